def matmul_kernel(
    a_ptr,
    b_ptr,
    c_ptr,
    M,
    N,
    K,
    stride_am,
    stride_ak,
    stride_bk,
    stride_bn,
    stride_cm,
    stride_cn,
    BLOCK_M: tl.constexpr,
    BLOCK_N: tl.constexpr,
    BLOCK_K: tl.constexpr,
    GROUP_M: tl.constexpr,
):
    pid = tl.program_id(axis=0)
    num_pid_m = tl.cdiv(M, BLOCK_M)
    num_pid_n = tl.cdiv(N, BLOCK_N)
    num_pid_in_group = GROUP_M * num_pid_n
    group_id = pid // num_pid_in_group
    first_pid_m = group_id * GROUP_M
    group_size_m = min(num_pid_m - first_pid_m, GROUP_M)
    pid_m = first_pid_m + ((pid % num_pid_in_group) % group_size_m)
    pid_n = (pid % num_pid_in_group) // group_size_m

    offs_am = (pid_m * BLOCK_M + tl.arange(0, BLOCK_M)) % M
    offs_bn = (pid_n * BLOCK_N + tl.arange(0, BLOCK_N)) % N
    offs_k = tl.arange(0, BLOCK_K)
    a_ptrs = a_ptr + offs_am[:, None] * stride_am + offs_k[None, :] * stride_ak
    b_ptrs = b_ptr + offs_k[:, None] * stride_bk + offs_bn[None, :] * stride_bn

    acc = tl.zeros((BLOCK_M, BLOCK_N), dtype=tl.float32)
    for kk in range(0, tl.cdiv(K, BLOCK_K)):
        a = tl.load(a_ptrs, mask=offs_k[None, :] < K - kk * BLOCK_K, other=0.0)
        b = tl.load(b_ptrs, mask=offs_k[:, None] < K - kk * BLOCK_K, other=0.0)
        acc = tl.dot(a, b, acc)
        a_ptrs += BLOCK_K * stride_ak
        b_ptrs += BLOCK_K * stride_bk

    c = acc.to(c_ptr.dtype.element_ty)
    offs_cm = pid_m * BLOCK_M + tl.arange(0, BLOCK_M)
    offs_cn = pid_n * BLOCK_N + tl.arange(0, BLOCK_N)
    c_ptrs = c_ptr + offs_cm[:, None] * stride_cm + offs_cn[None, :] * stride_cn
    mask = (offs_cm[:, None] < M) & (offs_cn[None, :] < N)
    tl.store(c_ptrs, c, mask=mask)

# config = {"BLOCK_K": 128, "BLOCK_M": 256, "BLOCK_N": 32, "GROUP_M": 8, "arch": "sm_100", "dtype": "fp8e4m3", "num_ctas": 1, "num_stages": 2, "num_warps": 2}
# arch = sm_100


// ===== COMPILED SASS (sm_100a) =====

	.target	sm_100a

	.elftype	@"ET_EXEC"


//--------------------- .note.nv.tkinfo           --------------------------
	.section	.note.nv.tkinfo,"",@"SHT_NOTE"
	.sectionflags	@"SHF_NOTE_NV_TKINFO"
	.tkinfo
        /*0018*/ 	.word	0x00000081
        /*0030*/ 	.string	""
        /*0030*/ 	.string	"ptxas-blackwell"
        /*0030*/ 	.string	"Cuda compilation tools, release 12.9, V12.9.86"
        /*0030*/ 	.string	"Build cuda_12.9.r12.9/compiler.36037853_0"
        /*0030*/ 	.string	"-v  -suppress-debug-info  -lineinfo  -arch sm_100a "



//--------------------- .note.nv.cuver            --------------------------
	.section	.note.nv.cuver,"",@"SHT_NOTE"
	.sectionflags	@"SHF_NOTE_NV_CUVER"
        /*0018*/ 	.short	0x0001
        /*001a*/ 	.short	0x0064
        /*001c*/ 	.short	0x0001
        /*001e*/ 	.short	0x0000
        /*0020*/ 	.short	0x0001
        /*0022*/ 	.short	0x0000


//--------------------- .nv.info                  --------------------------
	.section	.nv.info,"",@"SHT_CUDA_INFO"
	.align	4


	//----- nvinfo : EIATTR_REGCOUNT
	.align		4
        /*0000*/ 	.byte	0x04, 0x2f
        /*0002*/ 	.short	(.L_1 - .L_0)
	.align		4
.L_0:
        /*0004*/ 	.word	index@(matmul_kernel)
        /*0008*/ 	.word	0x00000020


	//----- nvinfo : EIATTR_FRAME_SIZE
	.align		4
.L_1:
        /*000c*/ 	.byte	0x04, 0x11
        /*000e*/ 	.short	(.L_3 - .L_2)
	.align		4
.L_2:
        /*0010*/ 	.word	index@(matmul_kernel)
        /*0014*/ 	.word	0x00003498


	//----- nvinfo : EIATTR_MIN_STACK_SIZE
	.align		4
.L_3:
        /*0018*/ 	.byte	0x04, 0x12
        /*001a*/ 	.short	(.L_5 - .L_4)
	.align		4
.L_4:
        /*001c*/ 	.word	index@(matmul_kernel)
        /*0020*/ 	.word	0x00003498
.L_5:


//--------------------- .nv.info.matmul_kernel    --------------------------
	.section	.nv.info.matmul_kernel,"",@"SHT_CUDA_INFO"
	.sectionflags	@""
	.align	4


	//----- nvinfo : EIATTR_CUDA_API_VERSION
	.align		4
        /*0000*/ 	.byte	0x04, 0x37
        /*0002*/ 	.short	(.L_7 - .L_6)
.L_6:
        /*0004*/ 	.word	0x00000081


	//----- nvinfo : EIATTR_KPARAM_INFO
	.align		4
.L_7:
        /*0008*/ 	.byte	0x04, 0x17
        /*000a*/ 	.short	(.L_9 - .L_8)
.L_8:
        /*000c*/ 	.word	0x00000000
        /*0010*/ 	.short	0x000d
        /*0012*/ 	.short	0x0048
        /*0014*/ 	.byte	0x00, 0xf4, 0x21, 0x00


	//----- nvinfo : EIATTR_KPARAM_INFO
	.align		4
.L_9:
        /*0018*/ 	.byte	0x04, 0x17
        /*001a*/ 	.short	(.L_11 - .L_10)
.L_10:
        /*001c*/ 	.word	0x00000000
        /*0020*/ 	.short	0x000c
        /*0022*/ 	.short	0x0040
        /*0024*/ 	.byte	0x00, 0xf4, 0x21, 0x00


	//----- nvinfo : EIATTR_KPARAM_INFO
	.align		4
.L_11:
        /*0028*/ 	.byte	0x04, 0x17
        /*002a*/ 	.short	(.L_13 - .L_12)
.L_12:
        /*002c*/ 	.word	0x00000000
        /*0030*/ 	.short	0x000b
        /*0032*/ 	.short	0x0038
        /*0034*/ 	.byte	0x00, 0xf0, 0x11, 0x00


	//----- nvinfo : EIATTR_KPARAM_INFO
	.align		4
.L_13:
        /*0038*/ 	.byte	0x04, 0x17
        /*003a*/ 	.short	(.L_15 - .L_14)
.L_14:
        /*003c*/ 	.word	0x00000000
        /*0040*/ 	.short	0x000a
        /*0042*/ 	.short	0x0034
        /*0044*/ 	.byte	0x00, 0xf0, 0x11, 0x00


	//----- nvinfo : EIATTR_KPARAM_INFO
	.align		4
.L_15:
        /*0048*/ 	.byte	0x04, 0x17
        /*004a*/ 	.short	(.L_17 - .L_16)
.L_16:
        /*004c*/ 	.word	0x00000000
        /*0050*/ 	.short	0x0009
        /*0052*/ 	.short	0x0030
        /*0054*/ 	.byte	0x00, 0xf0, 0x11, 0x00


	//----- nvinfo : EIATTR_KPARAM_INFO
	.align		4
.L_17:
        /*0058*/ 	.byte	0x04, 0x17
        /*005a*/ 	.short	(.L_19 - .L_18)
.L_18:
        /*005c*/ 	.word	0x00000000
        /*0060*/ 	.short	0x0008
        /*0062*/ 	.short	0x002c
        /*0064*/ 	.byte	0x00, 0xf0, 0x11, 0x00


	//----- nvinfo : EIATTR_KPARAM_INFO
	.align		4
.L_19:
        /*0068*/ 	.byte	0x04, 0x17
        /*006a*/ 	.short	(.L_21 - .L_20)
.L_20:
        /*006c*/ 	.word	0x00000000
        /*0070*/ 	.short	0x0007
        /*0072*/ 	.short	0x0028
        /*0074*/ 	.byte	0x00, 0xf0, 0x11, 0x00


	//----- nvinfo : EIATTR_KPARAM_INFO
	.align		4
.L_21:
        /*0078*/ 	.byte	0x04, 0x17
        /*007a*/ 	.short	(.L_23 - .L_22)
.L_22:
        /*007c*/ 	.word	0x00000000
        /*0080*/ 	.short	0x0006
        /*0082*/ 	.short	0x0024
        /*0084*/ 	.byte	0x00, 0xf0, 0x11, 0x00


	//----- nvinfo : EIATTR_KPARAM_INFO
	.align		4
.L_23:
        /*0088*/ 	.byte	0x04, 0x17
        /*008a*/ 	.short	(.L_25 - .L_24)
.L_24:
        /*008c*/ 	.word	0x00000000
        /*0090*/ 	.short	0x0005
        /*0092*/ 	.short	0x0020
        /*0094*/ 	.byte	0x00, 0xf0, 0x11, 0x00


	//----- nvinfo : EIATTR_KPARAM_INFO
	.align		4
.L_25:
        /*0098*/ 	.byte	0x04, 0x17
        /*009a*/ 	.short	(.L_27 - .L_26)
.L_26:
        /*009c*/ 	.word	0x00000000
        /*00a0*/ 	.short	0x0004
        /*00a2*/ 	.short	0x001c
        /*00a4*/ 	.byte	0x00, 0xf0, 0x11, 0x00


	//----- nvinfo : EIATTR_KPARAM_INFO
	.align		4
.L_27:
        /*00a8*/ 	.byte	0x04, 0x17
        /*00aa*/ 	.short	(.L_29 - .L_28)
.L_28:
        /*00ac*/ 	.word	0x00000000
        /*00b0*/ 	.short	0x0003
        /*00b2*/ 	.short	0x0018
        /*00b4*/ 	.byte	0x00, 0xf0, 0x11, 0x00


	//----- nvinfo : EIATTR_KPARAM_INFO
	.align		4
.L_29:
        /*00b8*/ 	.byte	0x04, 0x17
        /*00ba*/ 	.short	(.L_31 - .L_30)
.L_30:
        /*00bc*/ 	.word	0x00000000
        /*00c0*/ 	.short	0x0002
        /*00c2*/ 	.short	0x0010
        /*00c4*/ 	.byte	0x00, 0xf4, 0x21, 0x00


	//----- nvinfo : EIATTR_KPARAM_INFO
	.align		4
.L_31:
        /*00c8*/ 	.byte	0x04, 0x17
        /*00ca*/ 	.short	(.L_33 - .L_32)
.L_32:
        /*00cc*/ 	.word	0x00000000
        /*00d0*/ 	.short	0x0001
        /*00d2*/ 	.short	0x0008
        /*00d4*/ 	.byte	0x00, 0xf4, 0x21, 0x00


	//----- nvinfo : EIATTR_KPARAM_INFO
	.align		4
.L_33:
        /*00d8*/ 	.byte	0x04, 0x17
        /*00da*/ 	.short	(.L_35 - .L_34)
.L_34:
        /*00dc*/ 	.word	0x00000000
        /*00e0*/ 	.short	0x0000
        /*00e2*/ 	.short	0x0000
        /*00e4*/ 	.byte	0x00, 0xf4, 0x21, 0x00


	//----- nvinfo : EIATTR_SPARSE_MMA_MASK
	.align		4
.L_35:
        /*00e8*/ 	.byte	0x03, 0x50
        /*00ea*/ 	.short	0x0000


	//----- nvinfo : EIATTR_MAXREG_COUNT
	.align		4
        /*00ec*/ 	.byte	0x03, 0x1b
        /*00ee*/ 	.short	0x00ff


	//----- nvinfo : EIATTR_NUM_BARRIERS
	.align		4
        /*00f0*/ 	.byte	0x02, 0x4c
        /*00f2*/ 	.byte	0x01
	.zero		1


	//----- nvinfo : EIATTR_ANNOTATIONS
	.align		4
        /*00f4*/ 	.byte	0x04, 0x55
        /*00f6*/ 	.short	(.L_37 - .L_36)


	//   ....[0]....
.L_36:
        /*00f8*/ 	.word	0x00000001
        /*00fc*/ 	.byte	0x50, 0x00, 0x00, 0x00, 0x01, 0x00, 0x00, 0x00, 0x90, 0x00, 0x00, 0x00, 0x01, 0x00, 0x00, 0x00
        /* <DEDUP_REMOVED lines=1498> */
        /*5eac*/ 	.byte	0xc0, 0x8e, 0x01, 0x00


	//----- nvinfo : EIATTR_VRC_CTA_INIT_COUNT
	.align		4
.L_37:
        /*5eb0*/ 	.byte	0x02, 0x4a
	.zero		1
	.zero		1


	//----- nvinfo : EIATTR_EXIT_INSTR_OFFSETS
	.align		4
        /*5eb4*/ 	.byte	0x04, 0x1c
        /*5eb6*/ 	.short	(.L_39 - .L_38)


	//   ....[0]....
.L_38:
        /*5eb8*/ 	.word	0x00052140


	//   ....[1]....
        /*5ebc*/ 	.word	0x00052160


	//----- nvinfo : EIATTR_REQNTID
	.align		4
.L_39:
        /*5ec0*/ 	.byte	0x04, 0x10
        /*5ec2*/ 	.short	(.L_41 - .L_40)
.L_40:
        /*5ec4*/ 	.word	0x00000040
        /*5ec8*/ 	.word	0x00000001
        /*5ecc*/ 	.word	0x00000001


	//----- nvinfo : EIATTR_CBANK_PARAM_SIZE
	.align		4
.L_41:
        /*5ed0*/ 	.byte	0x03, 0x19
        /*5ed2*/ 	.short	0x0050


	//----- nvinfo : EIATTR_PARAM_CBANK
	.align		4
        /*5ed4*/ 	.byte	0x04, 0x0a
        /*5ed6*/ 	.short	(.L_43 - .L_42)
	.align		4
.L_42:
        /*5ed8*/ 	.word	index@(.nv.constant0.matmul_kernel)
        /*5edc*/ 	.short	0x0380
        /*5ede*/ 	.short	0x0050


	//----- nvinfo : EIATTR_SW_WAR
	.align		4
.L_43:
        /*5ee0*/ 	.byte	0x04, 0x36
        /*5ee2*/ 	.short	(.L_45 - .L_44)
.L_44:
        /*5ee4*/ 	.word	0x00000008
.L_45:


//--------------------- .nv.compat                --------------------------
	.section	.nv.compat,"",@"SHT_CUDA_COMPAT_INFO"
	.align	4
        /*0000*/ 	.byte	0x02, 0x02, 0x02, 0x00, 0x02, 0x05, 0x05, 0x00, 0x02, 0x03, 0x00, 0x00, 0x02, 0x06, 0x01, 0x00


//--------------------- .nv.callgraph             --------------------------
	.section	.nv.callgraph,"",@"SHT_CUDA_CALLGRAPH"
	.align	4
	.sectionentsize	8
	.align		4
        /*0000*/ 	.word	0x00000000
	.align		4
        /*0004*/ 	.word	0xffffffff
	.align		4
        /*0008*/ 	.word	0x00000000
	.align		4
        /*000c*/ 	.word	0xfffffffe
	.align		4
        /*0010*/ 	.word	0x00000000
	.align		4
        /*0014*/ 	.word	0xfffffffd
	.align		4
        /*0018*/ 	.word	0x00000000
	.align		4
        /*001c*/ 	.word	0xfffffffc


//--------------------- .text.matmul_kernel       --------------------------
	.section	.text.matmul_kernel,"ax",@progbits
	.align	128
        .global         matmul_kernel
        .type           matmul_kernel,@function
        .size           matmul_kernel,(.L_x_3 - matmul_kernel)
        .other          matmul_kernel,@"STO_CUDA_ENTRY STV_DEFAULT"
matmul_kernel:
.text.matmul_kernel:
[----:B------:R-:W0:Y:S08]  /*0000*/  LDC R1, c[0x0][0x37c] ;  /* 0x0000df00ff017b82 */ /* 0x000e300000000800 */
[----:B------:R-:W1:Y:S01]  /*0010*/  LDC.64 R2, c[0x0][0x398] ;  /* 0x0000e600ff027b82 */ /* 0x000e620000000a00 */
[----:B0-----:R-:W-:Y:S01]  /*0020*/  VIADD R1, R1, 0xffffcb68 ;  /* 0xffffcb6801017836 */ /* 0x001fe20000000000 */
[----:B------:R-:W0:Y:S01]  /*0030*/  S2R R14, SR_TID.X ;  /* 0x00000000000e7919 */ /* 0x000e220000002100 */
[----:B------:R-:W2:Y:S03]  /*0040*/  LDCU UR74, c[0x0][0x3a0] ;  /* 0x00007400ff4a77ac */ /* 0x000ea60008000800 */
[----:B------:R-:W-:Y:S01]  /*0050*/  STL [R1+0x480], RZ ;  /* 0x000480ff01007387 */ /* 0x000fe20000100800 */
[----:B------:R-:W-:Y:S01]  /*0060*/  UMOV UR4, 0x400 ;  /* 0x0000040000047882 */ /* 0x000fe20000000000 */
[----:B------:R-:W3:Y:S01]  /*0070*/  S2UR UR5, SR_CgaCtaId ;  /* 0x00000000000579c3 */ /* 0x000ee20000008800 */
[----:B------:R-:W4:Y:S01]  /*0080*/  LDCU.64 UR42, c[0x0][0x358] ;  /* 0x00006b00ff2a77ac */ /* 0x000f220008000a00 */
[----:B------:R-:W-:Y:S04]  /*0090*/  STL [R1+0x484], RZ ;  /* 0x000484ff01007387 */ /* 0x000fe80000100800 */
[----:B------:R-:W-:Y:S04]  /*00a0*/  STL [R1+0x488], RZ ;  /* 0x000488ff01007387 */ /* 0x000fe80000100800 */
[----:B------:R-:W-:Y:S01]  /*00b0*/  STL [R1+0x48c], RZ ;  /* 0x00048cff01007387 */ /* 0x000fe20000100800 */
[----:B--2---:R-:W-:-:S03]  /*00c0*/  UIADD3 UR74, UPT, UPT, UR74, 0x7f, URZ ;  /* 0x0000007f4a4a7890 */ /* 0x004fc6000fffe0ff */
[----:B------:R-:W-:Y:S01]  /*00d0*/  STL [R1+0x470], RZ ;  /* 0x000470ff01007387 */ /* 0x000fe20000100800 */
[----:B-1----:R-:W-:Y:S01]  /*00e0*/  VIADD R0, R3, 0x1f ;  /* 0x0000001f03007836 */ /* 0x002fe20000000000 */
[----:B------:R-:W-:Y:S02]  /*00f0*/  UISETP.GE.AND UP0, UPT, UR74, 0x80, UPT ;  /* 0x000000804a00788c */ /* 0x000fe4000bf06270 */
[----:B------:R-:W-:Y:S02]  /*0100*/  STL [R1+0x474], RZ ;  /* 0x000474ff01007387 */ /* 0x000fe40000100800 */
[----:B------:R-:W-:Y:S02]  /*0110*/  SHF.R.S32.HI R5, RZ, 0x1f, R0 ;  /* 0x0000001fff057819 */ /* 0x000fe40000011400 */
[----:B------:R-:W-:Y:S01]  /*0120*/  STL [R1+0x478], RZ ;  /* 0x000478ff01007387 */ /* 0x000fe20000100800 */
[----:B---3--:R-:W-:Y:S01]  /*0130*/  ULEA UR4, UR5, UR4, 0x18 ;  /* 0x0000000405047291 */ /* 0x008fe2000f8ec0ff */
[----:B------:R-:W-:-:S02]  /*0140*/  LEA.HI R5, R5, R0, RZ, 0x5 ;  /* 0x0000000005057211 */ /* 0x000fc400078f28ff */
[----:B------:R-:W-:Y:S01]  /*0150*/  STL [R1+0x47c], RZ ;  /* 0x00047cff01007387 */ /* 0x000fe20000100800 */
[----:B0-----:R-:W-:Y:S02]  /*0160*/  LOP3.LUT R17, R14, 0x3f, RZ, 0xc0, !PT ;  /* 0x0000003f0e117812 */ /* 0x001fe400078ec0ff */
[----:B------:R-:W-:Y:S01]  /*0170*/  SHF.R.S32.HI R0, RZ, 0x5, R5 ;  /* 0x00000005ff007819 */ /* 0x000fe20000011405 */
[----:B------:R-:W-:Y:S04]  /*0180*/  STL [R1+0x460], RZ ;  /* 0x000460ff01007387 */ /* 0x000fe80000100800 */
[----:B------:R-:W-:Y:S01]  /*0190*/  IMAD.SHL.U32 R0, R0, 0x8, RZ ;  /* 0x0000000800007824 */ /* 0x000fe200078e00ff */
[----:B------:R-:W0:Y:S04]  /*01a0*/  S2R R5, SR_CTAID.X ;  /* 0x0000000000057919 */ /* 0x000e280000002500 */
[-C--:B------:R-:W-:Y:S01]  /*01b0*/  IABS R9, R0.reuse ;  /* 0x0000000000097213 */ /* 0x080fe20000000000 */
[----:B------:R-:W-:Y:S01]  /*01c0*/  STL [R1+0x464], RZ ;  /* 0x000464ff01007387 */ /* 0x000fe20000100800 */
[----:B------:R-:W-:-:S02]  /*01d0*/  IABS R12, R0 ;  /* 0x00000000000c7213 */ /* 0x000fc40000000000 */
[----:B------:R-:W1:Y:S01]  /*01e0*/  I2F.RP R4, R9 ;  /* 0x0000000900047306 */ /* 0x000e620000209400 */
[----:B------:R-:W-:Y:S04]  /*01f0*/  STL [R1+0x468], RZ ;  /* 0x000468ff01007387 */ /* 0x000fe80000100800 */
[----:B------:R-:W-:Y:S04]  /*0200*/  STL [R1+0x46c], RZ ;  /* 0x00046cff01007387 */ /* 0x000fe80000100800 */
[----:B------:R-:W-:Y:S04]  /*0210*/  STL [R1+0x330], RZ ;  /* 0x000330ff01007387 */ /* 0x000fe80000100800 */
[----:B------:R-:W-:Y:S01]  /*0220*/  STL [R1+0x334], RZ ;  /* 0x000334ff01007387 */ /* 0x000fe20000100800 */
[----:B-1----:R-:W1:Y:S03]  /*0230*/  MUFU.RCP R4, R4 ;  /* 0x0000000400047308 */ /* 0x002e660000001000 */
[----:B------:R-:W-:Y:S04]  /*0240*/  STL [R1+0x338], RZ ;  /* 0x000338ff01007387 */ /* 0x000fe80000100800 */
[----:B------:R-:W-:Y:S01]  /*0250*/  STL [R1+0x33c], RZ ;  /* 0x00033cff01007387 */ /* 0x000fe20000100800 */
[----:B0-----:R-:W-:-:S03]  /*0260*/  IABS R10, R5 ;  /* 0x00000005000a7213 */ /* 0x001fc60000000000 */
[----:B------:R-:W-:Y:S04]  /*0270*/  STL [R1+0x450], RZ ;  /* 0x000450ff01007387 */ /* 0x000fe80000100800 */
[----:B------:R-:W-:Y:S01]  /*0280*/  STL [R1+0x454], RZ ;  /* 0x000454ff01007387 */ /* 0x000fe20000100800 */
[----:B-1----:R-:W-:-:S03]  /*0290*/  VIADD R6, R4, 0xffffffe ;  /* 0x0ffffffe04067836 */ /* 0x002fc60000000000 */
[----:B------:R-:W-:Y:S01]  /*02a0*/  STL [R1+0x458], RZ ;  /* 0x000458ff01007387 */ /* 0x000fe20000100800 */
[----:B------:R-:W-:Y:S01]  /*02b0*/  IMAD.MOV R4, RZ, RZ, -R12 ;  /* 0x000000ffff047224 */ /* 0x000fe200078e0a0c */
[----:B------:R0:W1:Y:S02]  /*02c0*/  F2I.FTZ.U32.TRUNC.NTZ R7, R6 ;  /* 0x0000000600077305 */ /* 0x000064000021f000 */
[----:B------:R-:W-:Y:S04]  /*02d0*/  STL [R1+0x45c], RZ ;  /* 0x00045cff01007387 */ /* 0x000fe80000100800 */
[----:B------:R-:W-:Y:S01]  /*02e0*/  STL [R1+0x440], RZ ;  /* 0x000440ff01007387 */ /* 0x000fe20000100800 */
[----:B0-----:R-:W-:-:S03]  /*02f0*/  IMAD.MOV.U32 R6, RZ, RZ, RZ ;  /* 0x000000ffff067224 */ /* 0x001fc600078e00ff */
[----:B------:R-:W-:Y:S04]  /*0300*/  STL [R1+0x444], RZ ;  /* 0x000444ff01007387 */ /* 0x000fe80000100800 */
[----:B------:R-:W-:Y:S01]  /*0310*/  STL [R1+0x448], RZ ;  /* 0x000448ff01007387 */ /* 0x000fe20000100800 */
[----:B-1----:R-:W-:-:S03]  /*0320*/  IMAD.MOV R8, RZ, RZ, -R7 ;  /* 0x000000ffff087224 */ /* 0x002fc600078e0a07 */
[----:B------:R-:W-:Y:S01]  /*0330*/  STL [R1+0x44c], RZ ;  /* 0x00044cff01007387 */ /* 0x000fe20000100800 */
[----:B------:R-:W-:Y:S02]  /*0340*/  IMAD R11, R8, R9, RZ ;  /* 0x00000009080b7224 */ /* 0x000fe400078e02ff */
[----:B------:R-:W-:Y:S01]  /*0350*/  IMAD.MOV.U32 R8, RZ, RZ, R10 ;  /* 0x000000ffff087224 */ /* 0x000fe200078e000a */
[----:B------:R-:W-:Y:S01]  /*0360*/  STL [R1+0x430], RZ ;  /* 0x000430ff01007387 */ /* 0x000fe20000100800 */
[----:B------:R-:W-:-:S03]  /*0370*/  IMAD.HI.U32 R7, R7, R11, R6 ;  /* 0x0000000b07077227 */ /* 0x000fc600078e0006 */
[----:B------:R-:W-:Y:S03]  /*0380*/  STL [R1+0x434], RZ ;  /* 0x000434ff01007387 */ /* 0x000fe60000100800 */
[----:B------:R-:W-:Y:S01]  /*0390*/  IMAD.HI.U32 R7, R7, R8, RZ ;  /* 0x0000000807077227 */ /* 0x000fe200078e00ff */
[----:B------:R-:W-:Y:S03]  /*03a0*/  STL [R1+0x438], RZ ;  /* 0x000438ff01007387 */ /* 0x000fe60000100800 */
[----:B------:R-:W-:Y:S01]  /*03b0*/  IMAD R4, R7, R4, R8 ;  /* 0x0000000407047224 */ /* 0x000fe200078e0208 */
[----:B------:R-:W-:Y:S04]  /*03c0*/  STL [R1+0x43c], RZ ;  /* 0x00043cff01007387 */ /* 0x000fe80000100800 */
[----:B------:R-:W-:Y:S01]  /*03d0*/  ISETP.GT.U32.AND P1, PT, R9, R4, PT ;  /* 0x000000040900720c */ /* 0x000fe20003f24070 */
[----:B------:R-:W-:Y:S04]  /*03e0*/  STL [R1+0x320], RZ ;  /* 0x000320ff01007387 */ /* 0x000fe80000100800 */
[----:B------:R-:W-:Y:S04]  /*03f0*/  STL [R1+0x324], RZ ;  /* 0x000324ff01007387 */ /* 0x000fe80000100800 */
[----:B------:R-:W-:Y:S04]  /*0400*/  STL [R1+0x328], RZ ;  /* 0x000328ff01007387 */ /* 0x000fe80000100800 */
[----:B------:R-:W-:Y:S01]  /*0410*/  @!P1 IMAD.IADD R4, R4, 0x1, -R9 ;  /* 0x0000000104049824 */ /* 0x000fe200078e0a09 */
[----:B------:R-:W-:Y:S01]  /*0420*/  STL [R1+0x32c], RZ ;  /* 0x00032cff01007387 */ /* 0x000fe20000100800 */
[----:B------:R-:W-:Y:S01]  /*0430*/  @!P1 VIADD R7, R7, 0x1 ;  /* 0x0000000107079836 */ /* 0x000fe20000000000 */
[----:B------:R-:W-:-:S02]  /*0440*/  ISETP.NE.AND P1, PT, R0, RZ, PT ;  /* 0x000000ff0000720c */ /* 0x000fc40003f25270 */
[----:B------:R-:W-:Y:S01]  /*0450*/  ISETP.GE.U32.AND P0, PT, R4, R9, PT ;  /* 0x000000090400720c */ /* 0x000fe20003f06070 */
[----:B------:R-:W-:Y:S01]  /*0460*/  STL [R1+0x420], RZ ;  /* 0x000420ff01007387 */ /* 0x000fe20000100800 */
[----:B------:R-:W-:-:S03]  /*0470*/  LOP3.LUT R4, R5, R0, RZ, 0x3c, !PT ;  /* 0x0000000005047212 */ /* 0x000fc600078e3cff */
[----:B------:R-:W-:Y:S01]  /*0480*/  STL [R1+0x424], RZ ;  /* 0x000424ff01007387 */ /* 0x000fe20000100800 */
[----:B------:R-:W-:Y:S01]  /*0490*/  ISETP.GE.AND P2, PT, R4, RZ, PT ;  /* 0x000000ff0400720c */ /* 0x000fe20003f46270 */
[----:B------:R-:W-:Y:S02]  /*04a0*/  VIADD R4, R2, 0xff ;  /* 0x000000ff02047836 */ /* 0x000fe40000000000 */
[----:B------:R-:W-:Y:S04]  /*04b0*/  STL [R1+0x428], RZ ;  /* 0x000428ff01007387 */ /* 0x000fe80000100800 */
[----:B------:R-:W-:Y:S01]  /*04c0*/  @P0 VIADD R7, R7, 0x1 ;  /* 0x0000000107070836 */ /* 0x000fe20000000000 */
[----:B------:R-:W-:Y:S03]  /*04d0*/  STL [R1+0x42c], RZ ;  /* 0x00042cff01007387 */ /* 0x000fe60000100800 */
[----:B------:R-:W-:Y:S01]  /*04e0*/  IMAD.MOV.U32 R6, RZ, RZ, R7 ;  /* 0x000000ffff067224 */ /* 0x000fe200078e0007 */
[----:B------:R-:W-:Y:S01]  /*04f0*/  SHF.R.S32.HI R7, RZ, 0x1f, R4 ;  /* 0x0000001fff077819 */ /* 0x000fe20000011404 */
[----:B------:R-:W-:Y:S02]  /*0500*/  STL [R1+0x410], RZ ;  /* 0x000410ff01007387 */ /* 0x000fe40000100800 */
[----:B------:R-:W-:Y:S01]  /*0510*/  @!P2 IMAD.MOV R6, RZ, RZ, -R6 ;  /* 0x000000ffff06a224 */ /* 0x000fe200078e0a06 */
[----:B------:R-:W-:Y:S01]  /*0520*/  @!P1 LOP3.LUT R6, RZ, R0, RZ, 0x33, !PT ;  /* 0x00000000ff069212 */ /* 0x000fe200078e33ff */
[----:B------:R-:W-:Y:S01]  /*0530*/  STL [R1+0x414], RZ ;  /* 0x000414ff01007387 */ /* 0x000fe20000100800 */
[----:B------:R-:W-:-:S03]  /*0540*/  LEA.HI R7, R7, R4, RZ, 0x8 ;  /* 0x0000000407077211 */ /* 0x000fc600078f40ff */
[----:B------:R-:W-:Y:S01]  /*0550*/  IMAD.SHL.U32 R4, R6, 0x8, RZ ;  /* 0x0000000806047824 */ /* 0x000fe200078e00ff */
[----:B------:R-:W-:Y:S01]  /*0560*/  STL [R1+0x418], RZ ;  /* 0x000418ff01007387 */ /* 0x000fe20000100800 */
[----:B------:R-:W-:-:S03]  /*0570*/  IMAD.MOV R6, RZ, RZ, -R6 ;  /* 0x000000ffff067224 */ /* 0x000fc600078e0a06 */
[----:B------:R-:W-:Y:S01]  /*0580*/  LEA.HI.SX32 R7, R7, -R4, 0x18 ;  /* 0x8000000407077211 */ /* 0x000fe200078fc2ff */
[----:B------:R-:W-:Y:S01]  /*0590*/  STL [R1+0x41c], RZ ;  /* 0x00041cff01007387 */ /* 0x000fe20000100800 */
[----:B------:R-:W-:Y:S02]  /*05a0*/  IMAD R13, R0, R6, R5 ;  /* 0x00000006000d7224 */ /* 0x000fe400078e0205 */
[----:B------:R-:W-:Y:S01]  /*05b0*/  VIMNMX R8, PT, PT, R7, 0x8, PT ;  /* 0x0000000807087848 */ /* 0x000fe20003fe0100 */
[----:B------:R-:W-:Y:S01]  /*05c0*/  STL [R1+0x400], RZ ;  /* 0x000400ff01007387 */ /* 0x000fe20000100800 */
[----:B------:R-:W-:Y:S02]  /*05d0*/  IMAD.MOV.U32 R6, RZ, RZ, RZ ;  /* 0x000000ffff067224 */ /* 0x000fe400078e00ff */
[-C--:B------:R-:W-:Y:S01]  /*05e0*/  IABS R10, R8.reuse ;  /* 0x00000008000a7213 */ /* 0x080fe20000000000 */
[----:B------:R-:W-:Y:S01]  /*05f0*/  STL [R1+0x404], RZ ;  /* 0x000404ff01007387 */ /* 0x000fe20000100800 */
[----:B------:R-:W-:-:S02]  /*0600*/  IABS R0, R8 ;  /* 0x0000000800007213 */ /* 0x000fc40000000000 */
[----:B------:R-:W0:Y:S01]  /*0610*/  I2F.RP R9, R10 ;  /* 0x0000000a00097306 */ /* 0x000e220000209400 */
[----:B------:R-:W-:Y:S04]  /*0620*/  STL [R1+0x408], RZ ;  /* 0x000408ff01007387 */ /* 0x000fe80000100800 */
[----:B------:R-:W-:Y:S04]  /*0630*/  STL [R1+0x40c], RZ ;  /* 0x00040cff01007387 */ /* 0x000fe80000100800 */
[----:B------:R-:W-:Y:S04]  /*0640*/  STL [R1+0x310], RZ ;  /* 0x000310ff01007387 */ /* 0x000fe80000100800 */
[----:B------:R-:W-:Y:S01]  /*0650*/  STL [R1+0x314], RZ ;  /* 0x000314ff01007387 */ /* 0x000fe20000100800 */
[----:B0-----:R-:W0:Y:S03]  /*0660*/  MUFU.RCP R9, R9 ;  /* 0x0000000900097308 */ /* 0x001e260000001000 */
[----:B------:R-:W-:Y:S04]  /*0670*/  STL [R1+0x318], RZ ;  /* 0x000318ff01007387 */ /* 0x000fe80000100800 */
[----:B------:R-:W-:Y:S04]  /*0680*/  STL [R1+0x31c], RZ ;  /* 0x00031cff01007387 */ /* 0x000fe80000100800 */
[----:B------:R-:W-:Y:S04]  /*0690*/  STL [R1+0x3f0], RZ ;  /* 0x0003f0ff01007387 */ /* 0x000fe80000100800 */
[----:B------:R-:W-:Y:S01]  /*06a0*/  STL [R1+0x3f4], RZ ;  /* 0x0003f4ff01007387 */ /* 0x000fe20000100800 */
[----:B0-----:R-:W-:-:S03]  /*06b0*/  VIADD R7, R9, 0xffffffe ;  /* 0x0ffffffe09077836 */ /* 0x001fc60000000000 */
[----:B------:R-:W-:Y:S04]  /*06c0*/  STL [R1+0x3f8], RZ ;  /* 0x0003f8ff01007387 */ /* 0x000fe80000100800 */
[----:B------:R-:W-:Y:S01]  /*06d0*/  STL [R1+0x3fc], RZ ;  /* 0x0003fcff01007387 */ /* 0x000fe20000100800 */
[----:B------:R-:W0:Y:S03]  /*06e0*/  F2I.FTZ.U32.TRUNC.NTZ R7, R7 ;  /* 0x0000000700077305 */ /* 0x000e26000021f000 */
[----:B------:R-:W-:Y:S04]  /*06f0*/  STL [R1+0x3e0], RZ ;  /* 0x0003e0ff01007387 */ /* 0x000fe80000100800 */
[----:B------:R-:W-:Y:S04]  /*0700*/  STL [R1+0x3e4], RZ ;  /* 0x0003e4ff01007387 */ /* 0x000fe80000100800 */
[----:B------:R-:W-:Y:S01]  /*0710*/  STL [R1+0x3e8], RZ ;  /* 0x0003e8ff01007387 */ /* 0x000fe20000100800 */
[----:B0-----:R-:W-:-:S03]  /*0720*/  IMAD.MOV R11, RZ, RZ, -R7 ;  /* 0x000000ffff0b7224 */ /* 0x001fc600078e0a07 */
[----:B------:R-:W-:Y:S01]  /*0730*/  STL [R1+0x3ec], RZ ;  /* 0x0003ecff01007387 */ /* 0x000fe20000100800 */
[----:B------:R-:W-:Y:S01]  /*0740*/  IMAD.MOV.U32 R5, RZ, RZ, R11 ;  /* 0x000000ffff057224 */ /* 0x000fe200078e000b */
[----:B------:R-:W-:Y:S02]  /*0750*/  IABS R11, R13 ;  /* 0x0000000d000b7213 */ /* 0x000fe40000000000 */
[----:B------:R-:W-:Y:S01]  /*0760*/  STL [R1+0x3d0], RZ ;  /* 0x0003d0ff01007387 */ /* 0x000fe20000100800 */
[----:B------:R-:W-:-:S03]  /*0770*/  IMAD R5, R5, R10, RZ ;  /* 0x0000000a05057224 */ /* 0x000fc600078e02ff */
[----:B------:R-:W-:Y:S01]  /*0780*/  STL [R1+0x3d4], RZ ;  /* 0x0003d4ff01007387 */ /* 0x000fe20000100800 */
[----:B------:R-:W-:-:S03]  /*0790*/  IMAD.HI.U32 R6, R7, R5, R6 ;  /* 0x0000000507067227 */ /* 0x000fc600078e0006 */
[----:B------:R-:W-:Y:S01]  /*07a0*/  STL [R1+0x3d8], RZ ;  /* 0x0003d8ff01007387 */ /* 0x000fe20000100800 */
[----:B------:R-:W-:-:S03]  /*07b0*/  IMAD.MOV R5, RZ, RZ, -R0 ;  /* 0x000000ffff057224 */ /* 0x000fc600078e0a00 */
[----:B------:R-:W-:Y:S01]  /*07c0*/  STL [R1+0x3dc], RZ ;  /* 0x0003dcff01007387 */ /* 0x000fe20000100800 */
[----:B------:R-:W-:-:S03]  /*07d0*/  IMAD.HI.U32 R0, R6, R11, RZ ;  /* 0x0000000b06007227 */ /* 0x000fc600078e00ff */
[----:B------:R-:W-:Y:S01]  /*07e0*/  STL [R1+0x300], RZ ;  /* 0x000300ff01007387 */ /* 0x000fe20000100800 */
[----:B------:R-:W-:-:S03]  /*07f0*/  IMAD R5, R0, R5, R11 ;  /* 0x0000000500057224 */ /* 0x000fc600078e020b */
[----:B------:R-:W-:Y:S02]  /*0800*/  STL [R1+0x304], RZ ;  /* 0x000304ff01007387 */ /* 0x000fe40000100800 */
[----:B------:R-:W-:Y:S02]  /*0810*/  ISETP.GT.U32.AND P1, PT, R10, R5, PT ;  /* 0x000000050a00720c */ /* 0x000fe40003f24070 */
[----:B------:R-:W-:Y:S04]  /*0820*/  STL [R1+0x308], RZ ;  /* 0x000308ff01007387 */ /* 0x000fe80000100800 */
[----:B------:R-:W-:Y:S04]  /*0830*/  STL [R1+0x30c], RZ ;  /* 0x00030cff01007387 */ /* 0x000fe80000100800 */
[----:B------:R-:W-:Y:S03]  /*0840*/  STL [R1+0x3c0], RZ ;  /* 0x0003c0ff01007387 */ /* 0x000fe60000100800 */
[----:B------:R-:W-:Y:S01]  /*0850*/  @!P1 IMAD.IADD R5, R5, 0x1, -R10 ;  /* 0x0000000105059824 */ /* 0x000fe200078e0a0a */
[----:B------:R-:W-:Y:S01]  /*0860*/  STL [R1+0x3c4], RZ ;  /* 0x0003c4ff01007387 */ /* 0x000fe20000100800 */
[----:B------:R-:W-:Y:S01]  /*0870*/  @!P1 VIADD R0, R0, 0x1 ;  /* 0x0000000100009836 */ /* 0x000fe20000000000 */
[----:B------:R-:W-:-:S02]  /*0880*/  ISETP.NE.AND P1, PT, R8, RZ, PT ;  /* 0x000000ff0800720c */ /* 0x000fc40003f25270 */
[----:B------:R-:W-:Y:S01]  /*0890*/  STL [R1+0x3c8], RZ ;  /* 0x0003c8ff01007387 */ /* 0x000fe20000100800 */
[----:B------:R-:W-:Y:S02]  /*08a0*/  ISETP.GE.U32.AND P0, PT, R5, R10, PT ;  /* 0x0000000a0500720c */ /* 0x000fe40003f06070 */
[----:B------:R-:W-:Y:S01]  /*08b0*/  LOP3.LUT R5, R13, R8, RZ, 0x3c, !PT ;  /* 0x000000080d057212 */ /* 0x000fe200078e3cff */
[----:B------:R-:W-:Y:S03]  /*08c0*/  STL [R1+0x3cc], RZ ;  /* 0x0003ccff01007387 */ /* 0x000fe60000100800 */
[----:B------:R-:W-:Y:S01]  /*08d0*/  ISETP.GE.AND P2, PT, R5, RZ, PT ;  /* 0x000000ff0500720c */ /* 0x000fe20003f46270 */
[----:B------:R-:W-:Y:S04]  /*08e0*/  STL [R1+0x3b0], RZ ;  /* 0x0003b0ff01007387 */ /* 0x000fe80000100800 */
[----:B------:R-:W-:Y:S02]  /*08f0*/  STL [R1+0x3b4], RZ ;  /* 0x0003b4ff01007387 */ /* 0x000fe40000100800 */
[----:B------:R-:W-:-:S02]  /*0900*/  @P0 VIADD R0, R0, 0x1 ;  /* 0x0000000100000836 */ /* 0x000fc40000000000 */
[----:B------:R-:W-:Y:S04]  /*0910*/  STL [R1+0x3b8], RZ ;  /* 0x0003b8ff01007387 */ /* 0x000fe80000100800 */
[----:B------:R-:W-:Y:S01]  /*0920*/  STL [R1+0x3bc], RZ ;  /* 0x0003bcff01007387 */ /* 0x000fe20000100800 */
[----:B------:R-:W-:Y:S01]  /*0930*/  @!P2 IMAD.MOV R0, RZ, RZ, -R0 ;  /* 0x000000ffff00a224 */ /* 0x000fe200078e0a00 */
[----:B------:R-:W-:Y:S02]  /*0940*/  @!P1 LOP3.LUT R0, RZ, R8, RZ, 0x33, !PT ;  /* 0x00000008ff009212 */ /* 0x000fe400078e33ff */
[----:B------:R-:W-:Y:S03]  /*0950*/  STL [R1+0x3a0], RZ ;  /* 0x0003a0ff01007387 */ /* 0x000fe60000100800 */
[----:B------:R-:W-:Y:S01]  /*0960*/  IMAD.MOV R5, RZ, RZ, -R0 ;  /* 0x000000ffff057224 */ /* 0x000fe200078e0a00 */
[----:B------:R-:W-:Y:S03]  /*0970*/  STL [R1+0x3a4], RZ ;  /* 0x0003a4ff01007387 */ /* 0x000fe60000100800 */
[----:B------:R-:W-:Y:S01]  /*0980*/  IMAD R5, R8, R5, R13 ;  /* 0x0000000508057224 */ /* 0x000fe200078e020d */
[----:B------:R-:W-:Y:S03]  /*0990*/  STL [R1+0x3a8], RZ ;  /* 0x0003a8ff01007387 */ /* 0x000fe60000100800 */
[----:B------:R-:W-:Y:S01]  /*09a0*/  IMAD.IADD R4, R4, 0x1, R5 ;  /* 0x0000000104047824 */ /* 0x000fe200078e0205 */
[----:B------:R-:W-:Y:S01]  /*09b0*/  STL [R1+0x3ac], RZ ;  /* 0x0003acff01007387 */ /* 0x000fe20000100800 */
[----:B------:R-:W-:-:S03]  /*09c0*/  IMAD.SHL.U32 R5, R0, 0x20, RZ ;  /* 0x0000002000057824 */ /* 0x000fc600078e00ff */
[----:B------:R-:W-:Y:S01]  /*09d0*/  STL [R1+0x2f0], RZ ;  /* 0x0002f0ff01007387 */ /* 0x000fe20000100800 */
[----:B------:R-:W-:Y:S01]  /*09e0*/  VIADD R0, R5, 0x1 ;  /* 0x0000000105007836 */ /* 0x000fe20000000000 */
[----:B------:R-:W-:Y:S01]  /*09f0*/  PRMT R23, R17, 0x6540, R4 ;  /* 0x0000654011177816 */ /* 0x000fe20000000004 */
[C---:B------:R-:W-:Y:S01]  /*0a00*/  VIADD R7, R5.reuse, 0x2 ;  /* 0x0000000205077836 */ /* 0x040fe20000000000 */
[----:B------:R-:W-:Y:S01]  /*0a10*/  STL [R1+0x2f4], RZ ;  /* 0x0002f4ff01007387 */ /* 0x000fe20000100800 */
[C---:B------:R-:W-:Y:S02]  /*0a20*/  VIADD R6, R5.reuse, 0x3 ;  /* 0x0000000305067836 */ /* 0x040fe40000000000 */
[C---:B------:R-:W-:Y:S01]  /*0a30*/  VIADD R29, R5.reuse, 0x11 ;  /* 0x00000011051d7836 */ /* 0x040fe20000000000 */
[----:B------:R-:W-:Y:S01]  /*0a40*/  STL [R1+0x2f8], RZ ;  /* 0x0002f8ff01007387 */ /* 0x000fe20000100800 */
[C---:B------:R-:W-:Y:S02]  /*0a50*/  VIADD R20, R5.reuse, 0x12 ;  /* 0x0000001205147836 */ /* 0x040fe40000000000 */
[C---:B------:R-:W-:Y:S01]  /*0a60*/  VIADD R19, R5.reuse, 0x13 ;  /* 0x0000001305137836 */ /* 0x040fe20000000000 */
[----:B------:R-:W-:Y:S01]  /*0a70*/  STL [R1+0x2fc], RZ ;  /* 0x0002fcff01007387 */ /* 0x000fe20000100800 */
[----:B------:R-:W-:-:S02]  /*0a80*/  VIADD R18, R5, 0x14 ;  /* 0x0000001405127836 */ /* 0x000fc40000000000 */
        /* <DEDUP_REMOVED lines=11> */
[----:B------:R-:W-:-:S03]  /*0b40*/  VIADD R8, R5, 0x1c ;  /* 0x0000001c05087836 */ /* 0x000fc60000000000 */
[----:B------:R-:W-:Y:S04]  /*0b50*/  STL [R1+0x380], RZ ;  /* 0x000380ff01007387 */ /* 0x000fe80000100800 */
        /* <DEDUP_REMOVED lines=43> */
[----:B------:R-:W-:Y:S04]  /*0e10*/  STL [R1+0x9d8], R5 ;  /* 0x0009d80501007387 */ /* 0x000fe80000100800 */
[----:B------:R0:W-:Y:S04]  /*0e20*/  STL [R1+0x64], R0 ;  /* 0x0000640001007387 */ /* 0x0001e80000100800 */
[----:B------:R1:W-:Y:S04]  /*0e30*/  STL [R1+0x60], R7 ;  /* 0x0000600701007387 */ /* 0x0003e80000100800 */
[----:B------:R2:W-:Y:S01]  /*0e40*/  STL [R1+0x5c], R6 ;  /* 0x00005c0601007387 */ /* 0x0005e20000100800 */
[----:B0-----:R-:W-:-:S02]  /*0e50*/  VIADD R0, R5, 0x4 ;  /* 0x0000000405007836 */ /* 0x001fc40000000000 */
[----:B-1----:R-:W-:-:S03]  /*0e60*/  VIADD R7, R5, 0x5 ;  /* 0x0000000505077836 */ /* 0x002fc60000000000 */
[----:B------:R0:W-:Y:S01]  /*0e70*/  STL [R1+0x58], R0 ;  /* 0x0000580001007387 */ /* 0x0001e20000100800 */
[----:B--2---:R-:W-:-:S03]  /*0e80*/  VIADD R6, R5, 0x6 ;  /* 0x0000000605067836 */ /* 0x004fc60000000000 */
[----:B------:R1:W-:Y:S04]  /*0e90*/  STL [R1+0x54], R7 ;  /* 0x0000540701007387 */ /* 0x0003e80000100800 */
[----:B------:R2:W-:Y:S01]  /*0ea0*/  STL [R1+0x50], R6 ;  /* 0x0000500601007387 */ /* 0x0005e20000100800 */
[C---:B0-----:R-:W-:Y:S02]  /*0eb0*/  VIADD R0, R5.reuse, 0x7 ;  /* 0x0000000705007836 */ /* 0x041fe40000000000 */
        /* <DEDUP_REMOVED lines=19> */
[----:B------:R0:W-:Y:S01]  /*0ff0*/  STL [R1], R0 ;  /* 0x0000000001007387 */ /* 0x0001e20000100800 */
[----:B--2---:R-:W-:-:S03]  /*1000*/  VIADD R6, R5, 0x1e ;  /* 0x0000001e05067836 */ /* 0x004fc60000000000 */
[----:B------:R-:W-:Y:S01]  /*1010*/  STL [R1+0x1d58], R23 ;  /* 0x001d581701007387 */ /* 0x000fe20000100800 */
[----:B------:R-:W-:Y:S02]  /*1020*/  VIADD R5, R5, 0x1f ;  /* 0x0000001f05057836 */ /* 0x000fe40000000000 */
[----:B0-----:R-:W-:Y:S01]  /*1030*/  IMAD.SHL.U32 R0, R4, 0x100, RZ ;  /* 0x0000010004007824 */ /* 0x001fe200078e00ff */
[----:B------:R-:W-:-:S04]  /*1040*/  LOP3.LUT R4, R23, 0x80, RZ, 0xfc, !PT ;  /* 0x0000008017047812 */ /* 0x000fc800078efcff */
[----:B------:R-:W-:-:S05]  /*1050*/  LOP3.LUT R0, R0, 0x40, R17, 0xfe, !PT ;  /* 0x0000004000007812 */ /* 0x000fca00078efe11 */
[----:B------:R0:W-:Y:S02]  /*1060*/  STL [R1+0x1d5c], R0 ;  /* 0x001d5c0001007387 */ /* 0x0001e40000100800 */
[----:B0-----:R-:W-:-:S05]  /*1070*/  LOP3.LUT R0, R23, 0xc0, RZ, 0xfc, !PT ;  /* 0x000000c017007812 */ /* 0x001fca00078efcff */
[----:B------:R0:W-:Y:S04]  /*1080*/  STL [R1+0x1d60], R0 ;  /* 0x001d600001007387 */ /* 0x0001e80000100800 */
[----:B------:R0:W-:Y:S01]  /*1090*/  STL [R1+0x1d64], R4 ;  /* 0x001d640401007387 */ /* 0x0001e20000100800 */
[----:B----4-:R-:W-:Y:S05]  /*10a0*/  BRA.U !UP0, `(.L_x_0) ;  /* 0x0000049d08747547 */ /* 0x010fea000b800000 */
[----:B------:R1:W-:Y:S01]  /*10b0*/  STL [R1+0x1dd4], R20 ;  /* 0x001dd41401007387 */ /* 0x0003e20000100800 */
[----:B------:R-:W-:Y:S02]  /*10c0*/  IABS R21, R2 ;  /* 0x0000000200157213 */ /* 0x000fe40000000000 */
[----:B0-----:R-:W-:Y:S01]  /*10d0*/  IABS R4, R3 ;  /* 0x0000000300047213 */ /* 0x001fe20000000000 */
[----:B------:R-:W-:Y:S01]  /*10e0*/  IMAD.MOV.U32 R16, RZ, RZ, RZ ;  /* 0x000000ffff107224 */ /* 0x000fe200078e00ff */
[----:B------:R-:W-:Y:S01]  /*10f0*/  IABS R23, R23 ;  /* 0x0000001700177213 */ /* 0x000fe20000000000 */
[----:B------:R-:W0:Y:S01]  /*1100*/  LDCU UR6, c[0x0][0x3ac] ;  /* 0x00007580ff0677ac */ /* 0x000e220008000800 */
[----:B-1----:R-:W2:Y:S01]  /*1110*/  LDL R20, [R1+0x1d5c] ;  /* 0x001d5c0001147983 */ /* 0x002ea20000100800 */
[----:B------:R-:W1:Y:S01]  /*1120*/  I2F.RP R0, R21 ;  /* 0x0000001500007306 */ /* 0x000e620000209400 */
[----:B------:R-:W-:Y:S01]  /*1130*/  ISETP.GE.AND P6, PT, R5, RZ, PT ;  /* 0x000000ff0500720c */ /* 0x000fe20003fc6270 */
[----:B------:R-:W3:Y:S01]  /*1140*/  LDCU.128 UR24, c[0x0][0x380] ;  /* 0x00007000ff1877ac */ /* 0x000ee20008000c00 */
[----:B------:R4:W-:Y:S01]  /*1150*/  STL [R1+0x1dd0], R29 ;  /* 0x001dd01d01007387 */ /* 0x0009e20000100800 */
[----:B------:R-:W-:Y:S01]  /*1160*/  ISETP.GE.AND P5, PT, R6, RZ, PT ;  /* 0x000000ff0600720c */ /* 0x000fe20003fa6270 */
[----:B------:R-:W5:Y:S03]  /*1170*/  LDCU UR77, c[0x0][0x3b0] ;  /* 0x00007600ff4d77ac */ /* 0x000f660008000800 */
[----:B------:R-:W0:Y:S01]  /*1180*/  I2F.RP R22, R4 ;  /* 0x0000000400167306 */ /* 0x000e220000209400 */
[----:B------:R-:W0:Y:S01]  /*1190*/  LDCU UR76, c[0x0][0x3a4] ;  /* 0x00007480ff4c77ac */ /* 0x000e220008000800 */
[----:B----4-:R-:W4:Y:S01]  /*11a0*/  LDL R29, [R1+0x1d64] ;  /* 0x001d6400011d7983 */ /* 0x010f220000100800 */
[----:B------:R-:W2:Y:S05]  /*11b0*/  LDCU UR70, c[0x0][0x3a8] ;  /* 0x00007500ff4677ac */ /* 0x000eaa0008000800 */
[----:B-1----:R-:W1:Y:S01]  /*11c0*/  MUFU.RCP R0, R0 ;  /* 0x0000000000007308 */ /* 0x002e620000001000 */
[----:B------:R3:W-:Y:S01]  /*11d0*/  STL [R1+0x1dbc], R3 ;  /* 0x001dbc0301007387 */ /* 0x0007e20000100800 */
[----:B------:R-:W2:Y:S01]  /*11e0*/  LDCU UR68, c[0x0][0x3a8] ;  /* 0x00007500ff4477ac */ /* 0x000ea20008000800 */
[----:B------:R-:W2:Y:S05]  /*11f0*/  LDCU UR66, c[0x0][0x3a8] ;  /* 0x00007500ff4277ac */ /* 0x000eaa0008000800 */
[----:B0-----:R-:W0:Y:S01]  /*1200*/  MUFU.RCP R22, R22 ;  /* 0x0000001600167308 */ /* 0x001e220000001000 */
[----:B------:R-:W2:Y:S01]  /*1210*/  LDCU UR64, c[0x0][0x3a8] ;  /* 0x00007500ff4077ac */ /* 0x000ea20008000800 */
[----:B---3--:R-:W3:Y:S01]  /*1220*/  LDL R3, [R1+0x1d60] ;  /* 0x001d600001037983 */ /* 0x008ee20000100800 */
[----:B------:R-:W2:Y:S01]  /*1230*/  LDCU UR62, c[0x0][0x3a8] ;  /* 0x00007500ff3e77ac */ /* 0x000ea20008000800 */
[----:B-1----:R-:W-:Y:S01]  /*1240*/  VIADD R0, R0, 0xffffffe ;  /* 0x0ffffffe00007836 */ /* 0x002fe20000000000 */
[----:B------:R-:W1:Y:S03]  /*1250*/  LDCU UR60, c[0x0][0x3a8] ;  /* 0x00007500ff3c77ac */ /* 0x000e660008000800 */
[----:B------:R-:W1:Y:S01]  /*1260*/  F2I.FTZ.U32.TRUNC.NTZ R17, R0 ;  /* 0x0000000000117305 */ /* 0x000e62000021f000 */
[----:B------:R-:W2:Y:S01]  /*1270*/  LDCU UR58, c[0x0][0x3a8] ;  /* 0x00007500ff3a77ac */ /* 0x000ea20008000800 */
[----:B0-----:R-:W-:Y:S01]  /*1280*/  VIADD R22, R22, 0xffffffe ;  /* 0x0ffffffe16167836 */ /* 0x001fe20000000000 */
[----:B------:R-:W0:Y:S01]  /*1290*/  LDCU UR56, c[0x0][0x3a8] ;  /* 0x00007500ff3877ac */ /* 0x000e220008000800 */
[----:B------:R-:W0:Y:S01]  /*12a0*/  LDCU UR54, c[0x0][0x3a8] ;  /* 0x00007500ff3677ac */ /* 0x000e220008000800 */
[----:B------:R-:W0:Y:S01]  /*12b0*/  LDCU UR52, c[0x0][0x3a8] ;  /* 0x00007500ff3477ac */ /* 0x000e220008000800 */
[--C-:B-1----:R-:W-:Y:S01]  /*12c0*/  IMAD.MOV R0, RZ, RZ, -R17.reuse ;  /* 0x000000ffff007224 */ /* 0x102fe200078e0a11 */
[----:B------:R-:W1:Y:S03]  /*12d0*/  LDCU UR50, c[0x0][0x3a8] ;  /* 0x00007500ff3277ac */ /* 0x000e660008000800 */
[----:B------:R-:W-:Y:S01]  /*12e0*/  IMAD R28, R0, R21, RZ ;  /* 0x00000015001c7224 */ /* 0x000fe200078e02ff */
[----:B------:R-:W0:Y:S03]  /*12f0*/  LDCU UR48, c[0x0][0x3a8] ;  /* 0x00007500ff3077ac */ /* 0x000e260008000800 */
[----:B------:R-:W-:-:S02]  /*1300*/  IMAD.HI.U32 R28, R17, R28, R16 ;  /* 0x0000001c111c7227 */ /* 0x000fc400078e0010 */
[----:B------:R-:W0:Y:S01]  /*1310*/  F2I.FTZ.U32.TRUNC.NTZ R17, R22 ;  /* 0x0000001600117305 */ /* 0x000e22000021f000 */
[----:B------:R-:W1:Y:S03]  /*1320*/  LDCU UR46, c[0x0][0x3a8] ;  /* 0x00007500ff2e77ac */ /* 0x000e660008000800 */
[----:B------:R-:W-:Y:S01]  /*1330*/  IMAD.HI.U32 R24, R28, R23, RZ ;  /* 0x000000171c187227 */ /* 0x000fe200078e00ff */
[----:B------:R-:W1:Y:S03]  /*1340*/  LDCU UR44, c[0x0][0x3a8] ;  /* 0x00007500ff2c77ac */ /* 0x000e660008000800 */
[----:B------:R-:W-:Y:S01]  /*1350*/  IMAD.MOV R24, RZ, RZ, -R24 ;  /* 0x000000ffff187224 */ /* 0x000fe200078e0a18 */
[----:B------:R-:W1:Y:S03]  /*1360*/  LDCU UR40, c[0x0][0x3a8] ;  /* 0x00007500ff2877ac */ /* 0x000e660008000800 */
[----:B------:R-:W-:Y:S01]  /*1370*/  IMAD R23, R21, R24, R23 ;  /* 0x0000001815177224 */ /* 0x000fe200078e0217 */
[----:B------:R-:W-:Y:S01]  /*1380*/  IABS R24, R5 ;  /* 0x0000000500187213 */ /* 0x000fe20000000000 */
[----:B------:R-:W1:Y:S01]  /*1390*/  LDCU UR38, c[0x0][0x3a8] ;  /* 0x00007500ff2677ac */ /* 0x000e620008000800 */
[----:B0-----:R-:W-:Y:S01]  /*13a0*/  IMAD.MOV R26, RZ, RZ, -R17 ;  /* 0x000000ffff1a7224 */ /* 0x001fe200078e0a11 */
[----:B------:R-:W0:Y:S01]  /*13b0*/  LDCU UR36, c[0x0][0x3a8] ;  /* 0x00007500ff2477ac */ /* 0x000e220008000800 */
        /* <DEDUP_REMOVED lines=46> */
[----:B--2---:R-:W-:-:S05]  /*16a0*/  IABS R0, R20 ;  /* 0x0000001400007213 */ /* 0x004fca0000000000 */
[----:B------:R-:W-:-:S04]  /*16b0*/  IMAD.HI.U32 R25, R28, R0, RZ ;  /* 0x000000001c197227 */ /* 0x000fc800078e00ff */
[----:B------:R-:W-:-:S04]  /*16c0*/  IMAD.MOV R25, RZ, RZ, -R25 ;  /* 0x000000ffff197224 */ /* 0x000fc800078e0a19 */
[----:B------:R-:W-:Y:S01]  /*16d0*/  IMAD R25, R21, R25, R0 ;  /* 0x0000001915197224 */ /* 0x000fe200078e0200 */
[----:B----4-:R-:W-:Y:S01]  /*16e0*/  IABS R16, R29 ;  /* 0x0000001d00107213 */ /* 0x010fe20000000000 */
[----:B------:R-:W-:Y:S02]  /*16f0*/  IMAD R0, R26, R4, RZ ;  /* 0x000000041a007224 */ /* 0x000fe400078e02ff */
[----:B------:R-:W2:Y:S02]  /*1700*/  LDL R26, [R1+0x1d58] ;  /* 0x001d5800011a7983 */ /* 0x000ea40000100800 */
[----:B------:R-:W-:Y:S01]  /*1710*/  IMAD.HI.U32 R27, R28, R16, RZ ;  /* 0x000000101c1b7227 */ /* 0x000fe200078e00ff */
[----:B---3--:R-:W-:-:S03]  /*1720*/  IABS R22, R3 ;  /* 0x0000000300167213 */ /* 0x008fc60000000000 */
[----:B------:R-:W-:Y:S02]  /*1730*/  IMAD.MOV R27, RZ, RZ, -R27 ;  /* 0x000000ffff1b7224 */ /* 0x000fe400078e0a1b */
[----:B------:R-:W-:-:S04]  /*1740*/  IMAD.HI.U32 R28, R28, R22, RZ ;  /* 0x000000161c1c7227 */ /* 0x000fc800078e00ff */
[----:B------:R-:W-:Y:S01]  /*1750*/  IMAD.MOV R28, RZ, RZ, -R28 ;  /* 0x000000ffff1c7224 */ /* 0x000fe200078e0a1c */
[C---:B------:R-:W-:Y:S01]  /*1760*/  ISETP.GT.U32.AND P0, PT, R21.reuse, R23, PT ;  /* 0x000000171500720c */ /* 0x040fe20003f04070 */
[C---:B------:R-:W-:Y:S02]  /*1770*/  IMAD R27, R21.reuse, R27, R16 ;  /* 0x0000001b151b7224 */ /* 0x040fe400078e0210 */
[C---:B------:R-:W-:Y:S01]  /*1780*/  IMAD R22, R21.reuse, R28, R22 ;  /* 0x0000001c15167224 */ /* 0x040fe200078e0216 */
[C---:B------:R-:W-:Y:S01]  /*1790*/  ISETP.GT.U32.AND P1, PT, R21.reuse, R25, PT ;  /* 0x000000191500720c */ /* 0x040fe20003f24070 */
[----:B------:R-:W-:Y:S01]  /*17a0*/  IMAD.MOV.U32 R16, RZ, RZ, RZ ;  /* 0x000000ffff107224 */ /* 0x000fe200078e00ff */
[C---:B------:R-:W-:Y:S02]  /*17b0*/  ISETP.GT.U32.AND P2, PT, R21.reuse, R27, PT ;  /* 0x0000001b1500720c */ /* 0x040fe40003f44070 */
[----:B------:R-:W-:Y:S01]  /*17c0*/  ISETP.GT.U32.AND P3, PT, R21, R22, PT ;  /* 0x000000161500720c */ /* 0x000fe20003f64070 */
[----:B------:R-:W-:Y:S01]  /*17d0*/  IMAD.HI.U32 R0, R17, R0, R16 ;  /* 0x0000000011007227 */ /* 0x000fe200078e0010 */
[----:B------:R-:W-:-:S03]  /*17e0*/  IABS R28, R6 ;  /* 0x00000006001c7213 */ /* 0x000fc60000000000 */
[----:B------:R-:W-:-:S04]  /*17f0*/  @!P0 IMAD.IADD R23, R23, 0x1, -R21 ;  /* 0x0000000117178824 */ /* 0x000fc800078e0a15 */
[----:B------:R-:W-:Y:S01]  /*1800*/  @!P1 IMAD.IADD R25, R25, 0x1, -R21 ;  /* 0x0000000119199824 */ /* 0x000fe200078e0a15 */
[----:B------:R-:W-:-:S03]  /*1810*/  ISETP.GT.U32.AND P1, PT, R21, R23, PT ;  /* 0x000000171500720c */ /* 0x000fc60003f24070 */
[----:B------:R-:W-:Y:S02]  /*1820*/  @!P3 IMAD.IADD R22, R22, 0x1, -R21 ;  /* 0x000000011616b824 */ /* 0x000fe400078e0a15 */
[----:B------:R-:W-:-:S03]  /*1830*/  IMAD.HI.U32 R17, R0, R24, RZ ;  /* 0x0000001800117227 */ /* 0x000fc600078e00ff */
[----:B------:R-:W-:Y:S01]  /*1840*/  ISETP.GT.U32.AND P4, PT, R21, R22, PT ;  /* 0x000000161500720c */ /* 0x000fe20003f84070 */
[----:B------:R-:W-:Y:S02]  /*1850*/  IMAD.MOV R17, RZ, RZ, -R17 ;  /* 0x000000ffff117224 */ /* 0x000fe400078e0a11 */
[--C-:B------:R-:W-:Y:S01]  /*1860*/  @!P2 IMAD.IADD R27, R27, 0x1, -R21.reuse ;  /* 0x000000011b1ba824 */ /* 0x100fe200078e0a15 */
[----:B------:R-:W-:Y:S01]  /*1870*/  ISETP.GT.U32.AND P2, PT, R21, R25, PT ;  /* 0x000000191500720c */ /* 0x000fe20003f44070 */
[----:B------:R-:W-:Y:S02]  /*1880*/  IMAD R17, R4, R17, R24 ;  /* 0x0000001104117224 */ /* 0x000fe400078e0218 */
[----:B------:R-:W-:Y:S02]  /*1890*/  @!P1 IMAD.IADD R23, R23, 0x1, -R21 ;  /* 0x0000000117179824 */ /* 0x000fe400078e0a15 */
[----:B------:R-:W-:-:S04]  /*18a0*/  IMAD.HI.U32 R16, R0, R28, RZ ;  /* 0x0000001c00107227 */ /* 0x000fc800078e00ff */
[--C-:B------:R-:W-:Y:S01]  /*18b0*/  @!P4 IMAD.IADD R22, R22, 0x1, -R21.reuse ;  /* 0x000000011616c824 */ /* 0x100fe200078e0a15 */
[----:B------:R-:W-:Y:S02]  /*18c0*/  ISETP.GE.AND P4, PT, R3, RZ, PT ;  /* 0x000000ff0300720c */ /* 0x000fe40003f86270 */
[----:B------:R-:W-:Y:S01]  /*18d0*/  ISETP.GT.U32.AND P3, PT, R21, R27, PT ;  /* 0x0000001b1500720c */ /* 0x000fe20003f64070 */
[----:B------:R-:W-:Y:S01]  /*18e0*/  IMAD.MOV R16, RZ, RZ, -R16 ;  /* 0x000000ffff107224 */ /* 0x000fe200078e0a10 */
[----:B------:R-:W-:Y:S01]  /*18f0*/  ISETP.GE.AND P1, PT, R20, RZ, PT ;  /* 0x000000ff1400720c */ /* 0x000fe20003f26270 */
[--C-:B------:R-:W-:Y:S01]  /*1900*/  @!P2 IMAD.IADD R25, R25, 0x1, -R21.reuse ;  /* 0x000000011919a824 */ /* 0x100fe200078e0a15 */
[----:B------:R-:W-:Y:S01]  /*1910*/  ISETP.GE.AND P2, PT, R29, RZ, PT ;  /* 0x000000ff1d00720c */ /* 0x000fe20003f46270 */
[C---:B------:R-:W-:Y:S01]  /*1920*/  IMAD R16, R4.reuse, R16, R28 ;  /* 0x0000001004107224 */ /* 0x040fe200078e021c */
[----:B------:R-:W-:Y:S01]  /*1930*/  IABS R5, R7 ;  /* 0x0000000700057213 */ /* 0x000fe20000000000 */
[----:B------:R-:W3:Y:S04]  /*1940*/  LDL.LU R20, [R1+0x1dd4] ;  /* 0x001dd40001147983 */ /* 0x000ee80000300800 */
[----:B------:R-:W-:Y:S01]  /*1950*/  @!P4 IMAD.MOV R22, RZ, RZ, -R22 ;  /* 0x000000ffff16c224 */ /* 0x000fe200078e0a16 */
[----:B------:R-:W-:Y:S01]  /*1960*/  ISETP.GT.U32.AND P4, PT, R4, R16, PT ;  /* 0x000000100400720c */ /* 0x000fe20003f84070 */
[----:B------:R-:W-:-:S02]  /*1970*/  @!P3 IMAD.IADD R27, R27, 0x1, -R21 ;  /* 0x000000011b1bb824 */ /* 0x000fc400078e0a15 */
[----:B------:R-:W-:Y:S01]  /*1980*/  @!P1 IMAD.MOV R25, RZ, RZ, -R25 ;  /* 0x000000ffff199224 */ /* 0x000fe200078e0a19 */
[----:B------:R-:W-:Y:S01]  /*1990*/  ISETP.NE.AND P1, PT, R2, RZ, PT ;  /* 0x000000ff0200720c */ /* 0x000fe20003f25270 */
[----:B------:R-:W-:Y:S01]  /*19a0*/  IMAD.HI.U32 R6, R0, R5, RZ ;  /* 0x0000000500067227 */ /* 0x000fe200078e00ff */
[----:B------:R-:W-:Y:S01]  /*19b0*/  LOP3.LUT R2, RZ, R2, RZ, 0x33, !PT ;  /* 0x00000002ff027212 */ /* 0x000fe200078e33ff */
[----:B------:R-:W4:Y:S02]  /*19c0*/  LDL.LU R29, [R1+0x1dd0] ;  /* 0x001dd000011d7983 */ /* 0x000f240000300800 */
[----:B------:R-:W-:Y:S01]  /*19d0*/  @!P2 IMAD.MOV R27, RZ, RZ, -R27 ;  /* 0x000000ffff1ba224 */ /* 0x000fe200078e0a1b */
[----:B------:R-:W-:Y:S01]  /*19e0*/  ISETP.GE.AND P3, PT, R7, RZ, PT ;  /* 0x000000ff0700720c */ /* 0x000fe20003f66270 */
[----:B------:R-:W-:Y:S01]  /*19f0*/  IMAD.MOV R6, RZ, RZ, -R6 ;  /* 0x000000ffff067224 */ /* 0x000fe200078e0a06 */
[----:B------:R-:W-:Y:S02]  /*1a00*/  SEL R7, R2, R25, !P1 ;  /* 0x0000001902077207 */ /* 0x000fe40004800000 */
[----:B------:R-:W-:-:S02]  /*1a10*/  ISETP.GE.AND P2, PT, R8, RZ, PT ;  /* 0x000000ff0800720c */ /* 0x000fc40003f46270 */
[----:B------:R-:W-:Y:S01]  /*1a20*/  SEL R3, R2, R27, !P1 ;  /* 0x0000001b02037207 */ /* 0x000fe20004800000 */
[----:B------:R-:W-:Y:S01]  /*1a30*/  IMAD R5, R4, R6, R5 ;  /* 0x0000000604057224 */ /* 0x000fe200078e0205 */
[----:B------:R-:W-:Y:S01]  /*1a40*/  IABS R8, R8 ;  /* 0x0000000800087213 */ /* 0x000fe20000000000 */
[----:B------:R-:W-:-:S04]  /*1a50*/  @!P4 IMAD.IADD R16, R16, 0x1, -R4 ;  /* 0x000000011010c824 */ /* 0x000fc800078e0a04 */
[----:B------:R-:W-:Y:S01]  /*1a60*/  IMAD.HI.U32 R6, R0, R8, RZ ;  /* 0x0000000800067227 */ /* 0x000fe200078e00ff */
[----:B------:R-:W-:-:S13]  /*1a70*/  ISETP.GT.U32.AND P4, PT, R4, R16, PT ;  /* 0x000000100400720c */ /* 0x000fda0003f84070 */
[----:B------:R-:W-:Y:S01]  /*1a80*/  @!P4 IMAD.IADD R16, R16, 0x1, -R4 ;  /* 0x000000011010c824 */ /* 0x000fe200078e0a04 */
[----:B------:R-:W-:Y:S02]  /*1a90*/  ISETP.GE.AND P4, PT, R10, RZ, PT ;  /* 0x000000ff0a00720c */ /* 0x000fe40003f86270 */
[----:B--2---:R-:W-:-:S13]  /*1aa0*/  ISETP.GE.AND P0, PT, R26, RZ, PT ;  /* 0x000000ff1a00720c */ /* 0x004fda0003f06270 */
[----:B------:R-:W-:Y:S01]  /*1ab0*/  @!P0 IMAD.MOV R23, RZ, RZ, -R23 ;  /* 0x000000ffff178224 */ /* 0x000fe200078e0a17 */
[----:B------:R-:W-:-:S13]  /*1ac0*/  ISETP.GT.U32.AND P0, PT, R4, R17, PT ;  /* 0x000000110400720c */ /* 0x000fda0003f04070 */
[----:B------:R-:W-:-:S05]  /*1ad0*/  @!P0 IMAD.IADD R17, R17, 0x1, -R4 ;  /* 0x0000000111118824 */ /* 0x000fca00078e0a04 */
[----:B------:R-:W-:Y:S02]  /*1ae0*/  ISETP.GT.U32.AND P0, PT, R4, R17, PT ;  /* 0x000000110400720c */ /* 0x000fe40003f04070 */
[C---:B------:R-:W-:Y:S02]  /*1af0*/  SEL R21, R2.reuse, R23, !P1 ;  /* 0x0000001702157207 */ /* 0x040fe40004800000 */
[----:B------:R-:W-:-:S03]  /*1b00*/  SEL R2, R2, R22, !P1 ;  /* 0x0000001602027207 */ /* 0x000fc60004800000 */
[----:B------:R-:W-:Y:S04]  /*1b10*/  STL [R1+0x4c], R21 ;  /* 0x00004c1501007387 */ /* 0x000fe80000100800 */
[----:B------:R2:W-:Y:S02]  /*1b20*/  STL [R1+0x48], R7 ;  /* 0x0000480701007387 */ /* 0x0005e40000100800 */
[----:B------:R-:W-:Y:S02]  /*1b30*/  @!P0 IMAD.IADD R17, R17, 0x1, -R4 ;  /* 0x0000000111118824 */ /* 0x000fe400078e0a04 */
[----:B------:R-:W-:Y:S01]  /*1b40*/  STL [R1+0x44], R3 ;  /* 0x0000440301007387 */ /* 0x000fe20000100800 */
[----:B------:R-:W-:-:S03]  /*1b50*/  ISETP.GT.U32.AND P0, PT, R4, R5, PT ;  /* 0x000000050400720c */ /* 0x000fc60003f04070 */
[----:B------:R0:W-:Y:S01]  /*1b60*/  STL [R1+0x40], R2 ;  /* 0x0000400201007387 */ /* 0x0001e20000100800 */
[----:B--2---:R-:W-:Y:S01]  /*1b70*/  IMAD.MOV R7, RZ, RZ, -R6 ;  /* 0x000000ffff077224 */ /* 0x004fe200078e0a06 */
[----:B0-----:R-:W-:-:S03]  /*1b80*/  IABS R2, R9 ;  /* 0x0000000900027213 */ /* 0x001fc60000000000 */
[----:B------:R-:W-:Y:S02]  /*1b90*/  IMAD R8, R4, R7, R8 ;  /* 0x0000000704087224 */ /* 0x000fe400078e0208 */
[----:B------:R-:W-:Y:S02]  /*1ba0*/  IMAD.MOV.U32 R3, RZ, RZ, R17 ;  /* 0x000000ffff037224 */ /* 0x000fe400078e0011 */
[----:B------:R-:W-:Y:S02]  /*1bb0*/  IMAD.MOV.U32 R6, RZ, RZ, R2 ;  /* 0x000000ffff067224 */ /* 0x000fe400078e0002 */
[----:B------:R-:W-:Y:S02]  /*1bc0*/  @!P6 IMAD.MOV R3, RZ, RZ, -R3 ;  /* 0x000000ffff03e224 */ /* 0x000fe400078e0a03 */
[----:B------:R-:W-:Y:S01]  /*1bd0*/  IMAD.HI.U32 R2, R0, R6, RZ ;  /* 0x0000000600027227 */ /* 0x000fe200078e00ff */
[----:B------:R-:W-:-:S03]  /*1be0*/  ISETP.GT.U32.AND P6, PT, R4, R8, PT ;  /* 0x000000080400720c */ /* 0x000fc60003fc4070 */
[----:B------:R-:W-:Y:S02]  /*1bf0*/  IMAD.MOV R2, RZ, RZ, -R2 ;  /* 0x000000ffff027224 */ /* 0x000fe400078e0a02 */
[----:B------:R-:W-:Y:S01]  /*1c00*/  @!P0 IMAD.IADD R5, R5, 0x1, -R4 ;  /* 0x0000000105058824 */ /* 0x000fe200078e0a04 */
[----:B------:R0:W-:Y:S01]  /*1c10*/  STL [R1+0x24], R3 ;  /* 0x0000240301007387 */ /* 0x0001e20000100800 */
[----:B------:R-:W-:-:S03]  /*1c20*/  IMAD R6, R4, R2, R6 ;  /* 0x0000000204067224 */ /* 0x000fc600078e0206 */
[----:B------:R-:W-:Y:S01]  /*1c30*/  ISETP.GT.U32.AND P0, PT, R4, R5, PT ;  /* 0x000000050400720c */ /* 0x000fe20003f04070 */
[----:B0-----:R-:W-:-:S04]  /*1c40*/  IMAD.MOV.U32 R3, RZ, RZ, R16 ;  /* 0x000000ffff037224 */ /* 0x001fc800078e0010 */
[----:B------:R-:W-:Y:S01]  /*1c50*/  @!P5 IMAD.MOV R3, RZ, RZ, -R3 ;  /* 0x000000ffff03d224 */ /* 0x000fe200078e0a03 */
[----:B------:R-:W-:Y:S01]  /*1c60*/  ISETP.GT.U32.AND P5, PT, R4, R6, PT ;  /* 0x000000060400720c */ /* 0x000fe20003fa4070 */
[----:B------:R-:W-:-:S06]  /*1c70*/  @!P6 IMAD.IADD R8, R8, 0x1, -R4 ;  /* 0x000000010808e824 */ /* 0x000fcc00078e0a04 */
[--C-:B------:R-:W-:Y:S01]  /*1c80*/  @!P0 IMAD.IADD R5, R5, 0x1, -R4.reuse ;  /* 0x0000000105058824 */ /* 0x100fe200078e0a04 */
[----:B------:R-:W-:Y:S01]  /*1c90*/  ISETP.GT.U32.AND P6, PT, R4, R8, PT ;  /* 0x000000080400720c */ /* 0x000fe20003fc4070 */
[----:B------:R0:W-:Y:S04]  /*1ca0*/  STL [R1+0x20], R3 ;  /* 0x0000200301007387 */ /* 0x0001e80000100800 */
[----:B------:R-:W-:Y:S02]  /*1cb0*/  @!P5 IMAD.IADD R6, R6, 0x1, -R4 ;  /* 0x000000010606d824 */ /* 0x000fe400078e0a04 */
[----:B0-----:R-:W-:-:S04]  /*1cc0*/  IMAD.MOV.U32 R3, RZ, RZ, R5 ;  /* 0x000000ffff037224 */ /* 0x001fc800078e0005 */
[----:B------:R-:W-:Y:S01]  /*1cd0*/  @!P3 IMAD.MOV R3, RZ, RZ, -R3 ;  /* 0x000000ffff03b224 */ /* 0x000fe200078e0a03 */
[----:B------:R-:W-:Y:S01]  /*1ce0*/  ISETP.GT.U32.AND P3, PT, R4, R6, PT ;  /* 0x000000060400720c */ /* 0x000fe20003f64070 */
[----:B------:R-:W-:Y:S01]  /*1cf0*/  @!P6 IMAD.IADD R8, R8, 0x1, -R4 ;  /* 0x000000010808e824 */ /* 0x000fe200078e0a04 */
[----:B------:R-:W-:Y:S02]  /*1d00*/  ISETP.GE.AND P1, PT, R9, RZ, PT ;  /* 0x000000ff0900720c */ /* 0x000fe40003f26270 */
[----:B------:R0:W-:Y:S02]  /*1d10*/  STL [R1+0x14], R3 ;  /* 0x0000140301007387 */ /* 0x0001e40000100800 */
[----:B0-----:R-:W-:-:S07]  /*1d20*/  IMAD.MOV.U32 R3, RZ, RZ, R8 ;  /* 0x000000ffff037224 */ /* 0x001fce00078e0008 */
[----:B------:R-:W-:Y:S02]  /*1d30*/  @!P3 IMAD.IADD R6, R6, 0x1, -R4 ;  /* 0x000000010606b824 */ /* 0x000fe400078e0a04 */
[----:B------:R-:W-:-:S05]  /*1d40*/  @!P2 IMAD.MOV R3, RZ, RZ, -R3 ;  /* 0x000000ffff03a224 */ /* 0x000fca00078e0a03 */
[----:B------:R0:W-:Y:S01]  /*1d50*/  STL [R1+0x10], R3 ;  /* 0x0000100301007387 */ /* 0x0001e20000100800 */
[----:B------:R-:W-:Y:S01]  /*1d60*/  IABS R7, R10 ;  /* 0x0000000a00077213 */ /* 0x000fe20000000000 */
[----:B0-----:R-:W-:-:S04]  /*1d70*/  IMAD.MOV.U32 R3, RZ, RZ, R6 ;  /* 0x000000ffff037224 */ /* 0x001fc800078e0006 */
[----:B------:R-:W-:Y:S02]  /*1d80*/  @!P1 IMAD.MOV R3, RZ, RZ, -R3 ;  /* 0x000000ffff039224 */ /* 0x000fe400078e0a03 */
[----:B------:R-:W-:-:S03]  /*1d90*/  IMAD.HI.U32 R2, R0, R7, RZ ;  /* 0x0000000700027227 */ /* 0x000fc600078e00ff */
[----:B------:R0:W-:Y:S04]  /*1da0*/  STL [R1+0xc], R3 ;  /* 0x00000c0301007387 */ /* 0x0001e80000100800 */
[----:B------:R-:W2:Y:S01]  /*1db0*/  LDL.LU R24, [R1] ;  /* 0x0000000001187983 */ /* 0x000ea20000300800 */
[----:B------:R-:W-:-:S03]  /*1dc0*/  IMAD.MOV R2, RZ, RZ, -R2 ;  /* 0x000000ffff027224 */ /* 0x000fc600078e0a02 */
[----:B------:R-:W5:Y:S01]  /*1dd0*/  LDL.LU R28, [R1+0x4] ;  /* 0x00000400011c7983 */ /* 0x000f620000300800 */
[----:B------:R-:W-:-:S03]  /*1de0*/  IMAD R7, R4, R2, R7 ;  /* 0x0000000204077224 */ /* 0x000fc600078e0207 */
[----:B------:R-:W5:Y:S02]  /*1df0*/  LDL.LU R26, [R1+0x18] ;  /* 0x00001800011a7983 */ /* 0x000f640000300800 */
[----:B------:R-:W-:-:S13]  /*1e00*/  ISETP.GT.U32.AND P6, PT, R4, R7, PT ;  /* 0x000000070400720c */ /* 0x000fda0003fc4070 */
[----:B------:R-:W-:-:S05]  /*1e10*/  @!P6 IMAD.IADD R7, R7, 0x1, -R4 ;  /* 0x000000010707e824 */ /* 0x000fca00078e0a04 */
[----:B------:R-:W-:-:S13]  /*1e20*/  ISETP.GT.U32.AND P6, PT, R4, R7, PT ;  /* 0x000000070400720c */ /* 0x000fda0003fc4070 */
[----:B------:R-:W-:-:S04]  /*1e30*/  @!P6 IMAD.IADD R7, R7, 0x1, -R4 ;  /* 0x000000010707e824 */ /* 0x000fc800078e0a04 */
[----:B0-----:R-:W-:-:S04]  /*1e40*/  IMAD.MOV.U32 R3, RZ, RZ, R7 ;  /* 0x000000ffff037224 */ /* 0x001fc800078e0007 */
[----:B------:R-:W-:-:S05]  /*1e50*/  @!P4 IMAD.MOV R3, RZ, RZ, -R3 ;  /* 0x000000ffff03c224 */ /* 0x000fca00078e0a03 */
[----:B------:R0:W-:Y:S04]  /*1e60*/  STL [R1+0x8], R3 ;  /* 0x0000080301007387 */ /* 0x0001e80000100800 */
[----:B0-----:R-:W5:Y:S01]  /*1e70*/  LDL.LU R3, [R1+0x1c] ;  /* 0x00001c0001037983 */ /* 0x001f620000300800 */
[----:B------:R-:W-:-:S05]  /*1e80*/  IABS R9, R11 ;  /* 0x0000000b00097213 */ /* 0x000fca0000000000 */
[----:B------:R-:W-:Y:S01]  /*1e90*/  IMAD.HI.U32 R10, R0, R9, RZ ;  /* 0x00000009000a7227 */ /* 0x000fe200078e00ff */
[----:B------:R-:W-:-:S03]  /*1ea0*/  IABS R2, R12 ;  /* 0x0000000c00027213 */ /* 0x000fc60000000000 */
[----:B------:R-:W-:Y:S01]  /*1eb0*/  IMAD.MOV R10, RZ, RZ, -R10 ;  /* 0x000000ffff0a7224 */ /* 0x000fe200078e0a0a */
[----:B------:R-:W-:-:S03]  /*1ec0*/  ISETP.GE.AND P5, PT, R12, RZ, PT ;  /* 0x000000ff0c00720c */ /* 0x000fc60003fa6270 */
[----:B------:R-:W-:Y:S02]  /*1ed0*/  IMAD R12, R4, R10, R9 ;  /* 0x0000000a040c7224 */ /* 0x000fe400078e0209 */
[----:B------:R-:W-:-:S04]  /*1ee0*/  IMAD.HI.U32 R9, R0, R2, RZ ;  /* 0x0000000200097227 */ /* 0x000fc800078e00ff */
[----:B------:R-:W-:Y:S01]  /*1ef0*/  IMAD.MOV R9, RZ, RZ, -R9 ;  /* 0x000000ffff097224 */ /* 0x000fe200078e0a09 */
[----:B------:R-:W-:-:S03]  /*1f00*/  ISETP.GT.U32.AND P2, PT, R4, R12, PT ;  /* 0x0000000c0400720c */ /* 0x000fc60003f44070 */
[----:B------:R-:W-:-:S05]  /*1f10*/  IMAD R2, R4, R9, R2 ;  /* 0x0000000904027224 */ /* 0x000fca00078e0202 */
[----:B------:R-:W-:Y:S02]  /*1f20*/  ISETP.GT.U32.AND P6, PT, R4, R2, PT ;  /* 0x000000020400720c */ /* 0x000fe40003fc4070 */
[----:B------:R-:W-:-:S03]  /*1f30*/  IABS R5, R13 ;  /* 0x0000000d00057213 */ /* 0x000fc60000000000 */
[----:B------:R-:W-:Y:S01]  /*1f40*/  @!P2 IMAD.IADD R12, R12, 0x1, -R4 ;  /* 0x000000010c0ca824 */ /* 0x000fe200078e0a04 */
[----:B------:R-:W-:Y:S01]  /*1f50*/  IABS R8, R14 ;  /* 0x0000000e00087213 */ /* 0x000fe20000000000 */
[----:B------:R-:W-:-:S03]  /*1f60*/  IMAD.HI.U32 R9, R0, R5, RZ ;  /* 0x0000000500097227 */ /* 0x000fc600078e00ff */
[----:B------:R-:W-:-:S03]  /*1f70*/  ISETP.GT.U32.AND P2, PT, R4, R12, PT ;  /* 0x0000000c0400720c */ /* 0x000fc60003f44070 */
[----:B------:R-:W-:Y:S02]  /*1f80*/  @!P6 IMAD.IADD R2, R2, 0x1, -R4 ;  /* 0x000000010202e824 */ /* 0x000fe400078e0a04 */
[----:B------:R-:W-:Y:S02]  /*1f90*/  IMAD.MOV R9, RZ, RZ, -R9 ;  /* 0x000000ffff097224 */ /* 0x000fe400078e0a09 */
[----:B------:R-:W-:Y:S01]  /*1fa0*/  IMAD.HI.U32 R10, R0, R8, RZ ;  /* 0x00000008000a7227 */ /* 0x000fe200078e00ff */
[C---:B------:R-:W-:Y:S02]  /*1fb0*/  ISETP.GT.U32.AND P6, PT, R4.reuse, R2, PT ;  /* 0x000000020400720c */ /* 0x040fe40003fc4070 */
[----:B------:R-:W-:Y:S01]  /*1fc0*/  ISETP.GE.AND P0, PT, R11, RZ, PT ;  /* 0x000000ff0b00720c */ /* 0x000fe20003f06270 */
[----:B------:R-:W-:Y:S01]  /*1fd0*/  IMAD R5, R4, R9, R5 ;  /* 0x0000000904057224 */ /* 0x000fe200078e0205 */
[----:B------:R-:W-:Y:S01]  /*1fe0*/  IABS R11, R18 ;  /* 0x00000012000b7213 */ /* 0x000fe20000000000 */
[----:B------:R-:W-:-:S02]  /*1ff0*/  IMAD.MOV R6, RZ, RZ, -R10 ;  /* 0x000000ffff067224 */ /* 0x000fc400078e0a0a */
[----:B------:R-:W-:Y:S01]  /*2000*/  @!P2 IMAD.IADD R12, R12, 0x1, -R4 ;  /* 0x000000010c0ca824 */ /* 0x000fe200078e0a04 */
[C---:B------:R-:W-:Y:S01]  /*2010*/  ISETP.GT.U32.AND P2, PT, R4.reuse, R5, PT ;  /* 0x000000050400720c */ /* 0x040fe20003f44070 */
[----:B------:R-:W-:Y:S02]  /*2020*/  IMAD R7, R4, R6, R8 ;  /* 0x0000000604077224 */ /* 0x000fe400078e0208 */
[----:B------:R-:W-:Y:S01]  /*2030*/  IMAD.HI.U32 R8, R0, R11, RZ ;  /* 0x0000000b00087227 */ /* 0x000fe200078e00ff */
[----:B------:R-:W-:-:S03]  /*2040*/  IABS R9, R15 ;  /* 0x0000000f00097213 */ /* 0x000fc60000000000 */
[----:B------:R-:W-:Y:S02]  /*2050*/  @!P6 IMAD.IADD R2, R2, 0x1, -R4 ;  /* 0x000000010202e824 */ /* 0x000fe400078e0a04 */
[----:B------:R-:W-:Y:S01]  /*2060*/  IMAD.MOV R8, RZ, RZ, -R8 ;  /* 0x000000ffff087224 */ /* 0x000fe200078e0a08 */
[----:B------:R-:W-:Y:S01]  /*2070*/  ISETP.GE.AND P4, PT, R15, RZ, PT ;  /* 0x000000ff0f00720c */ /* 0x000fe20003f86270 */
[----:B------:R-:W-:Y:S02]  /*2080*/  IMAD.MOV.U32 R15, RZ, RZ, R2 ;  /* 0x000000ffff0f7224 */ /* 0x000fe400078e0002 */
[----:B------:R-:W-:Y:S02]  /*2090*/  IMAD R11, R4, R8, R11 ;  /* 0x00000008040b7224 */ /* 0x000fe400078e020b */
[----:B------:R-:W-:-:S04]  /*20a0*/  IMAD.HI.U32 R6, R0, R9, RZ ;  /* 0x0000000900067227 */ /* 0x000fc800078e00ff */
[----:B------:R-:W-:Y:S01]  /*20b0*/  @!P0 IMAD.MOV R12, RZ, RZ, -R12 ;  /* 0x000000ffff0c8224 */ /* 0x000fe200078e0a0c */
[C---:B------:R-:W-:Y:S01]  /*20c0*/  ISETP.GT.U32.AND P0, PT, R4.reuse, R7, PT ;  /* 0x000000070400720c */ /* 0x040fe20003f04070 */
[----:B------:R-:W-:Y:S02]  /*20d0*/  @!P2 IMAD.IADD R5, R5, 0x1, -R4 ;  /* 0x000000010505a824 */ /* 0x000fe400078e0a04 */
[----:B------:R-:W-:Y:S01]  /*20e0*/  @!P5 IMAD.MOV R15, RZ, RZ, -R15 ;  /* 0x000000ffff0fd224 */ /* 0x000fe200078e0a0f */
[C---:B------:R-:W-:Y:S01]  /*20f0*/  ISETP.GT.U32.AND P5, PT, R4.reuse, R11, PT ;  /* 0x0000000b0400720c */ /* 0x040fe20003fa4070 */
[----:B------:R-:W-:Y:S01]  /*2100*/  IMAD.MOV R6, RZ, RZ, -R6 ;  /* 0x000000ffff067224 */ /* 0x000fe200078e0a06 */
[----:B------:R-:W-:-:S03]  /*2110*/  ISETP.GT.U32.AND P2, PT, R4, R5, PT ;  /* 0x000000050400720c */ /* 0x000fc60003f44070 */
[----:B------:R-:W-:Y:S01]  /*2120*/  IMAD R9, R4, R6, R9 ;  /* 0x0000000604097224 */ /* 0x000fe200078e0209 */
[----:B------:R-:W-:Y:S02]  /*2130*/  IABS R6, R19 ;  /* 0x0000001300067213 */ /* 0x000fe40000000000 */
[----:B------:R-:W-:Y:S01]  /*2140*/  ISETP.GE.AND P1, PT, R14, RZ, PT ;  /* 0x000000ff0e00720c */ /* 0x000fe20003f26270 */
[----:B------:R-:W-:Y:S02]  /*2150*/  @!P0 IMAD.IADD R7, R7, 0x1, -R4 ;  /* 0x0000000107078824 */ /* 0x000fe400078e0a04 */
[----:B------:R-:W-:Y:S01]  /*2160*/  IMAD.HI.U32 R2, R0, R6, RZ ;  /* 0x0000000600027227 */ /* 0x000fe200078e00ff */
[----:B---3--:R-:W-:-:S03]  /*2170*/  IABS R14, R20 ;  /* 0x00000014000e7213 */ /* 0x008fc60000000000 */
[----:B------:R-:W-:Y:S02]  /*2180*/  @!P5 IMAD.IADD R11, R11, 0x1, -R4 ;  /* 0x000000010b0bd824 */ /* 0x000fe400078e0a04 */
[----:B------:R-:W-:Y:S01]  /*2190*/  IMAD.MOV R2, RZ, RZ, -R2 ;  /* 0x000000ffff027224 */ /* 0x000fe200078e0a02 */
[----:B------:R-:W-:Y:S01]  /*21a0*/  ISETP.GE.AND P3, PT, R13, RZ, PT ;  /* 0x000000ff0d00720c */ /* 0x000fe20003f66270 */
[----:B------:R-:W-:Y:S01]  /*21b0*/  @!P2 IMAD.IADD R5, R5, 0x1, -R4 ;  /* 0x000000010505a824 */ /* 0x000fe200078e0a04 */
[C---:B------:R-:W-:Y:S01]  /*21c0*/  ISETP.GT.U32.AND P0, PT, R4.reuse, R7, PT ;  /* 0x000000070400720c */ /* 0x040fe20003f04070 */
[C---:B------:R-:W-:Y:S01]  /*21d0*/  IMAD R13, R4.reuse, R2, R6 ;  /* 0x00000002040d7224 */ /* 0x040fe200078e0206 */
[----:B------:R-:W-:Y:S01]  /*21e0*/  ISETP.GT.U32.AND P2, PT, R4, R9, PT ;  /* 0x000000090400720c */ /* 0x000fe20003f44070 */
[----:B------:R-:W-:Y:S01]  /*21f0*/  IMAD.HI.U32 R2, R0, R14, RZ ;  /* 0x0000000e00027227 */ /* 0x000fe200078e00ff */
[----:B------:R-:W-:-:S03]  /*2200*/  ISETP.GT.U32.AND P5, PT, R4, R11, PT ;  /* 0x0000000b0400720c */ /* 0x000fc60003fa4070 */
[----:B------:R-:W-:-:S04]  /*2210*/  IMAD.MOV R2, RZ, RZ, -R2 ;  /* 0x000000ffff027224 */ /* 0x000fc800078e0a02 */
[C---:B------:R-:W-:Y:S02]  /*2220*/  IMAD R14, R4.reuse, R2, R14 ;  /* 0x00000002040e7224 */ /* 0x040fe400078e020e */
[--C-:B------:R-:W-:Y:S02]  /*2230*/  @!P0 IMAD.IADD R7, R7, 0x1, -R4.reuse ;  /* 0x0000000107078824 */ /* 0x100fe400078e0a04 */
[--C-:B------:R-:W-:Y:S02]  /*2240*/  @!P2 IMAD.IADD R9, R9, 0x1, -R4.reuse ;  /* 0x000000010909a824 */ /* 0x100fe400078e0a04 */
[----:B------:R-:W-:Y:S01]  /*2250*/  @!P5 IMAD.IADD R11, R11, 0x1, -R4 ;  /* 0x000000010b0bd824 */ /* 0x000fe200078e0a04 */
[C---:B------:R-:W-:Y:S01]  /*2260*/  ISETP.GT.U32.AND P5, PT, R4.reuse, R14, PT ;  /* 0x0000000e0400720c */ /* 0x040fe20003fa4070 */
[----:B------:R-:W-:Y:S01]  /*2270*/  @!P1 IMAD.MOV R7, RZ, RZ, -R7 ;  /* 0x000000ffff079224 */ /* 0x000fe200078e0a07 */
[C---:B------:R-:W-:Y:S02]  /*2280*/  ISETP.GT.U32.AND P2, PT, R4.reuse, R9, PT ;  /* 0x000000090400720c */ /* 0x040fe40003f44070 */
[----:B------:R-:W-:-:S02]  /*2290*/  ISETP.GT.U32.AND P1, PT, R4, R13, PT ;  /* 0x0000000d0400720c */ /* 0x000fc40003f24070 */
[----:B------:R-:W-:Y:S02]  /*22a0*/  ISETP.GE.AND P0, PT, R20, RZ, PT ;  /* 0x000000ff1400720c */ /* 0x000fe40003f06270 */
[----:B----4-:R-:W-:-:S05]  /*22b0*/  IABS R16, R29 ;  /* 0x0000001d00107213 */ /* 0x010fca0000000000 */
[--C-:B------:R-:W-:Y:S01]  /*22c0*/  @!P5 IMAD.IADD R14, R14, 0x1, -R4.reuse ;  /* 0x000000010e0ed824 */ /* 0x100fe200078e0a04 */
[----:B------:R-:W-:Y:S01]  /*22d0*/  ISETP.GE.AND P6, PT, R18, RZ, PT ;  /* 0x000000ff1200720c */ /* 0x000fe20003fc6270 */
[--C-:B------:R-:W-:Y:S02]  /*22e0*/  @!P2 IMAD.IADD R9, R9, 0x1, -R4.reuse ;  /* 0x000000010909a824 */ /* 0x100fe400078e0a04 */
[----:B------:R-:W-:Y:S01]  /*22f0*/  @!P1 IMAD.IADD R13, R13, 0x1, -R4 ;  /* 0x000000010d0d9824 */ /* 0x000fe200078e0a04 */
[----:B------:R-:W-:Y:S01]  /*2300*/  ISETP.GT.U32.AND P5, PT, R4, R14, PT ;  /* 0x0000000e0400720c */ /* 0x000fe20003fa4070 */
[----:B------:R-:W-:-:S04]  /*2310*/  IMAD.HI.U32 R6, R0, R16, RZ ;  /* 0x0000001000067227 */ /* 0x000fc800078e00ff */
[----:B------:R-:W-:Y:S01]  /*2320*/  @!P4 IMAD.MOV R9, RZ, RZ, -R9 ;  /* 0x000000ffff09c224 */ /* 0x000fe200078e0a09 */
[----:B------:R-:W-:Y:S01]  /*2330*/  ISETP.GT.U32.AND P4, PT, R4, R13, PT ;  /* 0x0000000d0400720c */ /* 0x000fe20003f84070 */
[----:B------:R-:W-:-:S04]  /*2340*/  IMAD.MOV R6, RZ, RZ, -R6 ;  /* 0x000000ffff067224 */ /* 0x000fc800078e0a06 */
[----:B------:R-:W-:Y:S02]  /*2350*/  IMAD R16, R4, R6, R16 ;  /* 0x0000000604107224 */ /* 0x000fe400078e0210 */
[----:B------:R-:W-:Y:S02]  /*2360*/  @!P6 IMAD.MOV R11, RZ, RZ, -R11 ;  /* 0x000000ffff0be224 */ /* 0x000fe400078e0a0b */
[--C-:B------:R-:W-:Y:S01]  /*2370*/  @!P5 IMAD.IADD R14, R14, 0x1, -R4.reuse ;  /* 0x000000010e0ed824 */ /* 0x100fe200078e0a04 */
[----:B------:R-:W-:Y:S01]  /*2380*/  ISETP.GT.U32.AND P6, PT, R4, R16, PT ;  /* 0x000000100400720c */ /* 0x000fe20003fc4070 */
[----:B------:R-:W-:Y:S02]  /*2390*/  @!P3 IMAD.MOV R5, RZ, RZ, -R5 ;  /* 0x000000ffff05b224 */ /* 0x000fe400078e0a05 */
[----:B------:R-:W-:Y:S01]  /*23a0*/  @!P4 IMAD.IADD R13, R13, 0x1, -R4 ;  /* 0x000000010d0dc824 */ /* 0x000fe200078e0a04 */
[----:B------:R-:W-:-:S09]  /*23b0*/  ISETP.GE.AND P3, PT, R19, RZ, PT ;  /* 0x000000ff1300720c */ /* 0x000fd20003f66270 */
[----:B------:R-:W-:-:S04]  /*23c0*/  @!P6 IMAD.IADD R16, R16, 0x1, -R4 ;  /* 0x000000011010e824 */ /* 0x000fc800078e0a04 */
[----:B------:R-:W-:Y:S01]  /*23d0*/  @!P3 IMAD.MOV R13, RZ, RZ, -R13 ;  /* 0x000000ffff0db224 */ /* 0x000fe200078e0a0d */
[----:B------:R-:W-:Y:S01]  /*23e0*/  STL [R1+0x1da4], R12 ;  /* 0x001da40c01007387 */ /* 0x000fe20000100800 */
[----:B------:R-:W-:-:S03]  /*23f0*/  @!P0 IMAD.MOV R14, RZ, RZ, -R14 ;  /* 0x000000ffff0e8224 */ /* 0x000fc600078e0a0e */
[----:B------:R-:W-:Y:S04]  /*2400*/  STL [R1+0x1da8], R15 ;  /* 0x001da80f01007387 */ /* 0x000fe80000100800 */
[----:B------:R-:W-:Y:S04]  /*2410*/  STL [R1+0x1dac], R5 ;  /* 0x001dac0501007387 */ /* 0x000fe80000100800 */
[----:B------:R-:W-:Y:S04]  /*2420*/  STL [R1+0x1db0], R7 ;  /* 0x001db00701007387 */ /* 0x000fe80000100800 */
[----:B------:R-:W3:Y:S01]  /*2430*/  LDL.LU R21, [R1+0x28] ;  /* 0x0000280001157983 */ /* 0x000ee20000300800 */
[----:B--2---:R-:W-:-:S05]  /*2440*/  IABS R17, R24 ;  /* 0x0000001800117213 */ /* 0x004fca0000000000 */
[----:B------:R-:W-:Y:S01]  /*2450*/  IMAD.HI.U32 R2, R0, R17, RZ ;  /* 0x0000001100027227 */ /* 0x000fe200078e00ff */
[----:B-----5:R-:W-:-:S03]  /*2460*/  IABS R20, R28 ;  /* 0x0000001c00147213 */ /* 0x020fc60000000000 */
[----:B------:R-:W-:-:S04]  /*2470*/  IMAD.MOV R2, RZ, RZ, -R2 ;  /* 0x000000ffff027224 */ /* 0x000fc800078e0a02 */
[----:B------:R-:W-:Y:S02]  /*2480*/  IMAD R17, R4, R2, R17 ;  /* 0x0000000204117224 */ /* 0x000fe400078e0211 */
[----:B------:R-:W-:-:S04]  /*2490*/  IMAD.HI.U32 R2, R0, R20, RZ ;  /* 0x0000001400027227 */ /* 0x000fc800078e00ff */
[----:B------:R-:W-:-:S04]  /*24a0*/  IMAD.MOV R2, RZ, RZ, -R2 ;  /* 0x000000ffff027224 */ /* 0x000fc800078e0a02 */
[C---:B------:R-:W-:Y:S01]  /*24b0*/  IMAD R20, R4.reuse, R2, R20 ;  /* 0x0000000204147224 */ /* 0x040fe200078e0214 */
[----:B------:R-:W-:-:S04]  /*24c0*/  ISETP.GT.U32.AND P4, PT, R4, R17, PT ;  /* 0x000000110400720c */ /* 0x000fc80003f84070 */
[----:B------:R-:W-:-:S09]  /*24d0*/  ISETP.GT.U32.AND P5, PT, R4, R20, PT ;  /* 0x000000140400720c */ /* 0x000fd20003fa4070 */
[----:B------:R-:W-:-:S04]  /*24e0*/  @!P4 IMAD.IADD R17, R17, 0x1, -R4 ;  /* 0x000000011111c824 */ /* 0x000fc800078e0a04 */
[----:B------:R-:W-:Y:S01]  /*24f0*/  @!P5 IMAD.IADD R20, R20, 0x1, -R4 ;  /* 0x000000011414d824 */ /* 0x000fe200078e0a04 */
[----:B------:R-:W-:-:S04]  /*2500*/  ISETP.GT.U32.AND P4, PT, R4, R16, PT ;  /* 0x000000100400720c */ /* 0x000fc80003f84070 */
[----:B------:R-:W-:Y:S02]  /*2510*/  ISETP.GT.U32.AND P3, PT, R4, R20, PT ;  /* 0x000000140400720c */ /* 0x000fe40003f64070 */
[----:B------:R-:W-:Y:S02]  /*2520*/  ISETP.GE.AND P1, PT, R24, RZ, PT ;  /* 0x000000ff1800720c */ /* 0x000fe40003f26270 */
[----:B------:R-:W2:Y:S01]  /*2530*/  LDL.LU R24, [R1+0x2c] ;  /* 0x00002c0001187983 */ /* 0x000ea20000300800 */
[----:B------:R-:W-:-:S03]  /*2540*/  IABS R23, R26 ;  /* 0x0000001a00177213 */ /* 0x000fc60000000000 */
[----:B------:R0:W-:Y:S01]  /*2550*/  STL [R1+0x1db4], R9 ;  /* 0x001db40901007387 */ /* 0x0001e20000100800 */
[--C-:B------:R-:W-:Y:S01]  /*2560*/  @!P4 IMAD.IADD R16, R16, 0x1, -R4.reuse ;  /* 0x000000011010c824 */ /* 0x100fe200078e0a04 */
[----:B------:R-:W-:Y:S02]  /*2570*/  ISETP.GE.AND P4, PT, R26, RZ, PT ;  /* 0x000000ff1a00720c */ /* 0x000fe40003f86270 */
[----:B------:R4:W-:Y:S01]  /*2580*/  STL [R1+0x1db8], R11 ;  /* 0x001db80b01007387 */ /* 0x0009e20000100800 */
[----:B------:R-:W-:-:S03]  /*2590*/  @!P3 IMAD.IADD R20, R20, 0x1, -R4 ;  /* 0x000000011414b824 */ /* 0x000fc600078e0a04 */
[----:B------:R5:W-:Y:S01]  /*25a0*/  STL [R1+0x1dc0], R13 ;  /* 0x001dc00d01007387 */ /* 0x000be20000100800 */
[----:B------:R-:W-:-:S03]  /*25b0*/  IABS R25, R3 ;  /* 0x0000000300197213 */ /* 0x000fc60000000000 */
[----:B------:R0:W-:Y:S01]  /*25c0*/  STL [R1+0x1dc4], R14 ;  /* 0x001dc40e01007387 */ /* 0x0001e20000100800 */
[----:B------:R-:W-:-:S03]  /*25d0*/  ISETP.GE.AND P3, PT, R3, RZ, PT ;  /* 0x000000ff0300720c */ /* 0x000fc60003f66270 */
[----:B------:R-:W4:Y:S04]  /*25e0*/  LDL.LU R26, [R1+0x30] ;  /* 0x00003000011a7983 */ /* 0x000f280000300800 */
[----:B------:R-:W5:Y:S01]  /*25f0*/  LDL.LU R3, [R1+0x34] ;  /* 0x0000340001037983 */ /* 0x000f620000300800 */
[----:B------:R-:W-:Y:S01]  /*2600*/  IMAD.HI.U32 R2, R0, R23, RZ ;  /* 0x0000001700027227 */ /* 0x000fe200078e00ff */
[----:B------:R-:W-:Y:S02]  /*2610*/  ISETP.GT.U32.AND P5, PT, R4, R17, PT ;  /* 0x000000110400720c */ /* 0x000fe40003fa4070 */
[----:B------:R-:W-:Y:S01]  /*2620*/  ISETP.GE.AND P2, PT, R29, RZ, PT ;  /* 0x000000ff1d00720c */ /* 0x000fe20003f46270 */
[----:B------:R-:W-:Y:S01]  /*2630*/  IMAD.HI.U32 R6, R0, R25, RZ ;  /* 0x0000001900067227 */ /* 0x000fe200078e00ff */
[----:B------:R-:W5:Y:S03]  /*2640*/  LDL.LU R27, [R1+0x38] ;  /* 0x00003800011b7983 */ /* 0x000f660000300800 */
[----:B------:R-:W-:-:S02]  /*2650*/  IMAD.MOV R2, RZ, RZ, -R2 ;  /* 0x000000ffff027224 */ /* 0x000fc400078e0a02 */
[----:B------:R-:W-:Y:S02]  /*2660*/  IMAD.MOV R6, RZ, RZ, -R6 ;  /* 0x000000ffff067224 */ /* 0x000fe400078e0a06 */
[C---:B------:R-:W-:Y:S02]  /*2670*/  IMAD R23, R4.reuse, R2, R23 ;  /* 0x0000000204177224 */ /* 0x040fe400078e0217 */
[C---:B------:R-:W-:Y:S02]  /*2680*/  IMAD R25, R4.reuse, R6, R25 ;  /* 0x0000000604197224 */ /* 0x040fe400078e0219 */
[----:B------:R-:W-:Y:S01]  /*2690*/  @!P5 IMAD.IADD R17, R17, 0x1, -R4 ;  /* 0x000000011111d824 */ /* 0x000fe200078e0a04 */
[C---:B------:R-:W-:Y:S02]  /*26a0*/  ISETP.GT.U32.AND P0, PT, R4.reuse, R23, PT ;  /* 0x000000170400720c */ /* 0x040fe40003f04070 */
[----:B------:R-:W-:Y:S01]  /*26b0*/  ISETP.GT.U32.AND P5, PT, R4, R25, PT ;  /* 0x000000190400720c */ /* 0x000fe20003fa4070 */
[----:B------:R-:W-:-:S10]  /*26c0*/  @!P2 IMAD.MOV R16, RZ, RZ, -R16 ;  /* 0x000000ffff10a224 */ /* 0x000fd400078e0a10 */
[--C-:B------:R-:W-:Y:S02]  /*26d0*/  @!P0 IMAD.IADD R23, R23, 0x1, -R4.reuse ;  /* 0x0000000117178824 */ /* 0x100fe400078e0a04 */
[----:B------:R-:W-:-:S03]  /*26e0*/  @!P5 IMAD.IADD R25, R25, 0x1, -R4 ;  /* 0x000000011919d824 */ /* 0x000fc600078e0a04 */
[C---:B------:R-:W-:Y:S02]  /*26f0*/  ISETP.GT.U32.AND P5, PT, R4.reuse, R23, PT ;  /* 0x000000170400720c */ /* 0x040fe40003fa4070 */
[----:B------:R-:W-:Y:S01]  /*2700*/  ISETP.GT.U32.AND P2, PT, R4, R25, PT ;  /* 0x000000190400720c */ /* 0x000fe20003f44070 */
[----:B------:R-:W-:Y:S01]  /*2710*/  @!P1 IMAD.MOV R17, RZ, RZ, -R17 ;  /* 0x000000ffff119224 */ /* 0x000fe200078e0a11 */
[----:B------:R-:W-:Y:S01]  /*2720*/  ISETP.GE.AND P6, PT, R28, RZ, PT ;  /* 0x000000ff1c00720c */ /* 0x000fe20003fc6270 */
[----:B------:R0:W-:Y:S04]  /*2730*/  STL [R1+0x1dc8], R16 ;  /* 0x001dc81001007387 */ /* 0x0001e80000100800 */
[----:B------:R0:W-:Y:S04]  /*2740*/  STL [R1+0x1dcc], R17 ;  /* 0x001dcc1101007387 */ /* 0x0001e80000100800 */
[----:B------:R-:W-:-:S02]  /*2750*/  @!P5 IMAD.IADD R23, R23, 0x1, -R4 ;  /* 0x000000011717d824 */ /* 0x000fc400078e0a04 */
[----:B------:R-:W-:Y:S01]  /*2760*/  @!P2 IMAD.IADD R25, R25, 0x1, -R4 ;  /* 0x000000011919a824 */ /* 0x000fe200078e0a04 */
[----:B---3--:R-:W-:Y:S02]  /*2770*/  IABS R2, R21 ;  /* 0x0000001500027213 */ /* 0x008fe40000000000 */
[----:B------:R-:W-:Y:S02]  /*2780*/  ISETP.GE.AND P0, PT, R21, RZ, PT ;  /* 0x000000ff1500720c */ /* 0x000fe40003f06270 */
[----:B--2---:R-:W-:Y:S02]  /*2790*/  IABS R28, R24 ;  /* 0x00000018001c7213 */ /* 0x004fe40000000000 */
[----:B------:R-:W-:Y:S02]  /*27a0*/  ISETP.GE.AND P1, PT, R24, RZ, PT ;  /* 0x000000ff1800720c */ /* 0x000fe40003f26270 */
[----:B----4-:R-:W-:Y:S02]  /*27b0*/  ISETP.GE.AND P5, PT, R26, RZ, PT ;  /* 0x000000ff1a00720c */ /* 0x010fe40003fa6270 */
[----:B------:R-:W-:-:S02]  /*27c0*/  IABS R24, R26 ;  /* 0x0000001a00187213 */ /* 0x000fc40000000000 */
[----:B------:R-:W2:Y:S01]  /*27d0*/  LDL.LU R26, [R1+0x3c] ;  /* 0x00003c00011a7983 */ /* 0x000ea20000300800 */
[----:B-----5:R-:W-:Y:S02]  /*27e0*/  ISETP.GE.AND P2, PT, R3, RZ, PT ;  /* 0x000000ff0300720c */ /* 0x020fe40003f46270 */
[----:B------:R-:W-:Y:S02]  /*27f0*/  IABS R21, R3 ;  /* 0x0000000300157213 */ /* 0x000fe40000000000 */
[----:B------:R-:W3:Y:S04]  /*2800*/  LDL.LU R3, [R1+0x50] ;  /* 0x0000500001037983 */ /* 0x000ee80000300800 */
[----:B0-----:R-:W4:Y:S04]  /*2810*/  LDL.LU R9, [R1+0x54] ;  /* 0x0000540001097983 */ /* 0x001f280000300800 */
[----:B------:R-:W5:Y:S04]  /*2820*/  LDL.LU R7, [R1+0x58] ;  /* 0x0000580001077983 */ /* 0x000f680000300800 */
[----:B------:R-:W3:Y:S04]  /*2830*/  LDL.LU R5, [R1+0x5c] ;  /* 0x00005c0001057983 */ /* 0x000ee80000300800 */
[----:B------:R-:W3:Y:S04]  /*2840*/  LDL.LU R15, [R1+0x60] ;  /* 0x00006000010f7983 */ /* 0x000ee80000300800 */
[----:B------:R-:W3:Y:S04]  /*2850*/  LDL.LU R12, [R1+0x64] ;  /* 0x00006400010c7983 */ /* 0x000ee80000300800 */
[----:B------:R-:W3:Y:S01]  /*2860*/  LDL R11, [R1+0x9d8] ;  /* 0x0009d800010b7983 */ /* 0x000ee20000100800 */
[----:B------:R-:W-:-:S04]  /*2870*/  IMAD.HI.U32 R6, R0, R2, RZ ;  /* 0x0000000200067227 */ /* 0x000fc800078e00ff */
[----:B------:R-:W-:-:S04]  /*2880*/  IMAD.MOV R6, RZ, RZ, -R6 ;  /* 0x000000ffff067224 */ /* 0x000fc800078e0a06 */
[----:B------:R-:W-:Y:S02]  /*2890*/  IMAD R18, R4, R6, R2 ;  /* 0x0000000604127224 */ /* 0x000fe400078e0202 */
[----:B------:R-:W-:-:S04]  /*28a0*/  IMAD.HI.U32 R2, R0, R28, RZ ;  /* 0x0000001c00027227 */ /* 0x000fc800078e00ff */
[----:B------:R-:W-:-:S04]  /*28b0*/  IMAD.MOV R2, RZ, RZ, -R2 ;  /* 0x000000ffff027224 */ /* 0x000fc800078e0a02 */
[----:B------:R-:W-:Y:S02]  /*28c0*/  IMAD R28, R4, R2, R28 ;  /* 0x00000002041c7224 */ /* 0x000fe400078e021c */
[----:B------:R-:W-:-:S03]  /*28d0*/  @!P4 IMAD.MOV R23, RZ, RZ, -R23 ;  /* 0x000000ffff17c224 */ /* 0x000fc600078e0a17 */
[----:B------:R-:W-:Y:S01]  /*28e0*/  ISETP.GT.U32.AND P4, PT, R4, R28, PT ;  /* 0x0000001c0400720c */ /* 0x000fe20003f84070 */
[----:B------:R-:W-:-:S12]  /*28f0*/  IMAD.HI.U32 R8, R0, R21, RZ ;  /* 0x0000001500087227 */ /* 0x000fd800078e00ff */
[----:B------:R-:W-:-:S05]  /*2900*/  @!P4 IMAD.IADD R28, R28, 0x1, -R4 ;  /* 0x000000011c1cc824 */ /* 0x000fca00078e0a04 */
[C---:B------:R-:W-:Y:S01]  /*2910*/  ISETP.GT.U32.AND P4, PT, R4.reuse, R28, PT ;  /* 0x0000001c0400720c */ /* 0x040fe20003f84070 */
[----:B------:R-:W-:Y:S01]  /*2920*/  @!P6 IMAD.MOV R20, RZ, RZ, -R20 ;  /* 0x000000ffff14e224 */ /* 0x000fe200078e0a14 */
[----:B------:R-:W-:Y:S01]  /*2930*/  ISETP.GT.U32.AND P6, PT, R4, R18, PT ;  /* 0x000000120400720c */ /* 0x000fe20003fc4070 */
[----:B------:R-:W-:-:S04]  /*2940*/  IMAD.MOV R8, RZ, RZ, -R8 ;  /* 0x000000ffff087224 */ /* 0x000fc800078e0a08 */
[----:B------:R-:W-:Y:S01]  /*2950*/  IMAD R21, R4, R8, R21 ;  /* 0x0000000804157224 */ /* 0x000fe200078e0215 */
[----:B------:R-:W-:-:S05]  /*2960*/  IABS R2, R27 ;  /* 0x0000001b00027213 */ /* 0x000fca0000000000 */
[--C-:B------:R-:W-:Y:S01]  /*2970*/  @!P4 IMAD.IADD R28, R28, 0x1, -R4.reuse ;  /* 0x000000011c1cc824 */ /* 0x100fe200078e0a04 */
[----:B------:R-:W-:Y:S01]  /*2980*/  ISETP.GT.U32.AND P4, PT, R4, R21, PT ;  /* 0x000000150400720c */ /* 0x000fe20003f84070 */
[----:B------:R-:W-:Y:S02]  /*2990*/  @!P6 IMAD.IADD R18, R18, 0x1, -R4 ;  /* 0x000000011212e824 */ /* 0x000fe400078e0a04 */
[----:B------:R-:W-:-:S03]  /*29a0*/  IMAD.HI.U32 R6, R0, R2, RZ ;  /* 0x0000000200067227 */ /* 0x000fc600078e00ff */
[----:B------:R-:W-:Y:S01]  /*29b0*/  ISETP.GT.U32.AND P6, PT, R4, R18, PT ;  /* 0x000000120400720c */ /* 0x000fe20003fc4070 */
[----:B------:R-:W-:Y:S02]  /*29c0*/  IMAD.MOV R6, RZ, RZ, -R6 ;  /* 0x000000ffff067224 */ /* 0x000fe400078e0a06 */
[----:B------:R-:W-:-:S04]  /*29d0*/  IMAD.HI.U32 R10, R0, R24, RZ ;  /* 0x00000018000a7227 */ /* 0x000fc800078e00ff */
[----:B------:R-:W-:Y:S02]  /*29e0*/  @!P4 IMAD.IADD R21, R21, 0x1, -R4 ;  /* 0x000000011515c824 */ /* 0x000fe400078e0a04 */
[C---:B------:R-:W-:Y:S02]  /*29f0*/  IMAD R2, R4.reuse, R6, R2 ;  /* 0x0000000604027224 */ /* 0x040fe400078e0202 */
[----:B------:R-:W-:Y:S01]  /*2a00*/  @!P3 IMAD.MOV R25, RZ, RZ, -R25 ;  /* 0x000000ffff19b224 */ /* 0x000fe200078e0a19 */
[----:B------:R-:W-:Y:S01]  /*2a10*/  ISETP.GE.AND P3, PT, R27, RZ, PT ;  /* 0x000000ff1b00720c */ /* 0x000fe20003f66270 */
[----:B------:R-:W-:Y:S01]  /*2a20*/  IMAD.MOV R10, RZ, RZ, -R10 ;  /* 0x000000ffff0a7224 */ /* 0x000fe200078e0a0a */
[----:B------:R-:W-:Y:S01]  /*2a30*/  ISETP.GT.U32.AND P4, PT, R4, R21, PT ;  /* 0x000000150400720c */ /* 0x000fe20003f84070 */
[----:B------:R-:W-:Y:S02]  /*2a40*/  @!P6 IMAD.IADD R18, R18, 0x1, -R4 ;  /* 0x000000011212e824 */ /* 0x000fe400078e0a04 */
[----:B------:R-:W-:-:S10]  /*2a50*/  IMAD R24, R4, R10, R24 ;  /* 0x0000000a04187224 */ /* 0x000fd400078e0218 */
[----:B------:R-:W-:-:S04]  /*2a60*/  @!P4 IMAD.IADD R21, R21, 0x1, -R4 ;  /* 0x000000011515c824 */ /* 0x000fc800078e0a04 */
[----:B------:R-:W-:Y:S01]  /*2a70*/  @!P2 IMAD.MOV R21, RZ, RZ, -R21 ;  /* 0x000000ffff15a224 */ /* 0x000fe200078e0a15 */
[----:B--2---:R-:W-:Y:S02]  /*2a80*/  IABS R27, R26 ;  /* 0x0000001a001b7213 */ /* 0x004fe40000000000 */
[----:B------:R-:W-:Y:S02]  /*2a90*/  ISETP.GE.AND P6, PT, R26, RZ, PT ;  /* 0x000000ff1a00720c */ /* 0x000fe40003fc6270 */
[----:B----4-:R-:W-:Y:S02]  /*2aa0*/  IABS R6, R9 ;  /* 0x0000000900067213 */ /* 0x010fe40000000000 */
[----:B-----5:R-:W-:-:S03]  /*2ab0*/  IABS R8, R7 ;  /* 0x0000000700087213 */ /* 0x020fc60000000000 */
[----:B------:R-:W-:Y:S01]  /*2ac0*/  IMAD.HI.U32 R19, R0, R6, RZ ;  /* 0x0000000600137227 */ /* 0x000fe200078e00ff */
[----:B---3--:R-:W-:-:S03]  /*2ad0*/  IABS R26, R3 ;  /* 0x00000003001a7213 */ /* 0x008fc60000000000 */
[----:B------:R-:W-:-:S04]  /*2ae0*/  IMAD.HI.U32 R29, R0, R27, RZ ;  /* 0x0000001b001d7227 */ /* 0x000fc800078e00ff */
[----:B------:R-:W-:-:S04]  /*2af0*/  IMAD.HI.U32 R10, R0, R8, RZ ;  /* 0x00000008000a7227 */ /* 0x000fc800078e00ff */
[----:B------:R-:W-:Y:S02]  /*2b00*/  IMAD.MOV R19, RZ, RZ, -R19 ;  /* 0x000000ffff137224 */ /* 0x000fe400078e0a13 */
[----:B------:R-:W-:Y:S02]  /*2b10*/  IMAD.MOV R29, RZ, RZ, -R29 ;  /* 0x000000ffff1d7224 */ /* 0x000fe400078e0a1d */
[----:B------:R-:W-:Y:S02]  /*2b20*/  IMAD.MOV R10, RZ, RZ, -R10 ;  /* 0x000000ffff0a7224 */ /* 0x000fe400078e0a0a */
[----:B------:R-:W-:-:S04]  /*2b30*/  IMAD.HI.U32 R22, R0, R26, RZ ;  /* 0x0000001a00167227 */ /* 0x000fc800078e00ff */
[C---:B------:R-:W-:Y:S01]  /*2b40*/  IMAD R6, R4.reuse, R19, R6 ;  /* 0x0000001304067224 */ /* 0x040fe200078e0206 */
[----:B------:R-:W-:Y:S01]  /*2b50*/  IABS R19, R15 ;  /* 0x0000000f00137213 */ /* 0x000fe20000000000 */
[C---:B------:R-:W-:Y:S01]  /*2b60*/  IMAD R27, R4.reuse, R29, R27 ;  /* 0x0000001d041b7224 */ /* 0x040fe200078e021b */
[----:B------:R-:W-:Y:S01]  /*2b70*/  IABS R29, R5 ;  /* 0x00000005001d7213 */ /* 0x000fe20000000000 */
[----:B------:R-:W-:Y:S02]  /*2b80*/  IMAD R8, R4, R10, R8 ;  /* 0x0000000a04087224 */ /* 0x000fe400078e0208 */
[----:B------:R-:W-:Y:S01]  /*2b90*/  IMAD.MOV R22, RZ, RZ, -R22 ;  /* 0x000000ffff167224 */ /* 0x000fe200078e0a16 */
[----:B------:R-:W-:Y:S01]  /*2ba0*/  IABS R10, R11 ;  /* 0x0000000b000a7213 */ /* 0x000fe20000000000 */
[----:B------:R-:W-:Y:S01]  /*2bb0*/  IMAD.HI.U32 R13, R0, R19, RZ ;  /* 0x00000013000d7227 */ /* 0x000fe200078e00ff */
[----:B------:R-:W-:-:S03]  /*2bc0*/  ISETP.GT.U32.AND P2, PT, R4, R8, PT ;  /* 0x000000080400720c */ /* 0x000fc60003f44070 */
[----:B------:R-:W-:Y:S01]  /*2bd0*/  IMAD R26, R4, R22, R26 ;  /* 0x00000016041a7224 */ /* 0x000fe200078e021a */
[----:B------:R-:W-:Y:S01]  /*2be0*/  IABS R22, R12 ;  /* 0x0000000c00167213 */ /* 0x000fe20000000000 */
[----:B------:R-:W-:-:S04]  /*2bf0*/  IMAD.HI.U32 R14, R0, R29, RZ ;  /* 0x0000001d000e7227 */ /* 0x000fc800078e00ff */
[----:B------:R-:W-:Y:S02]  /*2c00*/  IMAD.MOV R16, RZ, RZ, -R13 ;  /* 0x000000ffff107224 */ /* 0x000fe400078e0a0d */
[----:B------:R-:W-:-:S04]  /*2c10*/  IMAD.HI.U32 R13, R0, R10, RZ ;  /* 0x0000000a000d7227 */ /* 0x000fc800078e00ff */
[----:B------:R-:W-:Y:S02]  /*2c20*/  IMAD.MOV R17, RZ, RZ, -R14 ;  /* 0x000000ffff117224 */ /* 0x000fe400078e0a0e */
[----:B------:R-:W-:-:S04]  /*2c30*/  IMAD.HI.U32 R14, R0, R22, RZ ;  /* 0x00000016000e7227 */ /* 0x000fc800078e00ff */
[----:B------:R-:W-:Y:S02]  /*2c40*/  IMAD.MOV R13, RZ, RZ, -R13 ;  /* 0x000000ffff0d7224 */ /* 0x000fe400078e0a0d */
[C---:B------:R-:W-:Y:S02]  /*2c50*/  IMAD R29, R4.reuse, R17, R29 ;  /* 0x00000011041d7224 */ /* 0x040fe400078e021d */
[----:B------:R-:W2:Y:S01]  /*2c60*/  LDL.LU R17, [R1+0x1dcc] ;  /* 0x001dcc0001117983 */ /* 0x000ea20000300800 */
[C---:B------:R-:W-:Y:S02]  /*2c70*/  IMAD R19, R4.reuse, R16, R19 ;  /* 0x0000001004137224 */ /* 0x040fe400078e0213 */
[----:B------:R-:W-:Y:S01]  /*2c80*/  IMAD.MOV R0, RZ, RZ, -R14 ;  /* 0x000000ffff007224 */ /* 0x000fe200078e0a0e */
[----:B------:R-:W3:Y:S01]  /*2c90*/  LDL.LU R16, [R1+0x1dc8] ;  /* 0x001dc80001107983 */ /* 0x000ee20000300800 */
[----:B------:R-:W-:Y:S02]  /*2ca0*/  IMAD R10, R4, R13, R10 ;  /* 0x0000000d040a7224 */ /* 0x000fe400078e020a */
[----:B------:R-:W-:Y:S01]  /*2cb0*/  @!P2 IMAD.IADD R8, R8, 0x1, -R4 ;  /* 0x000000010808a824 */ /* 0x000fe200078e0a04 */
[----:B------:R-:W4:Y:S01]  /*2cc0*/  LDL.LU R14, [R1+0x1dc4] ;  /* 0x001dc400010e7983 */ /* 0x000f220000300800 */
[----:B------:R-:W-:-:S03]  /*2cd0*/  ISETP.GE.AND P2, PT, R3, RZ, PT ;  /* 0x000000ff0300720c */ /* 0x000fc60003f46270 */
[----:B------:R-:W5:Y:S04]  /*2ce0*/  LDL.LU R13, [R1+0x1dc0] ;  /* 0x001dc000010d7983 */ /* 0x000f680000300800 */
[----:B------:R-:W2:Y:S01]  /*2cf0*/  LDL.LU R3, [R1+0x1dbc] ;  /* 0x001dbc0001037983 */ /* 0x000ea20000300800 */
[----:B------:R-:W-:Y:S01]  /*2d00*/  @!P0 IMAD.MOV R18, RZ, RZ, -R18 ;  /* 0x000000ffff128224 */ /* 0x000fe200078e0a12 */
[----:B------:R-:W-:-:S13]  /*2d10*/  ISETP.GT.U32.AND P0, PT, R4, R24, PT ;  /* 0x000000180400720c */ /* 0x000fda0003f04070 */
[----:B------:R-:W-:-:S05]  /*2d20*/  @!P0 IMAD.IADD R24, R24, 0x1, -R4 ;  /* 0x0000000118188824 */ /* 0x000fca00078e0a04 */
[C---:B------:R-:W-:Y:S02]  /*2d30*/  ISETP.GT.U32.AND P0, PT, R4.reuse, R24, PT ;  /* 0x000000180400720c */ /* 0x040fe40003f04070 */
[----:B------:R-:W-:-:S11]  /*2d40*/  ISETP.GT.U32.AND P4, PT, R4, R27, PT ;  /* 0x0000001b0400720c */ /* 0x000fd60003f84070 */
[--C-:B------:R-:W-:Y:S01]  /*2d50*/  @!P0 IMAD.IADD R24, R24, 0x1, -R4.reuse ;  /* 0x0000000118188824 */ /* 0x100fe200078e0a04 */
[----:B------:R-:W-:Y:S01]  /*2d60*/  ISETP.GT.U32.AND P0, PT, R4, R2, PT ;  /* 0x000000020400720c */ /* 0x000fe20003f04070 */
[----:B------:R-:W-:-:S12]  /*2d70*/  @!P4 IMAD.IADD R27, R27, 0x1, -R4 ;  /* 0x000000011b1bc824 */ /* 0x000fd800078e0a04 */
[----:B------:R-:W-:-:S05]  /*2d80*/  @!P0 IMAD.IADD R2, R2, 0x1, -R4 ;  /* 0x0000000102028824 */ /* 0x000fca00078e0a04 */
[C---:B------:R-:W-:Y:S01]  /*2d90*/  ISETP.GT.U32.AND P4, PT, R4.reuse, R2, PT ;  /* 0x000000020400720c */ /* 0x040fe20003f84070 */
[----:B------:R-:W-:Y:S01]  /*2da0*/  @!P5 IMAD.MOV R24, RZ, RZ, -R24 ;  /* 0x000000ffff18d224 */ /* 0x000fe200078e0a18 */
[C---:B------:R-:W-:Y:S02]  /*2db0*/  ISETP.GT.U32.AND P5, PT, R4.reuse, R6, PT ;  /* 0x000000060400720c */ /* 0x040fe40003fa4070 */
[----:B------:R-:W-:-:S09]  /*2dc0*/  ISETP.GT.U32.AND P0, PT, R4, R26, PT ;  /* 0x0000001a0400720c */ /* 0x000fd20003f04070 */
[--C-:B------:R-:W-:Y:S01]  /*2dd0*/  @!P4 IMAD.IADD R2, R2, 0x1, -R4.reuse ;  /* 0x000000010202c824 */ /* 0x100fe200078e0a04 */
[----:B------:R-:W-:Y:S01]  /*2de0*/  ISETP.GT.U32.AND P4, PT, R4, R29, PT ;  /* 0x0000001d0400720c */ /* 0x000fe20003f84070 */
[--C-:B------:R-:W-:Y:S02]  /*2df0*/  @!P5 IMAD.IADD R6, R6, 0x1, -R4.reuse ;  /* 0x000000010606d824 */ /* 0x100fe400078e0a04 */
[----:B------:R-:W-:Y:S01]  /*2e00*/  @!P0 IMAD.IADD R26, R26, 0x1, -R4 ;  /* 0x000000011a1a8824 */ /* 0x000fe200078e0a04 */
[----:B------:R-:W-:Y:S01]  /*2e10*/  ISETP.GT.U32.AND P0, PT, R4, R27, PT ;  /* 0x0000001b0400720c */ /* 0x000fe20003f04070 */
[----:B------:R-:W-:-:S08]  /*2e20*/  @!P1 IMAD.MOV R28, RZ, RZ, -R28 ;  /* 0x000000ffff1c9224 */ /* 0x000fd000078e0a1c */
[----:B------:R-:W-:Y:S01]  /*2e30*/  @!P4 IMAD.IADD R29, R29, 0x1, -R4 ;  /* 0x000000011d1dc824 */ /* 0x000fe200078e0a04 */
[C---:B------:R-:W-:Y:S02]  /*2e40*/  ISETP.GT.U32.AND P4, PT, R4.reuse, R6, PT ;  /* 0x000000060400720c */ /* 0x040fe40003f84070 */
[C---:B------:R-:W-:Y:S01]  /*2e50*/  ISETP.GT.U32.AND P1, PT, R4.reuse, R26, PT ;  /* 0x0000001a0400720c */ /* 0x040fe20003f24070 */
[C---:B------:R-:W-:Y:S01]  /*2e60*/  IMAD R0, R4.reuse, R0, R22 ;  /* 0x0000000004007224 */ /* 0x040fe200078e0216 */
[C---:B------:R-:W-:Y:S01]  /*2e70*/  ISETP.GT.U32.AND P5, PT, R4.reuse, R10, PT ;  /* 0x0000000a0400720c */ /* 0x040fe20003fa4070 */
[----:B------:R-:W-:Y:S01]  /*2e80*/  @!P0 IMAD.IADD R27, R27, 0x1, -R4 ;  /* 0x000000011b1b8824 */ /* 0x000fe200078e0a04 */
[----:B------:R-:W-:-:S07]  /*2e90*/  ISETP.GT.U32.AND P0, PT, R4, R19, PT ;  /* 0x000000130400720c */ /* 0x000fce0003f04070 */
[--C-:B------:R-:W-:Y:S01]  /*2ea0*/  @!P4 IMAD.IADD R6, R6, 0x1, -R4.reuse ;  /* 0x000000010606c824 */ /* 0x100fe200078e0a04 */
[----:B------:R-:W-:Y:S02]  /*2eb0*/  ISETP.GE.AND P4, PT, R9, RZ, PT ;  /* 0x000000ff0900720c */ /* 0x000fe40003f86270 */
[----:B------:R-:W0:Y:S01]  /*2ec0*/  S2R R9, SR_TID.X ;  /* 0x0000000000097919 */ /* 0x000e220000002100 */
[----:B------:R-:W-:Y:S01]  /*2ed0*/  @!P1 IMAD.IADD R26, R26, 0x1, -R4 ;  /* 0x000000011a1a9824 */ /* 0x000fe200078e0a04 */
[C---:B------:R-:W-:Y:S01]  /*2ee0*/  ISETP.GT.U32.AND P1, PT, R4.reuse, R0, PT ;  /* 0x000000000400720c */ /* 0x040fe20003f24070 */
[----:B------:R-:W-:Y:S01]  /*2ef0*/  @!P3 IMAD.MOV R2, RZ, RZ, -R2 ;  /* 0x000000ffff02b224 */ /* 0x000fe200078e0a02 */
[----:B------:R-:W-:Y:S01]  /*2f00*/  ISETP.GT.U32.AND P3, PT, R4, R8, PT ;  /* 0x000000080400720c */ /* 0x000fe20003f64070 */
[--C-:B------:R-:W-:Y:S02]  /*2f10*/  @!P0 IMAD.IADD R19, R19, 0x1, -R4.reuse ;  /* 0x0000000113138824 */ /* 0x100fe400078e0a04 */
[----:B------:R-:W-:Y:S01]  /*2f20*/  @!P5 IMAD.IADD R10, R10, 0x1, -R4 ;  /* 0x000000010a0ad824 */ /* 0x000fe200078e0a04 */
[----:B------:R-:W-:Y:S01]  /*2f30*/  ISETP.GT.U32.AND P0, PT, R4, R29, PT ;  /* 0x0000001d0400720c */ /* 0x000fe20003f04070 */
[----:B------:R-:W-:-:S06]  /*2f40*/  @!P6 IMAD.MOV R27, RZ, RZ, -R27 ;  /* 0x000000ffff1be224 */ /* 0x000fcc00078e0a1b */
[--C-:B------:R-:W-:Y:S01]  /*2f50*/  @!P1 IMAD.IADD R0, R0, 0x1, -R4.reuse ;  /* 0x0000000100009824 */ /* 0x100fe200078e0a04 */
[C---:B------:R-:W-:Y:S02]  /*2f60*/  ISETP.GT.U32.AND P1, PT, R4.reuse, R19, PT ;  /* 0x000000130400720c */ /* 0x040fe40003f24070 */
[C---:B------:R-:W-:Y:S02]  /*2f70*/  ISETP.GT.U32.AND P6, PT, R4.reuse, R10, PT ;  /* 0x0000000a0400720c */ /* 0x040fe40003fc4070 */
[----:B------:R-:W-:Y:S01]  /*2f80*/  ISETP.GT.U32.AND P5, PT, R4, R0, PT ;  /* 0x000000000400720c */ /* 0x000fe20003fa4070 */
[----:B------:R-:W-:Y:S01]  /*2f90*/  @!P3 IMAD.IADD R8, R8, 0x1, -R4 ;  /* 0x000000010808b824 */ /* 0x000fe200078e0a04 */
[----:B------:R-:W-:Y:S01]  /*2fa0*/  ISETP.GE.AND P3, PT, R7, RZ, PT ;  /* 0x000000ff0700720c */ /* 0x000fe20003f66270 */
[----:B------:R-:W-:Y:S01]  /*2fb0*/  @!P2 IMAD.MOV R26, RZ, RZ, -R26 ;  /* 0x000000ffff1aa224 */ /* 0x000fe200078e0a1a */
[----:B------:R-:W3:Y:S01]  /*2fc0*/  LDL.LU R7, [R1+0x24] ;  /* 0x0000240001077983 */ /* 0x000ee20000300800 */
[----:B------:R-:W-:Y:S01]  /*2fd0*/  @!P0 IMAD.IADD R29, R29, 0x1, -R4 ;  /* 0x000000011d1d8824 */ /* 0x000fe200078e0a04 */
[----:B------:R-:W-:-:S02]  /*2fe0*/  ISETP.GE.AND P0, PT, R5, RZ, PT ;  /* 0x000000ff0500720c */ /* 0x000fc40003f06270 */
[----:B------:R-:W3:Y:S01]  /*2ff0*/  LDL.LU R5, [R1+0x20] ;  /* 0x0000200001057983 */ /* 0x000ee20000300800 */
[----:B------:R-:W-:Y:S01]  /*3000*/  @!P1 IMAD.IADD R19, R19, 0x1, -R4 ;  /* 0x0000000113139824 */ /* 0x000fe200078e0a04 */
[----:B0-----:R-:W-:-:S03]  /*3010*/  LOP3.LUT R9, R9, 0x3f, RZ, 0xc0, !PT ;  /* 0x0000003f09097812 */ /* 0x001fc600078ec0ff */
[--C-:B------:R-:W-:Y:S02]  /*3020*/  @!P5 IMAD.IADD R0, R0, 0x1, -R4.reuse ;  /* 0x000000010000d824 */ /* 0x100fe400078e0a04 */
[----:B------:R-:W-:Y:S01]  /*3030*/  @!P6 IMAD.IADD R10, R10, 0x1, -R4 ;  /* 0x000000010a0ae824 */ /* 0x000fe200078e0a04 */
[----:B------:R-:W-:Y:S02]  /*3040*/  LOP3.LUT R4, R9, 0x40, RZ, 0xfc, !PT ;  /* 0x0000004009047812 */ /* 0x000fe400078efcff */
[----:B------:R-:W-:Y:S02]  /*3050*/  ISETP.GE.AND P1, PT, R15, RZ, PT ;  /* 0x000000ff0f00720c */ /* 0x000fe40003f26270 */
[----:B------:R-:W-:Y:S01]  /*3060*/  ISETP.GE.AND P5, PT, R12, RZ, PT ;  /* 0x000000ff0c00720c */ /* 0x000fe20003fa6270 */
[----:B------:R-:W3:Y:S01]  /*3070*/  LDL.LU R15, [R1+0x14] ;  /* 0x00001400010f7983 */ /* 0x000ee20000300800 */
[----:B------:R-:W-:-:S03]  /*3080*/  IMAD R9, R9, UR6, RZ ;  /* 0x0000000609097c24 */ /* 0x000fc6000f8e02ff */
[----:B------:R-:W3:Y:S01]  /*3090*/  LDL.LU R12, [R1+0x10] ;  /* 0x00001000010c7983 */ /* 0x000ee20000300800 */
[----:B------:R-:W-:Y:S02]  /*30a0*/  IMAD.MOV.U32 R22, RZ, RZ, R8 ;  /* 0x000000ffff167224 */ /* 0x000fe400078e0008 */
[----:B------:R-:W-:Y:S01]  /*30b0*/  @!P4 IMAD.MOV R6, RZ, RZ, -R6 ;  /* 0x000000ffff06c224 */ /* 0x000fe200078e0a06 */
[----:B------:R-:W-:Y:S01]  /*30c0*/  ISETP.GE.AND P4, PT, R11, RZ, PT ;  /* 0x000000ff0b00720c */ /* 0x000fe20003f86270 */
[----:B------:R-:W-:Y:S01]  /*30d0*/  @!P3 IMAD.MOV R22, RZ, RZ, -R22 ;  /* 0x000000ffff16b224 */ /* 0x000fe200078e0a16 */
[----:B------:R-:W-:Y:S02]  /*30e0*/  IADD3 R8, P6, PT, R9, UR26, RZ ;  /* 0x0000001a09087c10 */ /* 0x000fe4000ffde0ff */
[----:B--2---:R-:W-:Y:S02]  /*30f0*/  ISETP.NE.AND P2, PT, R3, RZ, PT ;  /* 0x000000ff0300720c */ /* 0x004fe40003f45270 */
[----:B------:R-:W-:-:S05]  /*3100*/  LOP3.LUT R3, RZ, R3, RZ, 0x33, !PT ;  /* 0x00000003ff037212 */ /* 0x000fca00078e33ff */
[----:B------:R0:W-:Y:S04]  /*3110*/  STL [R1+0x28], R3 ;  /* 0x0000280301007387 */ /* 0x0001e80000100800 */
[----:B------:R-:W2:Y:S01]  /*3120*/  LDL.LU R11, [R1+0x1db8] ;  /* 0x001db800010b7983 */ /* 0x000ea20000300800 */
[----:B0-----:R-:W-:-:S03]  /*3130*/  IMAD R3, R4, UR6, RZ ;  /* 0x0000000604037c24 */ /* 0x001fc6000f8e02ff */
[----:B------:R-:W-:Y:S01]  /*3140*/  STL [R1+0x2c], R9 ;  /* 0x00002c0901007387 */ /* 0x000fe20000100800 */
[----:B------:R-:W-:Y:S01]  /*3150*/  @!P0 IMAD.MOV R29, RZ, RZ, -R29 ;  /* 0x000000ffff1d8224 */ /* 0x000fe200078e0a1d */
[----:B------:R-:W-:Y:S01]  /*3160*/  UIMAD UR68, UR68, 0x5d, URZ ;  /* 0x0000005d444478a4 */ /* 0x000fe2000f8e02ff */
[----:B------:R-:W-:Y:S01]  /*3170*/  IADD3 R4, P3, PT, R3, UR26, RZ ;  /* 0x0000001a03047c10 */ /* 0x000fe2000ff7e0ff */
[----:B------:R0:W-:Y:S01]  /*3180*/  STL [R1+0x1da0], R3 ;  /* 0x001da00301007387 */ /* 0x0001e20000100800 */
[----:B------:R-:W-:Y:S01]  /*3190*/  @!P1 IMAD.MOV R19, RZ, RZ, -R19 ;  /* 0x000000ffff139224 */ /* 0x000fe200078e0a13 */
[----:B------:R-:W-:Y:S01]  /*31a0*/  UIMAD UR66, UR66, 0x5c, URZ ;  /* 0x0000005c424278a4 */ /* 0x000fe2000f8e02ff */
[----:B------:R-:W-:Y:S01]  /*31b0*/  @!P5 IMAD.MOV R0, RZ, RZ, -R0 ;  /* 0x000000ffff00d224 */ /* 0x000fe200078e0a00 */
[----:B------:R-:W-:Y:S01]  /*31c0*/  UIMAD UR64, UR64, 0x5b, URZ ;  /* 0x0000005b404078a4 */ /* 0x000fe2000f8e02ff */
[----:B------:R-:W-:Y:S01]  /*31d0*/  @!P4 IMAD.MOV R10, RZ, RZ, -R10 ;  /* 0x000000ffff0ac224 */ /* 0x000fe200078e0a0a */
[----:B------:R-:W-:-:S02]  /*31e0*/  UIMAD UR62, UR62, 0x5a, URZ ;  /* 0x0000005a3e3e78a4 */ /* 0x000fc4000f8e02ff */
[----:B------:R-:W-:Y:S01]  /*31f0*/  UIMAD UR60, UR60, 0x59, URZ ;  /* 0x000000593c3c78a4 */ /* 0x000fe2000f8e02ff */
[----:B0-----:R-:W3:Y:S01]  /*3200*/  LDL.LU R3, [R1+0x28] ;  /* 0x0000280001037983 */ /* 0x001ee20000300800 */
[----:B------:R-:W-:Y:S02]  /*3210*/  UIMAD UR58, UR58, 0x58, URZ ;  /* 0x000000583a3a78a4 */ /* 0x000fe4000f8e02ff */
[----:B------:R-:W-:Y:S01]  /*3220*/  UIMAD UR56, UR56, 0x57, URZ ;  /* 0x00000057383878a4 */ /* 0x000fe2000f8e02ff */
[----:B------:R0:W-:Y:S01]  /*3230*/  STL [R1+0x1d8c], R4 ;  /* 0x001d8c0401007387 */ /* 0x0001e20000100800 */
[----:B------:R-:W-:Y:S02]  /*3240*/  UIMAD UR54, UR54, 0x56, URZ ;  /* 0x00000056363678a4 */ /* 0x000fe4000f8e02ff */
[----:B------:R-:W-:Y:S02]  /*3250*/  UIMAD UR52, UR52, 0x55, URZ ;  /* 0x00000055343478a4 */ /* 0x000fe4000f8e02ff */
[----:B-1----:R-:W-:-:S02]  /*3260*/  UIMAD UR50, UR50, 0x54, URZ ;  /* 0x00000054323278a4 */ /* 0x002fc4000f8e02ff */
[----:B------:R-:W-:Y:S02]  /*3270*/  UIMAD UR48, UR48, 0x53, URZ ;  /* 0x00000053303078a4 */ /* 0x000fe4000f8e02ff */
[----:B------:R-:W-:Y:S01]  /*3280*/  UIMAD UR46, UR46, 0x52, URZ ;  /* 0x000000522e2e78a4 */ /* 0x000fe2000f8e02ff */
[----:B0-----:R-:W2:Y:S01]  /*3290*/  LDL.LU R4, [R1+0x8] ;  /* 0x0000080001047983 */ /* 0x001ea20000300800 */
[----:B------:R-:W-:Y:S02]  /*32a0*/  UIMAD UR44, UR44, 0x51, URZ ;  /* 0x000000512c2c78a4 */ /* 0x000fe4000f8e02ff */
[----:B------:R-:W-:Y:S01]  /*32b0*/  UIMAD UR40, UR40, 0x50, URZ ;  /* 0x00000050282878a4 */ /* 0x000fe2000f8e02ff */
[----:B------:R-:W2:Y:S01]  /*32c0*/  LDL.LU R9, [R1+0x1db4] ;  /* 0x001db40001097983 */ /* 0x000ea20000300800 */
[----:B------:R-:W-:Y:S02]  /*32d0*/  UIMAD UR38, UR38, 0x4f, URZ ;  /* 0x0000004f262678a4 */ /* 0x000fe4000f8e02ff */
[----:B------:R-:W-:Y:S01]  /*32e0*/  UIMAD UR36, UR36, 0x4e, URZ ;  /* 0x0000004e242478a4 */ /* 0x000fe2000f8e02ff */
[----:B------:R0:W-:Y:S01]  /*32f0*/  STL [R1+0x1d88], R8 ;  /* 0x001d880801007387 */ /* 0x0001e20000100800 */
[----:B------:R-:W-:-:S02]  /*3300*/  UIMAD UR34, UR34, 0x4d, URZ ;  /* 0x0000004d222278a4 */ /* 0x000fc4000f8e02ff */
[----:B------:R-:W-:Y:S02]  /*3310*/  UIMAD UR32, UR32, 0x4c, URZ ;  /* 0x0000004c202078a4 */ /* 0x000fe4000f8e02ff */
[----:B------:R-:W-:Y:S02]  /*3320*/  UIMAD UR30, UR30, 0x4b, URZ ;  /* 0x0000004b1e1e78a4 */ /* 0x000fe4000f8e02ff */
[----:B------:R-:W-:Y:S02]  /*3330*/  UIMAD UR28, UR28, 0x4a, URZ ;  /* 0x0000004a1c1c78a4 */ /* 0x000fe4000f8e02ff */
[----:B------:R-:W-:Y:S01]  /*3340*/  UIMAD UR22, UR22, 0x49, URZ ;  /* 0x00000049161678a4 */ /* 0x000fe2000f8e02ff */
[----:B0-----:R-:W2:Y:S01]  /*3350*/  LDL.LU R8, [R1+0xc] ;  /* 0x00000c0001087983 */ /* 0x001ea20000300800 */
[----:B------:R-:W-:Y:S02]  /*3360*/  UIMAD UR20, UR20, 0x48, URZ ;  /* 0x00000048141478a4 */ /* 0x000fe4000f8e02ff */
[----:B------:R-:W-:-:S02]  /*3370*/  UIMAD UR18, UR18, 0x47, URZ ;  /* 0x00000047121278a4 */ /* 0x000fc4000f8e02ff */
[----:B------:R-:W-:Y:S02]  /*3380*/  UIMAD UR16, UR16, 0x46, URZ ;  /* 0x00000046101078a4 */ /* 0x000fe4000f8e02ff */
[----:B------:R-:W-:Y:S02]  /*3390*/  UIMAD UR14, UR14, 0x45, URZ ;  /* 0x000000450e0e78a4 */ /* 0x000fe4000f8e02ff */
[----:B------:R-:W-:Y:S02]  /*33a0*/  UIMAD UR13, UR13, 0x44, URZ ;  /* 0x000000440d0d78a4 */ /* 0x000fe4000f8e02ff */
[----:B------:R-:W-:Y:S02]  /*33b0*/  UIMAD UR12, UR12, 0x43, URZ ;  /* 0x000000430c0c78a4 */ /* 0x000fe4000f8e02ff */
[----:B------:R-:W-:Y:S02]  /*33c0*/  UIMAD UR10, UR10, 0x42, URZ ;  /* 0x000000420a0a78a4 */ /* 0x000fe4000f8e02ff */
[----:B------:R-:W-:-:S02]  /*33d0*/  UIMAD UR9, UR9, 0x41, URZ ;  /* 0x00000041090978a4 */ /* 0x000fc4000f8e02ff */
[----:B------:R-:W-:Y:S02]  /*33e0*/  USHF.L.U32 UR75, UR75, 0x6, URZ ;  /* 0x000000064b4b7899 */ /* 0x000fe400080006ff */
[----:B------:R-:W-:Y:S02]  /*33f0*/  UIMAD UR5, UR5, 0x3f, URZ ;  /* 0x0000003f050578a4 */ /* 0x000fe4000f8e02ff */
[----:B------:R-:W-:Y:S02]  /*3400*/  UIMAD UR7, UR7, 0x3e, URZ ;  /* 0x0000003e070778a4 */ /* 0x000fe4000f8e02ff */
[----:B------:R-:W-:Y:S02]  /*3410*/  UIMAD UR8, UR8, 0x3d, URZ ;  /* 0x0000003d080878a4 */ /* 0x000fe4000f8e02ff */
        /* <DEDUP_REMOVED lines=27> */
[----:B------:R-:W-:Y:S01]  /*35d0*/  UIMAD UR21, UR21, 0x21, URZ ;  /* 0x00000021151578a4 */ /* 0x000fe2000f8e02ff */
[----:B------:R-:W0:Y:S01]  /*35e0*/  LDCU UR6, c[0x0][0x3a8] ;  /* 0x00007500ff0677ac */ /* 0x000e220008000800 */
[----:B------:R-:W-:Y:S01]  /*35f0*/  USHF.L.U32 UR17, UR17, 0x5, URZ ;  /* 0x0000000511117899 */ /* 0x000fe200080006ff */
[----:B------:R-:W1:Y:S01]  /*3600*/  LDCU UR26, c[0x0][0x3a8] ;  /* 0x00007500ff1a77ac */ /* 0x000e620008000800 */
[C---:B---3--:R-:W-:Y:S02]  /*3610*/  SEL R7, R3.reuse, R7, !P2 ;  /* 0x0000000703077207 */ /* 0x048fe40005000000 */
[C---:B------:R-:W-:Y:S02]  /*3620*/  SEL R5, R3.reuse, R5, !P2 ;  /* 0x0000000503057207 */ /* 0x040fe40005000000 */
[C---:B------:R-:W-:Y:S01]  /*3630*/  SEL R15, R3.reuse, R15, !P2 ;  /* 0x0000000f030f7207 */ /* 0x040fe20005000000 */
[----:B------:R3:W-:Y:S01]  /*3640*/  STL [R1+0x1c], R7 ;  /* 0x00001c0701007387 */ /* 0x0007e20000100800 */
[----:B------:R-:W-:-:S03]  /*3650*/  SEL R12, R3, R12, !P2 ;  /* 0x0000000c030c7207 */ /* 0x000fc60005000000 */
[----:B---3--:R-:W3:Y:S04]  /*3660*/  LDL.LU R7, [R1+0x1db0] ;  /* 0x001db00001077983 */ /* 0x008ee80000300800 */
[----:B------:R0:W-:Y:S04]  /*3670*/  STL [R1+0x18], R5 ;  /* 0x0000180501007387 */ /* 0x0001e80000100800 */
[----:B0-----:R-:W3:Y:S01]  /*3680*/  LDL.LU R5, [R1+0x1dac] ;  /* 0x001dac0001057983 */ /* 0x001ee20000300800 */
[----:B--2---:R-:W-:-:S03]  /*3690*/  SEL R8, R3, R8, !P2 ;  /* 0x0000000803087207 */ /* 0x004fc60005000000 */
[----:B------:R0:W-:Y:S04]  /*36a0*/  STL [R1+0x14], R15 ;  /* 0x0000140f01007387 */ /* 0x0001e80000100800 */
[----:B0-----:R-:W2:Y:S04]  /*36b0*/  LDL.LU R15, [R1+0x1da8] ;  /* 0x001da800010f7983 */ /* 0x001ea80000300800 */
[----:B------:R0:W-:Y:S04]  /*36c0*/  STL [R1+0x10], R12 ;  /* 0x0000100c01007387 */ /* 0x0001e80000100800 */
[----:B0-----:R-:W2:Y:S04]  /*36d0*/  LDL.LU R12, [R1+0x1da4] ;  /* 0x001da400010c7983 */ /* 0x001ea80000300800 */
[----:B------:R0:W-:Y:S02]  /*36e0*/  STL [R1+0xc], R8 ;  /* 0x00000c0801007387 */ /* 0x0001e40000100800 */
[----:B0-----:R-:W-:-:S05]  /*36f0*/  SEL R8, R3, R4, !P2 ;  /* 0x0000000403087207 */ /* 0x001fca0005000000 */
[----:B------:R0:W-:Y:S04]  /*3700*/  STL [R1+0x1d98], R8 ;  /* 0x001d980801007387 */ /* 0x0001e80000100800 */
[----:B0-----:R-:W2:Y:S01]  /*3710*/  LDL.LU R8, [R1+0x18] ;  /* 0x0000180001087983 */ /* 0x001ea20000300800 */
[C---:B------:R-:W-:Y:S02]  /*3720*/  SEL R9, R3.reuse, R9, !P2 ;  /* 0x0000000903097207 */ /* 0x040fe40005000000 */
[C---:B------:R-:W-:Y:S02]  /*3730*/  SEL R11, R3.reuse, R11, !P2 ;  /* 0x0000000b030b7207 */ /* 0x040fe40005000000 */
[C---:B-----5:R-:W-:Y:S02]  /*3740*/  SEL R13, R3.reuse, R13, !P2 ;  /* 0x0000000d030d7207 */ /* 0x060fe40005000000 */
[----:B----4-:R-:W-:-:S02]  /*3750*/  SEL R14, R3, R14, !P2 ;  /* 0x0000000e030e7207 */ /* 0x010fc40005000000 */
[C---:B------:R-:W-:Y:S02]  /*3760*/  SEL R16, R3.reuse, R16, !P2 ;  /* 0x0000001003107207 */ /* 0x040fe40005000000 */
[C---:B------:R-:W-:Y:S02]  /*3770*/  SEL R17, R3.reuse, R17, !P2 ;  /* 0x0000001103117207 */ /* 0x040fe40005000000 */
[C---:B------:R-:W-:Y:S02]  /*3780*/  SEL R20, R3.reuse, R20, !P2 ;  /* 0x0000001403147207 */ /* 0x040fe40005000000 */
[C---:B------:R-:W-:Y:S02]  /*3790*/  SEL R23, R3.reuse, R23, !P2 ;  /* 0x0000001703177207 */ /* 0x040fe40005000000 */
[C---:B------:R-:W-:Y:S02]  /*37a0*/  SEL R25, R3.reuse, R25, !P2 ;  /* 0x0000001903197207 */ /* 0x040fe40005000000 */
[----:B------:R-:W-:-:S02]  /*37b0*/  SEL R18, R3, R18, !P2 ;  /* 0x0000001203127207 */ /* 0x000fc40005000000 */
        /* <DEDUP_REMOVED lines=11> */
[----:B---3--:R-:W-:-:S02]  /*3870*/  SEL R7, R3, R7, !P2 ;  /* 0x0000000703077207 */ /* 0x008fc40005000000 */
[C---:B------:R-:W-:Y:S02]  /*3880*/  SEL R5, R3.reuse, R5, !P2 ;  /* 0x0000000503057207 */ /* 0x040fe40005000000 */
[C---:B--2---:R-:W-:Y:S02]  /*3890*/  SEL R15, R3.reuse, R15, !P2 ;  /* 0x0000000f030f7207 */ /* 0x044fe40005000000 */
[C---:B------:R-:W-:Y:S02]  /*38a0*/  SEL R4, R3.reuse, R12, !P2 ;  /* 0x0000000c03047207 */ /* 0x040fe40005000000 */
[----:B------:R-:W-:Y:S01]  /*38b0*/  SEL R12, R3, R6, !P2 ;  /* 0x00000006030c7207 */ /* 0x000fe20005000000 */
[----:B------:R0:W-:Y:S04]  /*38c0*/  STL [R1+0x1d9c], R8 ;  /* 0x001d9c0801007387 */ /* 0x0001e80000100800 */
[----:B0-----:R-:W2:Y:S04]  /*38d0*/  LDL.LU R8, [R1+0x1c] ;  /* 0x00001c0001087983 */ /* 0x001ea80000300800 */
[----:B------:R-:W3:Y:S04]  /*38e0*/  LDL.LU R6, [R1+0x2c] ;  /* 0x00002c0001067983 */ /* 0x000ee80000300800 */
[----:B------:R-:W4:Y:S01]  /*38f0*/  LDL.LU R3, [R1+0x1da0] ;  /* 0x001da00001037983 */ /* 0x000f220000300800 */
[----:B--2---:R-:W-:Y:S01]  /*3900*/  IMAD R8, R8, UR77, RZ ;  /* 0x0000004d08087c24 */ /* 0x004fe2000f8e02ff */
[----:B---3--:R-:W-:-:S02]  /*3910*/  LEA.HI.X.SX32 R6, R6, UR27, 0x1, P6 ;  /* 0x0000001b06067c11 */ /* 0x008fc4000b0f0eff */
[----:B----4-:R-:W-:Y:S01]  /*3920*/  LEA.HI.X.SX32 R3, R3, UR27, 0x1, P3 ;  /* 0x0000001b03037c11 */ /* 0x010fe200098f0eff */
[----:B------:R-:W-:Y:S01]  /*3930*/  IMAD R15, R15, UR77, RZ ;  /* 0x0000004d0f0f7c24 */ /* 0x000fe2000f8e02ff */
[----:B------:R-:W-:Y:S01]  /*3940*/  UIMAD UR6, UR6, 0x1f, URZ ;  /* 0x0000001f060678a4 */ /* 0x000fe2000f8e02ff */
[----:B------:R-:W-:Y:S01]  /*3950*/  IMAD R5, R5, UR77, RZ ;  /* 0x0000004d05057c24 */ /* 0x000fe2000f8e02ff */
[----:B------:R-:W0:Y:S01]  /*3960*/  LDCU UR27, c[0x0][0x3a8] ;  /* 0x00007500ff1b77ac */ /* 0x000e220008000800 */
[----:B------:R2:W-:Y:S04]  /*3970*/  STL [R1+0x1d80], R3 ;  /* 0x001d800301007387 */ /* 0x0005e80000100800 */
[----:B--2---:R-:W2:Y:S04]  /*3980*/  LDL.LU R3, [R1+0xc] ;  /* 0x00000c0001037983 */ /* 0x004ea80000300800 */
[----:B------:R3:W-:Y:S04]  /*3990*/  STL [R1+0x1d7c], R6 ;  /* 0x001d7c0601007387 */ /* 0x0007e80000100800 */
[----:B---3--:R-:W3:Y:S04]  /*39a0*/  LDL.LU R6, [R1+0x14] ;  /* 0x0000140001067983 */ /* 0x008ee80000300800 */
[----:B------:R4:W-:Y:S04]  /*39b0*/  STL [R1+0x8], R8 ;  /* 0x0000080801007387 */ /* 0x0009e80000100800 */
[----:B----4-:R-:W4:Y:S01]  /*39c0*/  LDL.LU R8, [R1+0x1d9c] ;  /* 0x001d9c0001087983 */ /* 0x010f220000300800 */
[----:B---3--:R-:W-:-:S02]  /*39d0*/  IMAD R6, R6, UR77, RZ ;  /* 0x0000004d06067c24 */ /* 0x008fc4000f8e02ff */
[----:B----4-:R-:W-:-:S05]  /*39e0*/  IMAD R8, R8, UR77, RZ ;  /* 0x0000004d08087c24 */ /* 0x010fca000f8e02ff */
[----:B------:R3:W-:Y:S04]  /*39f0*/  STL [R1+0x18], R8 ;  /* 0x0000180801007387 */ /* 0x0007e80000100800 */
[----:B---3--:R-:W3:Y:S04]  /*3a00*/  LDL.LU R8, [R1+0x1d98] ;  /* 0x001d980001087983 */ /* 0x008ee80000300800 */
[----:B------:R4:W-:Y:S04]  /*3a10*/  STL [R1+0x1d84], R6 ;  /* 0x001d840601007387 */ /* 0x0009e80000100800 */
[----:B----4-:R-:W4:Y:S01]  /*3a20*/  LDL.LU R6, [R1+0x10] ;  /* 0x0000100001067983 */ /* 0x010f220000300800 */
[----:B--2---:R-:W-:-:S02]  /*3a30*/  IMAD R3, R3, UR77, RZ ;  /* 0x0000004d03037c24 */ /* 0x004fc4000f8e02ff */
[----:B----4-:R-:W-:-:S05]  /*3a40*/  IMAD R6, R6, UR77, RZ ;  /* 0x0000004d06067c24 */ /* 0x010fca000f8e02ff */
[----:B------:R3:W-:Y:S04]  /*3a50*/  STL [R1+0x10], R6 ;  /* 0x0000100601007387 */ /* 0x0007e80000100800 */
[----:B------:R2:W-:Y:S01]  /*3a60*/  STL [R1+0xc], R3 ;  /* 0x00000c0301007387 */ /* 0x0005e20000100800 */
[----:B---3--:R-:W-:Y:S02]  /*3a70*/  IMAD R6, R8, UR77, RZ ;  /* 0x0000004d08067c24 */ /* 0x008fe4000f8e02ff */
[----:B--2---:R-:W-:-:S03]  /*3a80*/  IMAD R3, R4, UR77, RZ ;  /* 0x0000004d04037c24 */ /* 0x004fc6000f8e02ff */
[----:B------:R2:W-:Y:S01]  /*3a90*/  STL [R1+0x4], R6 ;  /* 0x0000040601007387 */ /* 0x0005e20000100800 */
[----:B------:R-:W-:-:S03]  /*3aa0*/  IMAD R4, R7, UR77, RZ ;  /* 0x0000004d07047c24 */ /* 0x000fc6000f8e02ff */
[----:B------:R-:W-:Y:S04]  /*3ab0*/  STL [R1+0x1d70], R15 ;  /* 0x001d700f01007387 */ /* 0x000fe80000100800 */
[----:B------:R3:W-:Y:S04]  /*3ac0*/  STL [R1], R3 ;  /* 0x0000000301007387 */ /* 0x0007e80000100800 */
[----:B------:R-:W-:Y:S04]  /*3ad0*/  STL [R1+0x1d74], R5 ;  /* 0x001d740501007387 */ /* 0x000fe80000100800 */
[----:B--2---:R-:W2:Y:S04]  /*3ae0*/  LDL.LU R6, [R1+0x4c] ;  /* 0x00004c0001067983 */ /* 0x004ea80000300800 */
[----:B---3--:R-:W3:Y:S04]  /*3af0*/  LDL.LU R3, [R1+0x48] ;  /* 0x0000480001037983 */ /* 0x008ee80000300800 */
[----:B------:R4:W-:Y:S04]  /*3b00*/  STL [R1+0x1c], R4 ;  /* 0x00001c0401007387 */ /* 0x0009e80000100800 */
[----:B------:R-:W5:Y:S04]  /*3b10*/  LDL.LU R8, [R1+0x44] ;  /* 0x0000440001087983 */ /* 0x000f680000300800 */
[----:B----4-:R-:W4:Y:S01]  /*3b20*/  LDL.LU R4, [R1+0x40] ;  /* 0x0000400001047983 */ /* 0x010f220000300800 */
[----:B------:R-:W-:-:S02]  /*3b30*/  IMAD R11, R11, UR77, RZ ;  /* 0x0000004d0b0b7c24 */ /* 0x000fc4000f8e02ff */
[----:B------:R-:W-:Y:S02]  /*3b40*/  IMAD R5, R9, UR77, RZ ;  /* 0x0000004d09057c24 */ /* 0x000fe4000f8e02ff */
[----:B------:R-:W-:Y:S02]  /*3b50*/  IMAD R13, R13, UR77, RZ ;  /* 0x0000004d0d0d7c24 */ /* 0x000fe4000f8e02ff */
[----:B------:R-:W-:Y:S01]  /*3b60*/  IMAD R14, R14, UR77, RZ ;  /* 0x0000004d0e0e7c24 */ /* 0x000fe2000f8e02ff */
[----:B------:R-:W-:Y:S01]  /*3b70*/  STL [R1+0x1d6c], R11 ;  /* 0x001d6c0b01007387 */ /* 0x000fe20000100800 */
[----:B------:R-:W-:Y:S02]  /*3b80*/  IMAD R16, R16, UR77, RZ ;  /* 0x0000004d10107c24 */ /* 0x000fe4000f8e02ff */
[----:B------:R-:W-:Y:S01]  /*3b90*/  IMAD R2, R2, UR77, RZ ;  /* 0x0000004d02027c24 */ /* 0x000fe2000f8e02ff */
[----:B------:R-:W-:Y:S01]  /*3ba0*/  STL [R1+0x20], R5 ;  /* 0x0000200501007387 */ /* 0x000fe20000100800 */
[----:B------:R-:W-:-:S03]  /*3bb0*/  IMAD R0, R0, UR77, RZ ;  /* 0x0000004d00007c24 */ /* 0x000fc6000f8e02ff */
[----:B------:R-:W-:Y:S04]  /*3bc0*/  STL [R1+0x1d78], R13 ;  /* 0x001d780d01007387 */ /* 0x000fe80000100800 */
[----:B------:R-:W-:Y:S04]  /*3bd0*/  STL [R1+0x1d90], R14 ;  /* 0x001d900e01007387 */ /* 0x000fe80000100800 */
[----:B------:R-:W-:Y:S04]  /*3be0*/  STL [R1+0x1d94], R16 ;  /* 0x001d941001007387 */ /* 0x000fe80000100800 */
[----:B------:R0:W-:Y:S04]  /*3bf0*/  STL [R1+0x24], R2 ;  /* 0x0000240201007387 */ /* 0x0001e80000100800 */
[----:B------:R2:W-:Y:S01]  /*3c00*/  STL [R1+0x28], R0 ;  /* 0x0000280001007387 */ /* 0x0005e20000100800 */
[----:B0-----:R-:W-:-:S05]  /*3c10*/  IMAD R2, R10, UR77, RZ ;  /* 0x0000004d0a027c24 */ /* 0x001fca000f8e02ff */
[----:B------:R3:W-:Y:S01]  /*3c20*/  STL [R1+0x2c], R2 ;  /* 0x00002c0201007387 */ /* 0x0007e20000100800 */
[----:B--2---:R-:W-:Y:S02]  /*3c30*/  IMAD R0, R6, UR76, RZ ;  /* 0x0000004c06007c24 */ /* 0x004fe4000f8e02ff */
[----:B---3--:R-:W-:-:S03]  /*3c40*/  IMAD R2, R3, UR76, RZ ;  /* 0x0000004c03027c24 */ /* 0x008fc6000f8e02ff */
[----:B------:R-:W-:Y:S01]  /*3c50*/  IADD3 R11, P0, PT, R0, UR24, RZ ;  /* 0x00000018000b7c10 */ /* 0x000fe2000ff1e0ff */
[----:B-----5:R-:W-:Y:S01]  /*3c60*/  IMAD R7, R8, UR76, RZ ;  /* 0x0000004c08077c24 */ /* 0x020fe2000f8e02ff */
[----:B------:R-:W-:Y:S01]  /*3c70*/  IADD3 R14, P1, PT, R2, UR24, RZ ;  /* 0x00000018020e7c10 */ /* 0x000fe2000ff3e0ff */
[----:B----4-:R-:W-:-:S03]  /*3c80*/  IMAD R9, R4, UR76, RZ ;  /* 0x0000004c04097c24 */ /* 0x010fc6000f8e02ff */
[----:B------:R-:W-:Y:S01]  /*3c90*/  IADD3 R15, P2, PT, R7, UR24, RZ ;  /* 0x00000018070f7c10 */ /* 0x000fe2000ff5e0ff */
[----:B------:R-:W-:Y:S01]  /*3ca0*/  STL [R1+0x56c], R11 ;  /* 0x00056c0b01007387 */ /* 0x000fe20000100800 */
[----:B------:R-:W-:Y:S01]  /*3cb0*/  LEA.HI.X.SX32 R3, R0, UR25, 0x1, P0 ;  /* 0x0000001900037c11 */ /* 0x000fe200080f0eff */
[----:B------:R-:W-:Y:S01]  /*3cc0*/  IMAD R17, R17, UR77, RZ ;  /* 0x0000004d11117c24 */ /* 0x000fe2000f8e02ff */
[----:B------:R-:W-:Y:S01]  /*3cd0*/  IADD3 R16, P3, PT, R9, UR24, RZ ;  /* 0x0000001809107c10 */ /* 0x000fe2000ff7e0ff */
[----:B------:R-:W-:Y:S01]  /*3ce0*/  UIMAD UR24, UR70, 0x7f, URZ ;  /* 0x0000007f461878a4 */ /* 0x000fe2000f8e02ff */
[----:B------:R-:W-:Y:S01]  /*3cf0*/  LEA.HI.X.SX32 R6, R2, UR25, 0x1, P1 ;  /* 0x0000001902067c11 */ /* 0x000fe200088f0eff */
[----:B------:R-:W-:Y:S01]  /*3d00*/  STL [R1+0x574], R14 ;  /* 0x0005740e01007387 */ /* 0x000fe20000100800 */
[----:B------:R-:W-:Y:S01]  /*3d10*/  LEA.HI.X.SX32 R8, R7, UR25, 0x1, P2 ;  /* 0x0000001907087c11 */ /* 0x000fe200090f0eff */
[----:B------:R-:W-:Y:S01]  /*3d20*/  IMAD R20, R20, UR77, RZ ;  /* 0x0000004d14147c24 */ /* 0x000fe2000f8e02ff */
[----:B------:R-:W-:Y:S01]  /*3d30*/  LEA.HI.X.SX32 R4, R9, UR25, 0x1, P3 ;  /* 0x0000001909047c11 */ /* 0x000fe200098f0eff */
[----:B------:R-:W-:Y:S01]  /*3d40*/  STL [R1+0x57c], R15 ;  /* 0x00057c0f01007387 */ /* 0x000fe20000100800 */
[----:B------:R-:W-:Y:S01]  /*3d50*/  IADD3 R0, P0, PT, R16, UR24, RZ ;  /* 0x0000001810007c10 */ /* 0x000fe2000ff1e0ff */
[----:B------:R-:W-:-:S02]  /*3d60*/  IMAD R23, R23, UR77, RZ ;  /* 0x0000004d17177c24 */ /* 0x000fc4000f8e02ff */
[----:B------:R-:W-:Y:S01]  /*3d70*/  IMAD R25, R25, UR77, RZ ;  /* 0x0000004d19197c24 */ /* 0x000fe2000f8e02ff */
[----:B------:R-:W-:Y:S01]  /*3d80*/  STL [R1+0x584], R16 ;  /* 0x0005841001007387 */ /* 0x000fe20000100800 */
[----:B------:R-:W-:Y:S01]  /*3d90*/  IADD3 R5, P1, PT, R15, UR24, RZ ;  /* 0x000000180f057c10 */ /* 0x000fe2000ff3e0ff */
[----:B------:R-:W-:Y:S02]  /*3da0*/  IMAD R18, R18, UR77, RZ ;  /* 0x0000004d12127c24 */ /* 0x000fe4000f8e02ff */
[----:B------:R-:W-:Y:S01]  /*3db0*/  IMAD R28, R28, UR77, RZ ;  /* 0x0000004d1c1c7c24 */ /* 0x000fe2000f8e02ff */
[----:B------:R-:W-:Y:S01]  /*3dc0*/  STL [R1+0x568], R3 ;  /* 0x0005680301007387 */ /* 0x000fe20000100800 */
[----:B------:R-:W-:Y:S02]  /*3dd0*/  USHF.R.S32.HI UR25, URZ, 0x1f, UR24 ;  /* 0x0000001fff197899 */ /* 0x000fe40008011418 */
[----:B------:R-:W-:Y:S01]  /*3de0*/  IADD3 R2, P2, PT, R14, UR24, RZ ;  /* 0x000000180e027c10 */ /* 0x000fe2000ff5e0ff */
[----:B------:R-:W-:Y:S01]  /*3df0*/  IMAD R24, R24, UR77, RZ ;  /* 0x0000004d18187c24 */ /* 0x000fe2000f8e02ff */
[----:B------:R-:W-:Y:S01]  /*3e00*/  STL [R1+0x570], R6 ;  /* 0x0005700601007387 */ /* 0x000fe20000100800 */
[----:B------:R-:W-:-:S02]  /*3e10*/  IMAD R21, R21, UR77, RZ ;  /* 0x0000004d15157c24 */ /* 0x000fc4000f8e02ff */
[----:B------:R-:W-:Y:S01]  /*3e20*/  IMAD R27, R27, UR77, RZ ;  /* 0x0000004d1b1b7c24 */ /* 0x000fe2000f8e02ff */
[----:B------:R-:W-:Y:S01]  /*3e30*/  STL [R1+0x578], R8 ;  /* 0x0005780801007387 */ /* 0x000fe20000100800 */
[----:B------:R-:W-:Y:S02]  /*3e40*/  IMAD R26, R26, UR77, RZ ;  /* 0x0000004d1a1a7c24 */ /* 0x000fe4000f8e02ff */
[----:B------:R-:W-:Y:S01]  /*3e50*/  IMAD R12, R12, UR77, RZ ;  /* 0x0000004d0c0c7c24 */ /* 0x000fe2000f8e02ff */
[----:B------:R-:W-:Y:S01]  /*3e60*/  STL [R1+0x580], R4 ;  /* 0x0005800401007387 */ /* 0x000fe20000100800 */
[----:B------:R-:W-:Y:S02]  /*3e70*/  IMAD R22, R22, UR77, RZ ;  /* 0x0000004d16167c24 */ /* 0x000fe4000f8e02ff */
[----:B------:R-:W-:Y:S01]  /*3e80*/  IMAD R29, R29, UR77, RZ ;  /* 0x0000004d1d1d7c24 */ /* 0x000fe2000f8e02ff */
[----:B------:R0:W-:Y:S01]  /*3e90*/  STL [R1+0x14a0], R0 ;  /* 0x0014a00001007387 */ /* 0x0001e20000100800 */
[----:B------:R-:W-:Y:S01]  /*3ea0*/  IMAD R19, R19, UR77, RZ ;  /* 0x0000004d13137c24 */ /* 0x000fe2000f8e02ff */
[----:B-1----:R-:W-:-:S02]  /*3eb0*/  UIMAD UR26, UR26, 0x1e, URZ ;  /* 0x0000001e1a1a78a4 */ /* 0x002fc4000f8e02ff */
[----:B------:R1:W-:Y:S01]  /*3ec0*/  STL [R1+0x14a8], R5 ;  /* 0x0014a80501007387 */ /* 0x0003e20000100800 */
[----:B------:R-:W2:Y:S01]  /*3ed0*/  LDCU UR77, c[0x0][0x3a8] ;  /* 0x00007500ff4d77ac */ /* 0x000ea20008000800 */
[----:B------:R-:W-:Y:S01]  /*3ee0*/  UIMAD UR27, UR27, 0x1d, URZ ;  /* 0x0000001d1b1b78a4 */ /* 0x000fe2000f8e02ff */
[----:B0-----:R-:W-:Y:S01]  /*3ef0*/  IADD3 R0, P3, PT, R11, UR24, RZ ;  /* 0x000000180b007c10 */ /* 0x001fe2000ff7e0ff */
[----:B------:R0:W-:Y:S01]  /*3f00*/  STL [R1+0x14b0], R2 ;  /* 0x0014b00201007387 */ /* 0x0001e20000100800 */
[----:B------:R-:W-:Y:S01]  /*3f10*/  UIMAD UR24, UR70, 0x7e, URZ ;  /* 0x0000007e461878a4 */ /* 0x000fe2000f8e02ff */
[----:B-1----:R-:W-:Y:S02]  /*3f20*/  IADD3.X R5, PT, PT, R8, UR25, RZ, P1, !PT ;  /* 0x0000001908057c10 */ /* 0x002fe40008ffe4ff */
[----:B------:R1:W-:Y:S01]  /*3f30*/  STL [R1+0x14b8], R0 ;  /* 0x0014b80001007387 */ /* 0x0003e20000100800 */
[----:B------:R-:W3:Y:S01]  /*3f40*/  LDCU UR76, c[0x0][0x3a8] ;  /* 0x00007500ff4c77ac */ /* 0x000ee20008000800 */
[----:B0-----:R-:W-:-:S02]  /*3f50*/  IADD3.X R2, PT, PT, R4, UR25, RZ, P0, !PT ;  /* 0x0000001904027c10 */ /* 0x001fc400087fe4ff */
[----:B-1----:R-:W-:-:S03]  /*3f60*/  IADD3.X R0, PT, PT, R6, UR25, RZ, P2, !PT ;  /* 0x0000001906007c10 */ /* 0x002fc600097fe4ff */
[----:B------:R0:W-:Y:S04]  /*3f70*/  STL [R1+0x149c], R2 ;  /* 0x00149c0201007387 */ /* 0x0001e80000100800 */
[----:B------:R1:W-:Y:S04]  /*3f80*/  STL [R1+0x14a4], R5 ;  /* 0x0014a40501007387 */ /* 0x0003e80000100800 */
[----:B------:R4:W-:Y:S01]  /*3f90*/  STL [R1+0x14ac], R0 ;  /* 0x0014ac0001007387 */ /* 0x0009e20000100800 */
[----:B0-----:R-:W-:Y:S01]  /*3fa0*/  IADD3.X R2, PT, PT, R3, UR25, RZ, P3, !PT ;  /* 0x0000001903027c10 */ /* 0x001fe20009ffe4ff */
[----:B------:R-:W-:-:S02]  /*3fb0*/  USHF.R.S32.HI UR25, URZ, 0x1f, UR24 ;  /* 0x0000001fff197899 */ /* 0x000fc40008011418 */
[----:B-1----:R-:W-:Y:S02]  /*3fc0*/  IADD3 R5, P1, PT, R15, UR24, RZ ;  /* 0x000000180f057c10 */ /* 0x002fe4000ff3e0ff */
[----:B------:R0:W-:Y:S01]  /*3fd0*/  STL [R1+0x14b4], R2 ;  /* 0x0014b40201007387 */ /* 0x0001e20000100800 */
[----:B----4-:R-:W-:-:S05]  /*3fe0*/  IADD3 R0, P0, PT, R16, UR24, RZ ;  /* 0x0000001810007c10 */ /* 0x010fca000ff1e0ff */
[----:B------:R1:W-:Y:S01]  /*3ff0*/  STL [R1+0x14c0], R0 ;  /* 0x0014c00001007387 */ /* 0x0003e20000100800 */
[----:B0-----:R-:W-:-:S03]  /*4000*/  IADD3 R2, P2, PT, R14, UR24, RZ ;  /* 0x000000180e027c10 */ /* 0x001fc6000ff5e0ff */
[----:B------:R0:W-:Y:S01]  /*4010*/  STL [R1+0x14c8], R5 ;  /* 0x0014c80501007387 */ /* 0x0001e20000100800 */
[----:B-1----:R-:W-:-:S03]  /*4020*/  IADD3 R0, P3, PT, R11, UR24, RZ ;  /* 0x000000180b007c10 */ /* 0x002fc6000ff7e0ff */
[----:B------:R1:W-:Y:S01]  /*4030*/  STL [R1+0x14d0], R2 ;  /* 0x0014d00201007387 */ /* 0x0003e20000100800 */
[----:B------:R-:W-:Y:S01]  /*4040*/  UIMAD UR24, UR70, 0x7d, URZ ;  /* 0x0000007d461878a4 */ /* 0x000fe2000f8e02ff */
[----:B0-----:R-:W-:Y:S02]  /*4050*/  IADD3.X R5, PT, PT, R8, UR25, RZ, P1, !PT ;  /* 0x0000001908057c10 */ /* 0x001fe40008ffe4ff */
[----:B------:R0:W-:Y:S01]  /*4060*/  STL [R1+0x14d8], R0 ;  /* 0x0014d80001007387 */ /* 0x0001e20000100800 */
[----:B-1----:R-:W-:Y:S02]  /*4070*/  IADD3.X R2, PT, PT, R4, UR25, RZ, P0, !PT ;  /* 0x0000001904027c10 */ /* 0x002fe400087fe4ff */
[----:B0-----:R-:W-:-:S03]  /*4080*/  IADD3.X R0, PT, PT, R6, UR25, RZ, P2, !PT ;  /* 0x0000001906007c10 */ /* 0x001fc600097fe4ff */
        /* <DEDUP_REMOVED lines=556> */
[----:B--2---:R-:W-:Y:S01]  /*6350*/  UIMAD UR77, UR77, 0x1c, URZ ;  /* 0x0000001c4d4d78a4 */ /* 0x004fe2000f8e02ff */
[----:B------:R-:W2:Y:S01]  /*6360*/  LDCU UR24, c[0x0][0x3a8] ;  /* 0x00007500ff1877ac */ /* 0x000ea20008000800 */
        /* <DEDUP_REMOVED lines=15> */
[----:B---3--:R-:W-:Y:S01]  /*6460*/  UIMAD UR76, UR76, 0x1b, URZ ;  /* 0x0000001b4c4c78a4 */ /* 0x008fe2000f8e02ff */
[----:B0-----:R-:W-:Y:S02]  /*6470*/  IADD3.X R5, PT, PT, R8, UR25, RZ, P1, !PT ;  /* 0x0000001908057c10 */ /* 0x001fe40008ffe4ff */
[----:B------:R0:W-:Y:S01]  /*6480*/  STL [R1+0x18d8], R0 ;  /* 0x0018d80001007387 */ /* 0x0001e20000100800 */
[----:B------:R-:W3:Y:S01]  /*6490*/  LDCU UR70, c[0x0][0x3a8] ;  /* 0x00007500ff4677ac */ /* 0x000ee20008000800 */
        /* <DEDUP_REMOVED lines=15> */
[----:B--2---:R-:W-:Y:S01]  /*6590*/  UIMAD UR24, UR24, 0x1a, URZ ;  /* 0x0000001a181878a4 */ /* 0x004fe2000f8e02ff */
[----:B0-----:R-:W-:Y:S02]  /*65a0*/  IADD3.X R5, PT, PT, R8, UR25, RZ, P1, !PT ;  /* 0x0000001908057c10 */ /* 0x001fe40008ffe4ff */
[----:B------:R0:W-:Y:S01]  /*65b0*/  STL [R1+0x18f8], R0 ;  /* 0x0018f80001007387 */ /* 0x0001e20000100800 */
        /* <DEDUP_REMOVED lines=187> */
[----:B--2---:R-:W-:Y:S01]  /*7170*/  USHF.L.U32 UR52, UR52, 0x4, URZ ;  /* 0x0000000434347899 */ /* 0x004fe200080006ff */
        /* <DEDUP_REMOVED lines=163> */
[----:B----4-:R-:W-:Y:S01]  /*7bb0*/  IADD3 R0, P0, PT, R16, UR28, RZ ;  /* 0x0000001c10007c10 */ /* 0x010fe2000ff1e0ff */
[----:B------:R0:W-:Y:S04]  /*7bc0*/  STL [R1+0x1b34], R2 ;  /* 0x001b340201007387 */ /* 0x0001e80000100800 */
[----:B------:R1:W-:Y:S01]  /*7bd0*/  STL [R1+0x1b40], R0 ;  /* 0x001b400001007387 */ /* 0x0003e20000100800 */
[----:B0-----:R-:W-:-:S03]  /*7be0*/  IADD3 R2, P2, PT, R14, UR28, RZ ;  /* 0x0000001c0e027c10 */ /* 0x001fc6000ff5e0ff */
[----:B------:R0:W-:Y:S01]  /*7bf0*/  STL [R1+0x1b48], R5 ;  /* 0x001b480501007387 */ /* 0x0001e20000100800 */
[----:B-1----:R-:W-:-:S03]  /*7c00*/  IADD3 R0, P3, PT, R11, UR28, RZ ;  /* 0x0000001c0b007c10 */ /* 0x002fc6000ff7e0ff */
[----:B------:R-:W-:Y:S01]  /*7c10*/  STL [R1+0x1b50], R2 ;  /* 0x001b500201007387 */ /* 0x000fe20000100800 */
[----:B---3--:R-:W-:Y:S01]  /*7c20*/  UIMAD UR32, UR32, 0x7, URZ ;  /* 0x00000007202078a4 */ /* 0x008fe2000f8e02ff */
[----:B------:R-:W1:Y:S02]  /*7c30*/  LDCU UR28, c[0x0][0x3a8] ;  /* 0x00007500ff1c77ac */ /* 0x000e640008000800 */
[----:B------:R3:W-:Y:S01]  /*7c40*/  STL [R1+0x1b58], R0 ;  /* 0x001b580001007387 */ /* 0x0007e20000100800 */
[----:B0-----:R-:W-:Y:S02]  /*7c50*/  IADD3.X R5, PT, PT, R8, UR25, RZ, P1, !PT ;  /* 0x0000001908057c10 */ /* 0x001fe40008ffe4ff */
[----:B---3--:R-:W-:Y:S02]  /*7c60*/  IADD3.X R0, PT, PT, R4, UR25, RZ, P0, !PT ;  /* 0x0000001904007c10 */ /* 0x008fe400087fe4ff */
[----:B------:R-:W-:-:S03]  /*7c70*/  IADD3.X R2, PT, PT, R6, UR25, RZ, P2, !PT ;  /* 0x0000001906027c10 */ /* 0x000fc600097fe4ff */
[----:B------:R0:W-:Y:S04]  /*7c80*/  STL [R1+0x1b3c], R0 ;  /* 0x001b3c0001007387 */ /* 0x0001e80000100800 */
[----:B------:R3:W-:Y:S01]  /*7c90*/  STL [R1+0x1b44], R5 ;  /* 0x001b440501007387 */ /* 0x0007e20000100800 */
[----:B0-----:R-:W-:-:S03]  /*7ca0*/  IADD3.X R0, PT, PT, R3, UR25, RZ, P3, !PT ;  /* 0x0000001903007c10 */ /* 0x001fc60009ffe4ff */
[----:B------:R0:W-:Y:S01]  /*7cb0*/  STL [R1+0x1b4c], R2 ;  /* 0x001b4c0201007387 */ /* 0x0001e20000100800 */
[----:B------:R-:W-:-:S03]  /*7cc0*/  USHF.R.S32.HI UR25, URZ, 0x1f, UR22 ;  /* 0x0000001fff197899 */ /* 0x000fc60008011416 */
[----:B------:R4:W-:Y:S01]  /*7cd0*/  STL [R1+0x1b54], R0 ;  /* 0x001b540001007387 */ /* 0x0009e20000100800 */
[----:B---3--:R-:W3:Y:S01]  /*7ce0*/  S2R R5, SR_TID.X ;  /* 0x0000000000057919 */ /* 0x008ee20000002100 */
[----:B0-----:R-:W-:Y:S02]  /*7cf0*/  IADD3 R2, P0, PT, R16, UR22, RZ ;  /* 0x0000001610027c10 */ /* 0x001fe4000ff1e0ff */
[----:B----4-:R-:W-:-:S03]  /*7d00*/  IADD3 R0, P1, PT, R15, UR22, RZ ;  /* 0x000000160f007c10 */ /* 0x010fc6000ff3e0ff */
[----:B------:R0:W-:Y:S01]  /*7d10*/  STL [R1+0x1b60], R2 ;  /* 0x001b600201007387 */ /* 0x0001e20000100800 */
[----:B------:R-:W-:-:S03]  /*7d20*/  IADD3.X R9, PT, PT, R4, UR25, RZ, P0, !PT ;  /* 0x0000001904097c10 */ /* 0x000fc600087fe4ff */
[----:B------:R4:W-:Y:S01]  /*7d30*/  STL [R1+0x1b68], R0 ;  /* 0x001b680001007387 */ /* 0x0009e20000100800 */
[----:B------:R-:W-:Y:S02]  /*7d40*/  IADD3.X R10, PT, PT, R8, UR25, RZ, P1, !PT ;  /* 0x00000019080a7c10 */ /* 0x000fe40008ffe4ff */
[----:B0-----:R-:W-:Y:S02]  /*7d50*/  IADD3 R2, P2, PT, R14, UR22, RZ ;  /* 0x000000160e027c10 */ /* 0x001fe4000ff5e0ff */
[----:B----4-:R-:W-:-:S03]  /*7d60*/  IADD3 R0, P3, PT, R11, UR22, RZ ;  /* 0x000000160b007c10 */ /* 0x010fc6000ff7e0ff */
[----:B------:R-:W-:Y:S01]  /*7d70*/  STL [R1+0x1b70], R2 ;  /* 0x001b700201007387 */ /* 0x000fe20000100800 */
[----:B------:R-:W-:Y:S01]  /*7d80*/  IADD3.X R7, PT, PT, R6, UR25, RZ, P2, !PT ;  /* 0x0000001906077c10 */ /* 0x000fe200097fe4ff */
[----:B--2---:R-:W-:Y:S02]  /*7d90*/  UIMAD UR30, UR30, 0x6, URZ ;  /* 0x000000061e1e78a4 */ /* 0x004fe4000f8e02ff */
[----:B------:R-:W-:Y:S01]  /*7da0*/  STL [R1+0x1b78], R0 ;  /* 0x001b780001007387 */ /* 0x000fe20000100800 */
[----:B------:R-:W0:Y:S03]  /*7db0*/  LDCU UR22, c[0x0][0x3a8] ;  /* 0x00007500ff1677ac */ /* 0x000e260008000800 */
[----:B------:R2:W-:Y:S04]  /*7dc0*/  STL [R1+0x1b5c], R9 ;  /* 0x001b5c0901007387 */ /* 0x0005e80000100800 */
[----:B------:R4:W-:Y:S04]  /*7dd0*/  STL [R1+0x1b64], R10 ;  /* 0x001b640a01007387 */ /* 0x0009e80000100800 */
[----:B------:R5:W-:Y:S01]  /*7de0*/  STL [R1+0x1b6c], R7 ;  /* 0x001b6c0701007387 */ /* 0x000be20000100800 */
[----:B--2---:R-:W-:Y:S01]  /*7df0*/  IADD3.X R9, PT, PT, R3, UR25, RZ, P3, !PT ;  /* 0x0000001903097c10 */ /* 0x004fe20009ffe4ff */
[----:B------:R-:W-:-:S02]  /*7e00*/  USHF.R.S32.HI UR25, URZ, 0x1f, UR20 ;  /* 0x0000001fff197899 */ /* 0x000fc40008011414 */
[----:B----4-:R-:W-:Y:S02]  /*7e10*/  IADD3 R10, P1, PT, R15, UR20, RZ ;  /* 0x000000140f0a7c10 */ /* 0x010fe4000ff3e0ff */
[----:B------:R2:W-:Y:S01]  /*7e20*/  STL [R1+0x1b74], R9 ;  /* 0x001b740901007387 */ /* 0x0005e20000100800 */
[----:B-----5:R-:W-:-:S05]  /*7e30*/  IADD3 R7, P0, PT, R16, UR20, RZ ;  /* 0x0000001410077c10 */ /* 0x020fca000ff1e0ff */
[----:B------:R4:W-:Y:S01]  /*7e40*/  STL [R1+0x1b80], R7 ;  /* 0x001b800701007387 */ /* 0x0009e20000100800 */
[----:B--2---:R-:W-:-:S03]  /*7e50*/  IADD3 R9, P2, PT, R14, UR20, RZ ;  /* 0x000000140e097c10 */ /* 0x004fc6000ff5e0ff */
[----:B------:R2:W-:Y:S01]  /*7e60*/  STL [R1+0x1b88], R10 ;  /* 0x001b880a01007387 */ /* 0x0005e20000100800 */
[----:B----4-:R-:W-:-:S03]  /*7e70*/  IADD3 R7, P3, PT, R11, UR20, RZ ;  /* 0x000000140b077c10 */ /* 0x010fc6000ff7e0ff */
[----:B------:R4:W-:Y:S01]  /*7e80*/  STL [R1+0x1b90], R9 ;  /* 0x001b900901007387 */ /* 0x0009e20000100800 */
[----:B---3--:R-:W-:Y:S01]  /*7e90*/  LOP3.LUT R0, R5, 0x3, RZ, 0xc0, !PT ;  /* 0x0000000305007812 */ /* 0x008fe200078ec0ff */
[----:B-1----:R-:W-:Y:S01]  /*7ea0*/  UIMAD UR28, UR28, 0x5, URZ ;  /* 0x000000051c1c78a4 */ /* 0x002fe2000f8e02ff */
[----:B--2---:R-:W-:Y:S01]  /*7eb0*/  IADD3.X R10, PT, PT, R8, UR25, RZ, P1, !PT ;  /* 0x00000019080a7c10 */ /* 0x004fe20008ffe4ff */
[----:B------:R1:W-:Y:S01]  /*7ec0*/  STL [R1+0x1b98], R7 ;  /* 0x001b980701007387 */ /* 0x0003e20000100800 */
[----:B------:R-:W-:Y:S01]  /*7ed0*/  SHF.R.U32.HI R2, RZ, 0x2, R5 ;  /* 0x00000002ff027819 */ /* 0x000fe20000011605 */
[----:B------:R-:W2:Y:S01]  /*7ee0*/  LDCU UR20, c[0x0][0x3a8] ;  /* 0x00007500ff1477ac */ /* 0x000ea20008000800 */
[----:B----4-:R-:W-:Y:S02]  /*7ef0*/  IADD3.X R9, PT, PT, R4, UR25, RZ, P0, !PT ;  /* 0x0000001904097c10 */ /* 0x010fe400087fe4ff */
[----:B-1----:R-:W-:-:S03]  /*7f00*/  IADD3.X R7, PT, PT, R6, UR25, RZ, P2, !PT ;  /* 0x0000001906077c10 */ /* 0x002fc600097fe4ff */
[----:B------:R1:W-:Y:S04]  /*7f10*/  STL [R1+0x1b7c], R9 ;  /* 0x001b7c0901007387 */ /* 0x0003e80000100800 */
[----:B------:R-:W-:Y:S04]  /*7f20*/  STL [R1+0x1b84], R10 ;  /* 0x001b840a01007387 */ /* 0x000fe80000100800 */
[----:B------:R3:W-:Y:S01]  /*7f30*/  STL [R1+0x1b8c], R7 ;  /* 0x001b8c0701007387 */ /* 0x0007e20000100800 */
[----:B-1----:R-:W-:Y:S01]  /*7f40*/  IADD3.X R9, PT, PT, R3, UR25, RZ, P3, !PT ;  /* 0x0000001903097c10 */ /* 0x002fe20009ffe4ff */
[----:B------:R-:W-:Y:S01]  /*7f50*/  IMAD R0, R0, 0x420, RZ ;  /* 0x0000042000007824 */ /* 0x000fe200078e02ff */
[----:B------:R-:W-:Y:S01]  /*7f60*/  USHF.R.S32.HI UR25, URZ, 0x1f, UR18 ;  /* 0x0000001fff197899 */ /* 0x000fe20008011412 */
[----:B------:R-:W-:-:S02]  /*7f70*/  SGXT.U32 R2, R2, 0x3 ;  /* 0x000000030202781a */ /* 0x000fc40000000000 */
[----:B---3--:R-:W-:Y:S01]  /*7f80*/  IADD3 R7, P0, PT, R16, UR18, RZ ;  /* 0x0000001210077c10 */ /* 0x008fe2000ff1e0ff */
[----:B------:R1:W-:Y:S01]  /*7f90*/  STL [R1+0x1b94], R9 ;  /* 0x001b940901007387 */ /* 0x0003e20000100800 */
[----:B------:R-:W-:-:S03]  /*7fa0*/  IADD3 R10, P1, PT, R15, UR18, RZ ;  /* 0x000000120f0a7c10 */ /* 0x000fc6000ff3e0ff */
[----:B------:R3:W-:Y:S01]  /*7fb0*/  STL [R1+0x1ba0], R7 ;  /* 0x001ba00701007387 */ /* 0x0007e20000100800 */
[----:B------:R-:W-:Y:S02]  /*7fc0*/  LOP3.LUT R0, R0, R2, RZ, 0xfc, !PT ;  /* 0x0000000200007212 */ /* 0x000fe400078efcff */
[----:B-1----:R-:W-:Y:S01]  /*7fd0*/  IADD3 R9, P2, PT, R14, UR18, RZ ;  /* 0x000000120e097c10 */ /* 0x002fe2000ff5e0ff */
[----:B------:R-:W-:Y:S01]  /*7fe0*/  STL [R1+0x1ba8], R10 ;  /* 0x001ba80a01007387 */ /* 0x000fe20000100800 */
[----:B---3--:R-:W-:-:S03]  /*7ff0*/  IADD3 R7, P3, PT, R11, UR18, RZ ;  /* 0x000000120b077c10 */ /* 0x008fc6000ff7e0ff */
[----:B------:R1:W-:Y:S01]  /*8000*/  STL [R1+0x1bb0], R9 ;  /* 0x001bb00901007387 */ /* 0x0003e20000100800 */
[----:B------:R-:W-:Y:S01]  /*8010*/  IADD3.X R2, PT, PT, R4, UR25, RZ, P0, !PT ;  /* 0x0000001904027c10 */ /* 0x000fe200087fe4ff */
[----:B0-----:R-:W-:Y:S02]  /*8020*/  USHF.L.U32 UR22, UR22, 0x2, URZ ;  /* 0x0000000216167899 */ /* 0x001fe400080006ff */
[----:B------:R0:W-:Y:S01]  /*8030*/  STL [R1+0x1bb8], R7 ;  /* 0x001bb80701007387 */ /* 0x0001e20000100800 */
[----:B------:R-:W3:Y:S01]  /*8040*/  LDCU UR18, c[0x0][0x3a8] ;  /* 0x00007500ff1277ac */ /* 0x000ee20008000800 */
[----:B-1----:R-:W-:Y:S02]  /*8050*/  IADD3.X R9, PT, PT, R8, UR25, RZ, P1, !PT ;  /* 0x0000001908097c10 */ /* 0x002fe40008ffe4ff */
[----:B------:R1:W-:Y:S01]  /*8060*/  STL [R1+0x1b9c], R2 ;  /* 0x001b9c0201007387 */ /* 0x0003e20000100800 */
[----:B0-----:R-:W-:-:S03]  /*8070*/  IADD3.X R7, PT, PT, R6, UR25, RZ, P2, !PT ;  /* 0x0000001906077c10 */ /* 0x001fc600097fe4ff */
[----:B------:R0:W-:Y:S04]  /*8080*/  STL [R1+0x1ba4], R9 ;  /* 0x001ba40901007387 */ /* 0x0001e80000100800 */
[----:B------:R4:W-:Y:S01]  /*8090*/  STL [R1+0x1bac], R7 ;  /* 0x001bac0701007387 */ /* 0x0009e20000100800 */
[----:B-1----:R-:W-:Y:S01]  /*80a0*/  IADD3.X R2, PT, PT, R3, UR25, RZ, P3, !PT ;  /* 0x0000001903027c10 */ /* 0x002fe20009ffe4ff */
[----:B------:R-:W-:Y:S02]  /*80b0*/  USHF.R.S32.HI UR25, URZ, 0x1f, UR16 ;  /* 0x0000001fff197899 */ /* 0x000fe40008011410 */
[----:B0-----:R-:W-:Y:S02]  /*80c0*/  IADD3 R9, P1, PT, R15, UR16, RZ ;  /* 0x000000100f097c10 */ /* 0x001fe4000ff3e0ff */
[----:B----4-:R-:W-:Y:S01]  /*80d0*/  IADD3 R7, P0, PT, R16, UR16, RZ ;  /* 0x0000001010077c10 */ /* 0x010fe2000ff1e0ff */
[----:B------:R0:W-:Y:S04]  /*80e0*/  STL [R1+0x1bb4], R2 ;  /* 0x001bb40201007387 */ /* 0x0001e80000100800 */
[----:B------:R1:W-:Y:S01]  /*80f0*/  STL [R1+0x1bc0], R7 ;  /* 0x001bc00701007387 */ /* 0x0003e20000100800 */
[----:B0-----:R-:W-:-:S03]  /*8100*/  IADD3 R2, P2, PT, R14, UR16, RZ ;  /* 0x000000100e027c10 */ /* 0x001fc6000ff5e0ff */
[----:B------:R0:W-:Y:S01]  /*8110*/  STL [R1+0x1bc8], R9 ;  /* 0x001bc80901007387 */ /* 0x0001e20000100800 */
[----:B-1----:R-:W-:-:S03]  /*8120*/  IADD3 R7, P3, PT, R11, UR16, RZ ;  /* 0x000000100b077c10 */ /* 0x002fc6000ff7e0ff */
[----:B------:R-:W-:Y:S01]  /*8130*/  STL [R1+0x1bd0], R2 ;  /* 0x001bd00201007387 */ /* 0x000fe20000100800 */
[----:B------:R-:W-:Y:S01]  /*8140*/  IADD3.X R10, PT, PT, R8, UR25, RZ, P1, !PT ;  /* 0x00000019080a7c10 */ /* 0x000fe20008ffe4ff */
[----:B--2---:R-:W-:Y:S02]  /*8150*/  UIMAD UR20, UR20, 0x3, URZ ;  /* 0x00000003141478a4 */ /* 0x004fe4000f8e02ff */
[----:B------:R1:W-:Y:S01]  /*8160*/  STL [R1+0x1bd8], R7 ;  /* 0x001bd80701007387 */ /* 0x0003e20000100800 */
[----:B---3--:R-:W-:Y:S01]  /*8170*/  USHF.L.U32 UR18, UR18, 0x1, URZ ;  /* 0x0000000112127899 */ /* 0x008fe200080006ff */
[----:B0-----:R-:W-:Y:S01]  /*8180*/  IADD3.X R9, PT, PT, R6, UR25, RZ, P2, !PT ;  /* 0x0000001906097c10 */ /* 0x001fe200097fe4ff */
[----:B------:R-:W0:Y:S01]  /*8190*/  LDCU UR16, c[0x0][0x3a8] ;  /* 0x00007500ff1077ac */ /* 0x000e220008000800 */
[----:B-1----:R-:W-:-:S05]  /*81a0*/  IADD3.X R7, PT, PT, R4, UR25, RZ, P0, !PT ;  /* 0x0000001904077c10 */ /* 0x002fca00087fe4ff */
[----:B------:R1:W-:Y:S04]  /*81b0*/  STL [R1+0x1bbc], R7 ;  /* 0x001bbc0701007387 */ /* 0x0003e80000100800 */
[----:B------:R2:W-:Y:S04]  /*81c0*/  STL [R1+0x1bc4], R10 ;  /* 0x001bc40a01007387 */ /* 0x0005e80000100800 */
[----:B------:R3:W-:Y:S01]  /*81d0*/  STL [R1+0x1bcc], R9 ;  /* 0x001bcc0901007387 */ /* 0x0007e20000100800 */
[----:B-1----:R-:W-:Y:S01]  /*81e0*/  IADD3.X R7, PT, PT, R3, UR25, RZ, P3, !PT ;  /* 0x0000001903077c10 */ /* 0x002fe20009ffe4ff */
[----:B------:R-:W-:-:S02]  /*81f0*/  USHF.R.S32.HI UR25, URZ, 0x1f, UR14 ;  /* 0x0000001fff197899 */ /* 0x000fc4000801140e */
[----:B--2---:R-:W-:Y:S02]  /*8200*/  IADD3 R10, P1, PT, R15, UR14, RZ ;  /* 0x0000000e0f0a7c10 */ /* 0x004fe4000ff3e0ff */
[----:B---3--:R-:W-:Y:S01]  /*8210*/  IADD3 R9, P0, PT, R16, UR14, RZ ;  /* 0x0000000e10097c10 */ /* 0x008fe2000ff1e0ff */
[----:B------:R1:W-:Y:S04]  /*8220*/  STL [R1+0x1bd4], R7 ;  /* 0x001bd40701007387 */ /* 0x0003e80000100800 */
[----:B------:R2:W-:Y:S01]  /*8230*/  STL [R1+0x1be0], R9 ;  /* 0x001be00901007387 */ /* 0x0005e20000100800 */
[----:B-1----:R-:W-:-:S03]  /*8240*/  IADD3 R7, P2, PT, R14, UR14, RZ ;  /* 0x0000000e0e077c10 */ /* 0x002fc6000ff5e0ff */
[----:B------:R1:W-:Y:S01]  /*8250*/  STL [R1+0x1be8], R10 ;  /* 0x001be80a01007387 */ /* 0x0003e20000100800 */
[----:B--2---:R-:W-:-:S03]  /*8260*/  IADD3 R9, P3, PT, R11, UR14, RZ ;  /* 0x0000000e0b097c10 */ /* 0x004fc6000ff7e0ff */
[----:B------:R-:W-:Y:S01]  /*8270*/  STL [R1+0x1bf0], R7 ;  /* 0x001bf00701007387 */ /* 0x000fe20000100800 */
[----:B------:R-:W-:Y:S01]  /*8280*/  IADD3.X R13, PT, PT, R8, UR25, RZ, P1, !PT ;  /* 0x00000019080d7c10 */ /* 0x000fe20008ffe4ff */
[----:B------:R-:W2:Y:S02]  /*8290*/  LDCU UR14, c[0x0][0x3a8] ;  /* 0x00007500ff0e77ac */ /* 0x000ea40008000800 */
[----:B------:R3:W-:Y:S01]  /*82a0*/  STL [R1+0x1bf8], R9 ;  /* 0x001bf80901007387 */ /* 0x0007e20000100800 */
[----:B-1----:R-:W-:Y:S02]  /*82b0*/  IADD3.X R10, PT, PT, R4, UR25, RZ, P0, !PT ;  /* 0x00000019040a7c10 */ /* 0x002fe400087fe4ff */
[----:B------:R-:W-:-:S03]  /*82c0*/  LOP3.LUT R2, R5, 0x7, RZ, 0xc0, !PT ;  /* 0x0000000705027812 */ /* 0x000fc600078ec0ff */
[----:B------:R1:W-:Y:S01]  /*82d0*/  STL [R1+0x1bdc], R10 ;  /* 0x001bdc0a01007387 */ /* 0x0003e20000100800 */
[----:B---3--:R-:W-:-:S03]  /*82e0*/  IADD3.X R9, PT, PT, R6, UR25, RZ, P2, !PT ;  /* 0x0000001906097c10 */ /* 0x008fc600097fe4ff */
[----:B------:R3:W-:Y:S04]  /*82f0*/  STL [R1+0x1be4], R13 ;  /* 0x001be40d01007387 */ /* 0x0007e80000100800 */
[----:B------:R4:W-:Y:S01]  /*8300*/  STL [R1+0x1bec], R9 ;  /* 0x001bec0901007387 */ /* 0x0009e20000100800 */
[----:B-1----:R-:W-:Y:S01]  /*8310*/  IADD3.X R10, PT, PT, R3, UR25, RZ, P3, !PT ;  /* 0x00000019030a7c10 */ /* 0x002fe20009ffe4ff */
[----:B------:R-:W-:Y:S01]  /*8320*/  IMAD.SHL.U32 R7, R5, 0x2, RZ ;  /* 0x0000000205077824 */ /* 0x000fe200078e00ff */
[----:B------:R-:W-:Y:S01]  /*8330*/  USHF.R.S32.HI UR25, URZ, 0x1f, UR13 ;  /* 0x0000001fff197899 */ /* 0x000fe2000801140d */
[----:B------:R-:W-:Y:S01]  /*8340*/  IMAD R2, R2, 0x90, RZ ;  /* 0x0000009002027824 */ /* 0x000fe200078e02ff */
[----:B---3--:R-:W-:Y:S02]  /*8350*/  IADD3 R13, P1, PT, R15, UR13, RZ ;  /* 0x0000000d0f0d7c10 */ /* 0x008fe4000ff3e0ff */
[----:B----4-:R-:W-:Y:S01]  /*8360*/  IADD3 R9, P0, PT, R16, UR13, RZ ;  /* 0x0000000d10097c10 */ /* 0x010fe2000ff1e0ff */
[----:B------:R1:W-:Y:S01]  /*8370*/  STL [R1+0x1bf4], R10 ;  /* 0x001bf40a01007387 */ /* 0x0003e20000100800 */
[----:B------:R-:W-:-:S03]  /*8380*/  LOP3.LUT R7, R2, 0x30, R7, 0x78, !PT ;  /* 0x0000003002077812 */ /* 0x000fc600078e7807 */
[----:B------:R3:W-:Y:S01]  /*8390*/  STL [R1+0x1c00], R9 ;  /* 0x001c000901007387 */ /* 0x0007e20000100800 */
[----:B------:R-:W-:Y:S02]  /*83a0*/  IADD3.X R2, PT, PT, R4, UR25, RZ, P0, !PT ;  /* 0x0000001904027c10 */ /* 0x000fe400087fe4ff */
[----:B-1----:R-:W-:Y:S01]  /*83b0*/  IADD3 R10, P2, PT, R14, UR13, RZ ;  /* 0x0000000d0e0a7c10 */ /* 0x002fe2000ff5e0ff */
[----:B------:R-:W-:Y:S01]  /*83c0*/  STL [R1+0x1c08], R13 ;  /* 0x001c080d01007387 */ /* 0x000fe20000100800 */
[----:B---3--:R-:W-:-:S03]  /*83d0*/  IADD3 R9, P3, PT, R11, UR13, RZ ;  /* 0x0000000d0b097c10 */ /* 0x008fc6000ff7e0ff */
[----:B------:R-:W-:Y:S01]  /*83e0*/  STL [R1+0x1c10], R10 ;  /* 0x001c100a01007387 */ /* 0x000fe20000100800 */
[----:B------:R-:W1:Y:S03]  /*83f0*/  LDCU UR13, c[0x0][0x3a8] ;  /* 0x00007500ff0d77ac */ /* 0x000e660008000800 */
[----:B------:R3:W-:Y:S04]  /*8400*/  STL [R1+0x1c18], R9 ;  /* 0x001c180901007387 */ /* 0x0007e80000100800 */
[----:B------:R4:W-:Y:S04]  /*8410*/  STL [R1+0x9c0], R7 ;  /* 0x0009c00701007387 */ /* 0x0009e80000100800 */
[----:B------:R5:W-:Y:S01]  /*8420*/  STL [R1+0x1bfc], R2 ;  /* 0x001bfc0201007387 */ /* 0x000be20000100800 */
[----:B---3--:R-:W-:-:S02]  /*8430*/  IADD3.X R9, PT, PT, R8, UR25, RZ, P1, !PT ;  /* 0x0000001908097c10 */ /* 0x008fc40008ffe4ff */
[----:B----4-:R-:W-:-:S03]  /*8440*/  IADD3.X R7, PT, PT, R6, UR25, RZ, P2, !PT ;  /* 0x0000001906077c10 */ /* 0x010fc600097fe4ff */
[----:B------:R3:W-:Y:S01]  /*8450*/  STL [R1+0x1c04], R9 ;  /* 0x001c040901007387 */ /* 0x0007e20000100800 */
[----:B-----5:R-:W-:-:S03]  /*8460*/  IADD3.X R2, PT, PT, R3, UR25, RZ, P3, !PT ;  /* 0x0000001903027c10 */ /* 0x020fc60009ffe4ff */
[----:B---3--:R-:W3:Y:S04]  /*8470*/  LDL.LU R9, [R1+0x8] ;  /* 0x0000080001097983 */ /* 0x008ee80000300800 */
[----:B------:R-:W-:Y:S04]  /*8480*/  STL [R1+0x1c0c], R7 ;  /* 0x001c0c0701007387 */ /* 0x000fe80000100800 */
[----:B------:R4:W-:Y:S01]  /*8490*/  STL [R1+0x1c14], R2 ;  /* 0x001c140201007387 */ /* 0x0009e20000100800 */
[----:B------:R-:W-:Y:S01]  /*84a0*/  IADD3 R13, P1, PT, R15, UR12, RZ ;  /* 0x0000000c0f0d7c10 */ /* 0x000fe2000ff3e0ff */
[----:B------:R-:W-:-:S02]  /*84b0*/  USHF.R.S32.HI UR25, URZ, 0x1f, UR12 ;  /* 0x0000001fff197899 */ /* 0x000fc4000801140c */
[----:B------:R-:W5:Y:S01]  /*84c0*/  LDL.LU R10, [R1+0x18] ;  /* 0x00001800010a7983 */ /* 0x000f620000300800 */
[----:B----4-:R-:W-:Y:S02]  /*84d0*/  IADD3 R2, P0, PT, R16, UR12, RZ ;  /* 0x0000000c10027c10 */ /* 0x010fe4000ff1e0ff */
[----:B------:R-:W-:-:S03]  /*84e0*/  IADD3 R7, P2, PT, R14, UR12, RZ ;  /* 0x0000000c0e077c10 */ /* 0x000fc6000ff5e0ff */
[----:B------:R4:W-:Y:S04]  /*84f0*/  STL [R1+0x1c20], R2 ;  /* 0x001c200201007387 */ /* 0x0009e80000100800 */
[----:B------:R0:W-:Y:S01]  /*8500*/  STL [R1+0x1c28], R13 ;  /* 0x001c280d01007387 */ /* 0x0001e20000100800 */
[----:B----4-:R-:W-:-:S03]  /*8510*/  IADD3 R2, P3, PT, R11, UR12, RZ ;  /* 0x0000000c0b027c10 */ /* 0x010fc6000ff7e0ff */
[----:B------:R4:W-:Y:S01]  /*8520*/  STL [R1+0x1c30], R7 ;  /* 0x001c300701007387 */ /* 0x0009e20000100800 */
[----:B------:R-:W1:Y:S03]  /*8530*/  LDCU UR12, c[0x0][0x3a8] ;  /* 0x00007500ff0c77ac */ /* 0x000e660008000800 */
[----:B------:R2:W-:Y:S04]  /*8540*/  STL [R1+0x1c38], R2 ;  /* 0x001c380201007387 */ /* 0x0005e80000100800 */
[----:B0-----:R-:W5:Y:S01]  /*8550*/  LDL.LU R13, [R1+0x10] ;  /* 0x00001000010d7983 */ /* 0x001f620000300800 */
[----:B----4-:R-:W-:Y:S02]  /*8560*/  SHF.R.U32.HI R7, RZ, 0x1, R5 ;  /* 0x00000001ff077819 */ /* 0x010fe40000011605 */
[----:B--2---:R-:W-:-:S02]  /*8570*/  IADD3.X R2, PT, PT, R4, UR25, RZ, P0, !PT ;  /* 0x0000001904027c10 */ /* 0x004fc400087fe4ff */
[----:B------:R-:W-:-:S03]  /*8580*/  IADD3.X R5, PT, PT, R8, UR25, RZ, P1, !PT ;  /* 0x0000001908057c10 */ /* 0x000fc60008ffe4ff */
[----:B------:R0:W-:Y:S04]  /*8590*/  STL [R1+0x1c1c], R2 ;  /* 0x001c1c0201007387 */ /* 0x0001e80000100800 */
[----:B------:R2:W-:Y:S01]  /*85a0*/  STL [R1+0x1c24], R5 ;  /* 0x001c240501007387 */ /* 0x0005e20000100800 */
[----:B0-----:R-:W-:-:S03]  /*85b0*/  IADD3.X R2, PT, PT, R6, UR25, RZ, P2, !PT ;  /* 0x0000001906027c10 */ /* 0x001fc600097fe4ff */
[----:B--2---:R-:W2:Y:S04]  /*85c0*/  LDL.LU R5, [R1+0xc] ;  /* 0x00000c0001057983 */ /* 0x004ea80000300800 */
[----:B------:R0:W-:Y:S02]  /*85d0*/  STL [R1+0x1c2c], R2 ;  /* 0x001c2c0201007387 */ /* 0x0001e40000100800 */
[----:B0-----:R-:W-:-:S05]  /*85e0*/  IADD3.X R2, PT, PT, R3, UR25, RZ, P3, !PT ;  /* 0x0000001903027c10 */ /* 0x001fca0009ffe4ff */
[----:B------:R0:W-:Y:S02]  /*85f0*/  STL [R1+0x1c34], R2 ;  /* 0x001c340201007387 */ /* 0x0001e40000100800 */
[----:B0-----:R-:W-:Y:S02]  /*8600*/  IADD3 R2, P0, PT, R16, UR10, RZ ;  /* 0x0000000a10027c10 */ /* 0x001fe4000ff1e0ff */
[----:B------:R-:W4:Y:S04]  /*8610*/  LDL.LU R16, [R1+0x1d94] ;  /* 0x001d940001107983 */ /* 0x000f280000300800 */
[----:B------:R0:W-:Y:S02]  /*8620*/  STL [R1+0x1c40], R2 ;  /* 0x001c400201007387 */ /* 0x0001e40000100800 */
[----:B0-----:R-:W-:-:S02]  /*8630*/  IADD3 R2, P1, PT, R15, UR10, RZ ;  /* 0x0000000a0f027c10 */ /* 0x001fc4000ff3e0ff */
[----:B------:R-:W2:Y:S04]  /*8640*/  LDL.LU R15, [R1+0x4] ;  /* 0x00000400010f7983 */ /* 0x000ea80000300800 */
[----:B------:R0:W-:Y:S01]  /*8650*/  STL [R1+0x1c48], R2 ;  /* 0x001c480201007387 */ /* 0x0001e20000100800 */
[----:B------:R-:W-:Y:S02]  /*8660*/  USHF.R.S32.HI UR25, URZ, 0x1f, UR10 ;  /* 0x0000001fff197899 */ /* 0x000fe4000801140a */
[----:B0-----:R-:W-:Y:S02]  /*8670*/  IADD3 R2, P2, PT, R14, UR10, RZ ;  /* 0x0000000a0e027c10 */ /* 0x001fe4000ff5e0ff */
[----:B------:R-:W2:Y:S04]  /*8680*/  LDL.LU R14, [R1+0x1d90] ;  /* 0x001d9000010e7983 */ /* 0x000ea80000300800 */
[----:B------:R0:W-:Y:S01]  /*8690*/  STL [R1+0x1c50], R2 ;  /* 0x001c500201007387 */ /* 0x0001e20000100800 */
[----:B------:R-:W-:-:S02]  /*86a0*/  LOP3.LUT R0, R0, 0x10, R7, 0xf8, !PT ;  /* 0x0000001000007812 */ /* 0x000fc400078ef807 */
[----:B------:R-:W-:Y:S02]  /*86b0*/  IADD3.X R7, PT, PT, R8, UR25, RZ, P1, !PT ;  /* 0x0000001908077c10 */ /* 0x000fe40008ffe4ff */
[----:B0-----:R-:W-:Y:S01]  /*86c0*/  IADD3 R2, P3, PT, R11, UR10, RZ ;  /* 0x0000000a0b027c10 */ /* 0x001fe2000ff7e0ff */
[----:B------:R-:W0:Y:S01]  /*86d0*/  LDCU UR10, c[0x0][0x3a8] ;  /* 0x00007500ff0a77ac */ /* 0x000e220008000800 */
[----:B------:R-:W2:Y:S04]  /*86e0*/  LDL.LU R11, [R1] ;  /* 0x00000000010b7983 */ /* 0x000ea80000300800 */
[----:B------:R1:W-:Y:S02]  /*86f0*/  STL [R1+0x1c58], R2 ;  /* 0x001c580201007387 */ /* 0x0003e40000100800 */
[----:B-1----:R-:W-:-:S02]  /*8700*/  IADD3.X R2, PT, PT, R4, UR25, RZ, P0, !PT ;  /* 0x0000001904027c10 */ /* 0x002fc400087fe4ff */
[----:B------:R-:W2:Y:S04]  /*8710*/  LDL.LU R4, [R1+0x1d8c] ;  /* 0x001d8c0001047983 */ /* 0x000ea80000300800 */
[----:B------:R-:W4:Y:S04]  /*8720*/  LDL.LU R8, [R1+0x1d88] ;  /* 0x001d880001087983 */ /* 0x000f280000300800 */
[----:B------:R1:W-:Y:S02]  /*8730*/  STL [R1+0x1c3c], R2 ;  /* 0x001c3c0201007387 */ /* 0x0003e40000100800 */
[----:B-1----:R-:W-:-:S02]  /*8740*/  IADD3.X R2, PT, PT, R6, UR25, RZ, P2, !PT ;  /* 0x0000001906027c10 */ /* 0x002fc400097fe4ff */
[----:B------:R-:W5:Y:S04]  /*8750*/  LDL.LU R6, [R1+0x1d84] ;  /* 0x001d840001067983 */ /* 0x000f680000300800 */
[----:B------:R1:W-:Y:S02]  /*8760*/  STL [R1+0x1c44], R7 ;  /* 0x001c440701007387 */ /* 0x0003e40000100800 */
[----:B-1----:R-:W-:Y:S02]  /*8770*/  IADD3.X R7, PT, PT, R3, UR25, RZ, P3, !PT ;  /* 0x0000001903077c10 */ /* 0x002fe40009ffe4ff */
[----:B------:R-:W5:Y:S04]  /*8780*/  LDL.LU R3, [R1+0x1d80] ;  /* 0x001d800001037983 */ /* 0x000f680000300800 */
[----:B------:R3:W-:Y:S04]  /*8790*/  STL [R1+0x1c4c], R2 ;  /* 0x001c4c0201007387 */ /* 0x0007e80000100800 */
[----:B------:R2:W-:Y:S01]  /*87a0*/  STL [R1+0x1c54], R7 ;  /* 0x001c540701007387 */ /* 0x0005e20000100800 */
[----:B---3--:R-:W-:-:S02]  /*87b0*/  SHF.R.S32.HI R2, RZ, 0x1f, R9 ;  /* 0x0000001fff027819 */ /* 0x008fc40000011409 */
[C---:B--2---:R-:W-:Y:S02]  /*87c0*/  IADD3 R7, P0, PT, R9.reuse, R4, RZ ;  /* 0x0000000409077210 */ /* 0x044fe40007f1e0ff */
[----:B----4-:R-:W-:-:S03]  /*87d0*/  IADD3 R9, P1, PT, R9, R8, RZ ;  /* 0x0000000809097210 */ /* 0x010fc60007f3e0ff */
[----:B------:R5:W-:Y:S04]  /*87e0*/  STL [R1+0x12c4], R7 ;  /* 0x0012c40701007387 */ /* 0x000be80000100800 */
[----:B------:R1:W-:Y:S01]  /*87f0*/  STL [R1+0x12cc], R9 ;  /* 0x0012cc0901007387 */ /* 0x0003e20000100800 */
[----:B-----5:R-:W-:Y:S02]  /*8800*/  SHF.R.S32.HI R7, RZ, 0x1f, R10 ;  /* 0x0000001fff077819 */ /* 0x020fe4000001140a */
[C---:B-1----:R-:W-:Y:S02]  /*8810*/  IADD3 R9, P2, PT, R10.reuse, R4, RZ ;  /* 0x000000040a097210 */ /* 0x042fe40007f5e0ff */
[----:B------:R-:W-:-:S03]  /*8820*/  IADD3 R10, P3, PT, R10, R8, RZ ;  /* 0x000000080a0a7210 */ /* 0x000fc60007f7e0ff */
[----:B------:R1:W-:Y:S04]  /*8830*/  STL [R1+0x12d4], R9 ;  /* 0x0012d40901007387 */ /* 0x0003e80000100800 */
[----:B------:R2:W-:Y:S01]  /*8840*/  STL [R1+0x12dc], R10 ;  /* 0x0012dc0a01007387 */ /* 0x0005e20000100800 */
[----:B-1----:R-:W-:Y:S02]  /*8850*/  SHF.R.S32.HI R9, RZ, 0x1f, R6 ;  /* 0x0000001fff097819 */ /* 0x002fe40000011406 */
[C---:B--2---:R-:W-:Y:S02]  /*8860*/  IADD3 R10, P4, PT, R6.reuse, R4, RZ ;  /* 0x00000004060a7210 */ /* 0x044fe40007f9e0ff */
[----:B------:R-:W-:-:S03]  /*8870*/  IADD3 R6, P5, PT, R6, R8, RZ ;  /* 0x0000000806067210 */ /* 0x000fc60007fbe0ff */
[----:B------:R-:W-:Y:S04]  /*8880*/  STL [R1+0x12e4], R10 ;  /* 0x0012e40a01007387 */ /* 0x000fe80000100800 */
[----:B------:R1:W-:Y:S02]  /*8890*/  STL [R1+0x12ec], R6 ;  /* 0x0012ec0601007387 */ /* 0x0003e40000100800 */
[----:B-1----:R-:W-:-:S05]  /*88a0*/  IMAD.X R6, R2, 0x1, R3, P0 ;  /* 0x0000000102067824 */ /* 0x002fca00000e0603 */
[----:B------:R1:W-:Y:S02]  /*88b0*/  STL [R1+0x12c0], R6 ;  /* 0x0012c00601007387 */ /* 0x0003e40000100800 */
[----:B-1----:R-:W-:-:S05]  /*88c0*/  IADD3 R6, P0, PT, R13, R4, RZ ;  /* 0x000000040d067210 */ /* 0x002fca0007f1e0ff */
[----:B------:R1:W-:Y:S04]  /*88d0*/  STL [R1+0x12f4], R6 ;  /* 0x0012f40601007387 */ /* 0x0003e80000100800 */
[----:B-1----:R-:W2:Y:S01]  /*88e0*/  LDL.LU R6, [R1+0x1d7c] ;  /* 0x001d7c0001067983 */ /* 0x002ea20000300800 */
[----:B------:R-:W-:Y:S01]  /*88f0*/  SHF.R.S32.HI R10, RZ, 0x1f, R13 ;  /* 0x0000001fff0a7819 */ /* 0x000fe2000001140d */
[----:B--2---:R-:W-:Y:S01]  /*8900*/  IMAD.X R2, R2, 0x1, R6, P1 ;  /* 0x0000000102027824 */ /* 0x004fe200008e0606 */
[----:B------:R-:W-:-:S04]  /*8910*/  IADD3 R13, P1, PT, R13, R8, RZ ;  /* 0x000000080d0d7210 */ /* 0x000fc80007f3e0ff */
[----:B------:R-:W-:Y:S04]  /*8920*/  STL [R1+0x12c8], R2 ;  /* 0x0012c80201007387 */ /* 0x000fe80000100800 */
[----:B------:R1:W-:Y:S02]  /*8930*/  STL [R1+0x12fc], R13 ;  /* 0x0012fc0d01007387 */ /* 0x0003e40000100800 */
[C---:B-1----:R-:W-:Y:S01]  /*8940*/  IMAD.X R13, R7.reuse, 0x1, R3, P2 ;  /* 0x00000001070d7824 */ /* 0x042fe200010e0603 */
[----:B------:R-:W-:Y:S01]  /*8950*/  SHF.R.S32.HI R2, RZ, 0x1f, R5 ;  /* 0x0000001fff027819 */ /* 0x000fe20000011405 */
[----:B------:R-:W-:-:S03]  /*8960*/  IMAD.X R7, R7, 0x1, R6, P3 ;  /* 0x0000000107077824 */ /* 0x000fc600018e0606 */
[----:B------:R1:W-:Y:S02]  /*8970*/  STL [R1+0x12d0], R13 ;  /* 0x0012d00d01007387 */ /* 0x0003e40000100800 */
[C---:B-1----:R-:W-:Y:S02]  /*8980*/  IADD3 R13, P2, PT, R5.reuse, R4, RZ ;  /* 0x00000004050d7210 */ /* 0x042fe40007f5e0ff */
[----:B------:R-:W-:-:S03]  /*8990*/  IADD3 R5, P3, PT, R5, R8, RZ ;  /* 0x0000000805057210 */ /* 0x000fc60007f7e0ff */
[----:B------:R1:W-:Y:S04]  /*89a0*/  STL [R1+0x1304], R13 ;  /* 0x0013040d01007387 */ /* 0x0003e80000100800 */
[----:B-1----:R-:W2:Y:S04]  /*89b0*/  LDL.LU R13, [R1+0x1d78] ;  /* 0x001d7800010d7983 */ /* 0x002ea80000300800 */
        /* <DEDUP_REMOVED lines=9> */
[----:B-1----:R-:W3:Y:S04]  /*8a50*/  LDL.LU R5, [R1+0x1d74] ;  /* 0x001d740001057983 */ /* 0x002ee80000300800 */
[----:B------:R-:W-:Y:S04]  /*8a60*/  STL [R1+0x12e8], R9 ;  /* 0x0012e80901007387 */ /* 0x000fe80000100800 */
[----:B------:R1:W-:Y:S02]  /*8a70*/  STL [R1+0x131c], R15 ;  /* 0x00131c0f01007387 */ /* 0x0003e40000100800 */
[----:B-1----:R-:W-:-:S05]  /*8a80*/  IMAD.X R15, R10, 0x1, R3, P0 ;  /* 0x000000010a0f7824 */ /* 0x002fca00000e0603 */
[----:B------:R1:W-:Y:S02]  /*8a90*/  STL [R1+0x12f0], R15 ;  /* 0x0012f00f01007387 */ /* 0x0003e40000100800 */
[----:B-1----:R-:W-:-:S05]  /*8aa0*/  IADD3 R15, P0, PT, R11, R4, RZ ;  /* 0x000000040b0f7210 */ /* 0x002fca0007f1e0ff */
[----:B------:R1:W-:Y:S04]  /*8ab0*/  STL [R1+0x1324], R15 ;  /* 0x0013240f01007387 */ /* 0x0003e80000100800 */
[----:B-1----:R-:W4:Y:S01]  /*8ac0*/  LDL.LU R15, [R1+0x1d70] ;  /* 0x001d7000010f7983 */ /* 0x002f220000300800 */
[----:B------:R-:W-:Y:S01]  /*8ad0*/  SHF.R.S32.HI R9, RZ, 0x1f, R11 ;  /* 0x0000001fff097819 */ /* 0x000fe2000001140b */
[----:B------:R-:W-:Y:S01]  /*8ae0*/  IMAD.X R10, R10, 0x1, R6, P1 ;  /* 0x000000010a0a7824 */ /* 0x000fe200008e0606 */
[----:B------:R-:W-:-:S04]  /*8af0*/  IADD3 R11, P1, PT, R11, R8, RZ ;  /* 0x000000080b0b7210 */ /* 0x000fc80007f3e0ff */
[----:B------:R-:W-:Y:S04]  /*8b00*/  STL [R1+0x12f8], R10 ;  /* 0x0012f80a01007387 */ /* 0x000fe80000100800 */
[----:B------:R1:W-:Y:S02]  /*8b10*/  STL [R1+0x132c], R11 ;  /* 0x00132c0b01007387 */ /* 0x0003e40000100800 */
[----:B-1----:R-:W-:-:S05]  /*8b20*/  IMAD.X R11, R2, 0x1, R3, P2 ;  /* 0x00000001020b7824 */ /* 0x002fca00010e0603 */
[----:B------:R4:W-:Y:S01]  /*8b30*/  STL [R1+0x1300], R11 ;  /* 0x0013000b01007387 */ /* 0x0009e20000100800 */
[----:B------:R-:W-:Y:S01]  /*8b40*/  IMAD.X R2, R2, 0x1, R6, P3 ;  /* 0x0000000102027824 */ /* 0x000fe200018e0606 */
[----:B----4-:R-:W-:Y:S02]  /*8b50*/  IADD3 R11, P2, PT, R15, R4, RZ ;  /* 0x000000040f0b7210 */ /* 0x010fe40007f5e0ff */
[----:B------:R-:W-:-:S03]  /*8b60*/  SHF.R.S32.HI R10, RZ, 0x1f, R15 ;  /* 0x0000001fff0a7819 */ /* 0x000fc6000001140f */
[----:B------:R1:W-:Y:S02]  /*8b70*/  STL [R1+0x1334], R11 ;  /* 0x0013340b01007387 */ /* 0x0003e40000100800 */
[----:B-1----:R-:W-:Y:S02]  /*8b80*/  IADD3 R11, P3, PT, R15, R8, RZ ;  /* 0x000000080f0b7210 */ /* 0x002fe40007f7e0ff */
[----:B------:R-:W4:Y:S04]  /*8b90*/  LDL.LU R15, [R1+0x20] ;  /* 0x00002000010f7983 */ /* 0x000f280000300800 */
[----:B------:R-:W-:Y:S04]  /*8ba0*/  STL [R1+0x1308], R2 ;  /* 0x0013080201007387 */ /* 0x000fe80000100800 */
[----:B------:R1:W-:Y:S02]  /*8bb0*/  STL [R1+0x133c], R11 ;  /* 0x00133c0b01007387 */ /* 0x0003e40000100800 */
[----:B-1----:R-:W-:-:S05]  /*8bc0*/  IMAD.X R11, R7, 0x1, R3, P4 ;  /* 0x00000001070b7824 */ /* 0x002fca00020e0603 */
[----:B------:R3:W-:Y:S02]  /*8bd0*/  STL [R1+0x1310], R11 ;  /* 0x0013100b01007387 */ /* 0x0007e40000100800 */
[----:B---3--:R-:W-:-:S05]  /*8be0*/  IADD3 R11, P4, PT, R5, R4, RZ ;  /* 0x00000004050b7210 */ /* 0x008fca0007f9e0ff */
[----:B------:R1:W-:Y:S02]  /*8bf0*/  STL [R1+0x1344], R11 ;  /* 0x0013440b01007387 */ /* 0x0003e40000100800 */
[----:B-1----:R-:W-:Y:S02]  /*8c00*/  IMAD.X R11, R7, 0x1, R6, P5 ;  /* 0x00000001070b7824 */ /* 0x002fe400028e0606 */
[----:B------:R-:W3:Y:S04]  /*8c10*/  LDL.LU R7, [R1+0x1c] ;  /* 0x00001c0001077983 */ /* 0x000ee80000300800 */
[----:B------:R1:W-:Y:S02]  /*8c20*/  STL [R1+0x1318], R11 ;  /* 0x0013180b01007387 */ /* 0x0003e40000100800 */
[----:B-1----:R-:W-:-:S05]  /*8c30*/  IADD3 R11, P5, PT, R5, R8, RZ ;  /* 0x00000008050b7210 */ /* 0x002fca0007fbe0ff */
[----:B------:R1:W-:Y:S02]  /*8c40*/  STL [R1+0x134c], R11 ;  /* 0x00134c0b01007387 */ /* 0x0003e40000100800 */
[----:B-1----:R-:W-:-:S05]  /*8c50*/  IMAD.X R11, R9, 0x1, R3, P0 ;  /* 0x00000001090b7824 */ /* 0x002fca00000e0603 */
[----:B------:R3:W-:Y:S02]  /*8c60*/  STL [R1+0x1320], R11 ;  /* 0x0013200b01007387 */ /* 0x0007e40000100800 */
[----:B---3--:R-:W-:-:S05]  /*8c70*/  IADD3 R11, P0, PT, R7, R4, RZ ;  /* 0x00000004070b7210 */ /* 0x008fca0007f1e0ff */
[----:B------:R1:W-:Y:S04]  /*8c80*/  STL [R1+0x1354], R11 ;  /* 0x0013540b01007387 */ /* 0x0003e80000100800 */
[----:B-1----:R-:W3:Y:S01]  /*8c90*/  LDL.LU R11, [R1+0x1d6c] ;  /* 0x001d6c00010b7983 */ /* 0x002ee20000300800 */
[----:B------:R-:W-:-:S05]  /*8ca0*/  IMAD.X R9, R9, 0x1, R6, P1 ;  /* 0x0000000109097824 */ /* 0x000fca00008e0606 */
[----:B------:R1:W-:Y:S02]  /*8cb0*/  STL [R1+0x1328], R9 ;  /* 0x0013280901007387 */ /* 0x0003e40000100800 */
[----:B-1----:R-:W-:-:S05]  /*8cc0*/  IADD3 R9, P1, PT, R7, R8, RZ ;  /* 0x0000000807097210 */ /* 0x002fca0007f3e0ff */
[----:B------:R1:W-:Y:S01]  /*8cd0*/  STL [R1+0x135c], R9 ;  /* 0x00135c0901007387 */ /* 0x0003e20000100800 */
[----:B------:R-:W-:Y:S01]  /*8ce0*/  SHF.R.S32.HI R2, RZ, 0x1f, R5 ;  /* 0x0000001fff027819 */ /* 0x000fe20000011405 */
[C---:B-1----:R-:W-:Y:S02]  /*8cf0*/  IMAD.X R9, R10.reuse, 0x1, R3, P2 ;  /* 0x000000010a097824 */ /* 0x042fe400010e0603 */
[----:B------:R-:W-:-:S03]  /*8d00*/  IMAD.X R10, R10, 0x1, R6, P3 ;  /* 0x000000010a0a7824 */ /* 0x000fc600018e0606 */
[----:B------:R1:W-:Y:S01]  /*8d10*/  STL [R1+0x1330], R9 ;  /* 0x0013300901007387 */ /* 0x0003e20000100800 */
[----:B------:R-:W-:Y:S02]  /*8d20*/  SHF.R.S32.HI R5, RZ, 0x1f, R7 ;  /* 0x0000001fff057819 */ /* 0x000fe40000011407 */
[----:B----4-:R-:W-:Y:S02]  /*8d30*/  SHF.R.S32.HI R7, RZ, 0x1f, R15 ;  /* 0x0000001fff077819 */ /* 0x010fe4000001140f */
[C---:B-1----:R-:W-:Y:S02]  /*8d40*/  IADD3 R9, P2, PT, R15.reuse, R4, RZ ;  /* 0x000000040f097210 */ /* 0x042fe40007f5e0ff */
[----:B------:R-:W-:-:S03]  /*8d50*/  IADD3 R15, P3, PT, R15, R8, RZ ;  /* 0x000000080f0f7210 */ /* 0x000fc60007f7e0ff */
[----:B------:R-:W-:Y:S04]  /*8d60*/  STL [R1+0x1364], R9 ;  /* 0x0013640901007387 */ /* 0x000fe80000100800 */
[----:B------:R1:W-:Y:S04]  /*8d70*/  STL [R1+0x1338], R10 ;  /* 0x0013380a01007387 */ /* 0x0003e80000100800 */
[----:B------:R-:W-:Y:S01]  /*8d80*/  STL [R1+0x136c], R15 ;  /* 0x00136c0f01007387 */ /* 0x000fe20000100800 */
[----:B-1----:R-:W-:-:S05]  /*8d90*/  IMAD.X R10, R2, 0x1, R3, P4 ;  /* 0x00000001020a7824 */ /* 0x002fca00020e0603 */
[----:B------:R1:W-:Y:S02]  /*8da0*/  STL [R1+0x1340], R10 ;  /* 0x0013400a01007387 */ /* 0x0003e40000100800 */
[--C-:B-1----:R-:W-:Y:S01]  /*8db0*/  IMAD.X R10, R2, 0x1, R6.reuse, P5 ;  /* 0x00000001020a7824 */ /* 0x102fe200028e0606 */
[----:B--2---:R-:W-:Y:S02]  /*8dc0*/  SHF.R.S32.HI R2, RZ, 0x1f, R13 ;  /* 0x0000001fff027819 */ /* 0x004fe4000001140d */
[C---:B---3--:R-:W-:Y:S02]  /*8dd0*/  IADD3 R15, P4, PT, R11.reuse, R4, RZ ;  /* 0x000000040b0f7210 */ /* 0x048fe40007f9e0ff */
[----:B------:R-:W-:Y:S02]  /*8de0*/  SHF.R.S32.HI R9, RZ, 0x1f, R11 ;  /* 0x0000001fff097819 */ /* 0x000fe4000001140b */
[----:B------:R-:W-:Y:S01]  /*8df0*/  IADD3 R11, P5, PT, R11, R8, RZ ;  /* 0x000000080b0b7210 */ /* 0x000fe20007fbe0ff */
[----:B------:R-:W-:Y:S04]  /*8e00*/  STL [R1+0x1374], R15 ;  /* 0x0013740f01007387 */ /* 0x000fe80000100800 */
[----:B------:R1:W-:Y:S04]  /*8e10*/  STL [R1+0x1348], R10 ;  /* 0x0013480a01007387 */ /* 0x0003e80000100800 */
[----:B------:R2:W-:Y:S01]  /*8e20*/  STL [R1+0x137c], R11 ;  /* 0x00137c0b01007387 */ /* 0x0005e20000100800 */
[----:B-1----:R-:W-:Y:S01]  /*8e30*/  IMAD.X R10, R5, 0x1, R3, P0 ;  /* 0x00000001050a7824 */ /* 0x002fe200000e0603 */
[----:B------:R-:W-:Y:S01]  /*8e40*/  IADD3 R15, P0, PT, R13, R4, RZ ;  /* 0x000000040d0f7210 */ /* 0x000fe20007f1e0ff */
[----:B--2---:R-:W-:-:S03]  /*8e50*/  IMAD.X R11, R5, 0x1, R6, P1 ;  /* 0x00000001050b7824 */ /* 0x004fc600008e0606 */
[----:B------:R1:W-:Y:S04]  /*8e60*/  STL [R1+0x1350], R10 ;  /* 0x0013500a01007387 */ /* 0x0003e80000100800 */
[----:B------:R-:W-:Y:S04]  /*8e70*/  STL [R1+0x1384], R15 ;  /* 0x0013840f01007387 */ /* 0x000fe80000100800 */
[----:B------:R2:W-:Y:S01]  /*8e80*/  STL [R1+0x1358], R11 ;  /* 0x0013580b01007387 */ /* 0x0005e20000100800 */
[----:B-1----:R-:W-:-:S05]  /*8e90*/  IADD3 R10, P1, PT, R13, R8, RZ ;  /* 0x000000080d0a7210 */ /* 0x002fca0007f3e0ff */
[----:B------:R1:W-:Y:S01]  /*8ea0*/  STL [R1+0x138c], R10 ;  /* 0x00138c0a01007387 */ /* 0x0003e20000100800 */
[----:B--2---:R-:W-:Y:S01]  /*8eb0*/  IMAD.X R11, R7, 0x1, R3, P2 ;  /* 0x00000001070b7824 */ /* 0x004fe200010e0603 */
[----:B------:R-:W-:-:S04]  /*8ec0*/  IADD3 R13, P2, PT, R14, R4, RZ ;  /* 0x000000040e0d7210 */ /* 0x000fc80007f5e0ff */
[----:B------:R2:W-:Y:S01]  /*8ed0*/  STL [R1+0x1360], R11 ;  /* 0x0013600b01007387 */ /* 0x0005e20000100800 */
[----:B-1----:R-:W-:-:S03]  /*8ee0*/  IMAD.X R10, R7, 0x1, R6, P3 ;  /* 0x00000001070a7824 */ /* 0x002fc600018e0606 */
[----:B------:R-:W-:Y:S01]  /*8ef0*/  STL [R1+0x1394], R13 ;  /* 0x0013940d01007387 */ /* 0x000fe20000100800 */
[----:B--2---:R-:W-:-:S03]  /*8f00*/  IADD3 R11, P3, PT, R14, R8, RZ ;  /* 0x000000080e0b7210 */ /* 0x004fc60007f7e0ff */
[----:B------:R1:W-:Y:S04]  /*8f10*/  STL [R1+0x1368], R10 ;  /* 0x0013680a01007387 */ /* 0x0003e80000100800 */
[----:B------:R2:W-:Y:S01]  /*8f20*/  STL [R1+0x139c], R11 ;  /* 0x00139c0b01007387 */ /* 0x0005e20000100800 */
[C---:B-1----:R-:W-:Y:S01]  /*8f30*/  IMAD.X R10, R9.reuse, 0x1, R3, P4 ;  /* 0x00000001090a7824 */ /* 0x042fe200020e0603 */
[----:B------:R-:W-:Y:S01]  /*8f40*/  IADD3 R13, P4, PT, R16, R4, RZ ;  /* 0x00000004100d7210 */ /* 0x000fe20007f9e0ff */
[----:B--2---:R-:W-:-:S03]  /*8f50*/  IMAD.X R11, R9, 0x1, R6, P5 ;  /* 0x00000001090b7824 */ /* 0x004fc600028e0606 */
[----:B------:R1:W-:Y:S04]  /*8f60*/  STL [R1+0x1370], R10 ;  /* 0x0013700a01007387 */ /* 0x0003e80000100800 */
[----:B------:R-:W-:Y:S04]  /*8f70*/  STL [R1+0x13a4], R13 ;  /* 0x0013a40d01007387 */ /* 0x000fe80000100800 */
[----:B------:R2:W-:Y:S01]  /*8f80*/  STL [R1+0x1378], R11 ;  /* 0x0013780b01007387 */ /* 0x0005e20000100800 */
[----:B-1----:R-:W-:Y:S02]  /*8f90*/  IADD3 R10, P5, PT, R16, R8, RZ ;  /* 0x00000008100a7210 */ /* 0x002fe40007fbe0ff */
[----:B------:R-:W-:Y:S01]  /*8fa0*/  SHF.R.S32.HI R5, RZ, 0x1f, R14 ;  /* 0x0000001fff057819 */ /* 0x000fe2000001140e */
[----:B--2---:R-:W-:-:S02]  /*8fb0*/  IMAD.X R11, R2, 0x1, R3, P0 ;  /* 0x00000001020b7824 */ /* 0x004fc400000e0603 */
[----:B------:R1:W-:Y:S01]  /*8fc0*/  STL [R1+0x13ac], R10 ;  /* 0x0013ac0a01007387 */ /* 0x0003e20000100800 */
[----:B------:R-:W-:-:S03]  /*8fd0*/  IADD3 R13, P0, PT, R17, R4, RZ ;  /* 0x00000004110d7210 */ /* 0x000fc60007f1e0ff */
[----:B------:R2:W-:Y:S01]  /*8fe0*/  STL [R1+0x1380], R11 ;  /* 0x0013800b01007387 */ /* 0x0005e20000100800 */
[----:B-1----:R-:W-:-:S03]  /*8ff0*/  IMAD.X R10, R2, 0x1, R6, P1 ;  /* 0x00000001020a7824 */ /* 0x002fc600008e0606 */
[----:B------:R-:W-:Y:S01]  /*9000*/  STL [R1+0x13b4], R13 ;  /* 0x0013b40d01007387 */ /* 0x000fe20000100800 */
[----:B--2---:R-:W-:-:S03]  /*9010*/  IADD3 R11, P1, PT, R17, R8, RZ ;  /* 0x00000008110b7210 */ /* 0x004fc60007f3e0ff */
[----:B------:R1:W-:Y:S04]  /*9020*/  STL [R1+0x1388], R10 ;  /* 0x0013880a01007387 */ /* 0x0003e80000100800 */
[----:B------:R2:W-:Y:S01]  /*9030*/  STL [R1+0x13bc], R11 ;  /* 0x0013bc0b01007387 */ /* 0x0005e20000100800 */
[----:B-1----:R-:W-:Y:S01]  /*9040*/  IMAD.X R10, R5, 0x1, R3, P2 ;  /* 0x00000001050a7824 */ /* 0x002fe200010e0603 */
[----:B--2---:R-:W-:-:S04]  /*9050*/  IADD3 R11, P2, PT, R20, R4, RZ ;  /* 0x00000004140b7210 */ /* 0x004fc80007f5e0ff */
[----:B------:R1:W-:Y:S04]  /*9060*/  STL [R1+0x1390], R10 ;  /* 0x0013900a01007387 */ /* 0x0003e80000100800 */
[----:B------:R2:W-:Y:S04]  /*9070*/  STL [R1+0x13c4], R11 ;  /* 0x0013c40b01007387 */ /* 0x0005e80000100800 */
[----:B------:R-:W3:Y:S01]  /*9080*/  LDL.LU R15, [R1+0x24] ;  /* 0x00002400010f7983 */ /* 0x000ee20000300800 */
[----:B------:R-:W-:Y:S01]  /*9090*/  SHF.R.S32.HI R7, RZ, 0x1f, R16 ;  /* 0x0000001fff077819 */ /* 0x000fe20000011410 */
[----:B------:R-:W-:Y:S01]  /*90a0*/  IMAD.X R5, R5, 0x1, R6, P3 ;  /* 0x0000000105057824 */ /* 0x000fe200018e0606 */
[----:B-1----:R-:W-:-:S03]  /*90b0*/  IADD3 R10, P3, PT, R20, R8, RZ ;  /* 0x00000008140a7210 */ /* 0x002fc60007f7e0ff */
[----:B--2---:R-:W-:Y:S01]  /*90c0*/  IMAD.X R11, R7, 0x1, R3, P4 ;  /* 0x00000001070b7824 */ /* 0x004fe200020e0603 */
[----:B------:R-:W-:Y:S01]  /*90d0*/  STL [R1+0x1398], R5 ;  /* 0x0013980501007387 */ /* 0x000fe20000100800 */
[----:B------:R-:W-:-:S03]  /*90e0*/  IADD3 R13, P4, PT, R23, R4, RZ ;  /* 0x00000004170d7210 */ /* 0x000fc60007f9e0ff */
[----:B------:R1:W-:Y:S01]  /*90f0*/  STL [R1+0x13cc], R10 ;  /* 0x0013cc0a01007387 */ /* 0x0003e20000100800 */
[----:B------:R-:W-:-:S03]  /*9100*/  SHF.R.S32.HI R9, RZ, 0x1f, R17 ;  /* 0x0000001fff097819 */ /* 0x000fc60000011411 */
[----:B------:R2:W-:Y:S01]  /*9110*/  STL [R1+0x13a0], R11 ;  /* 0x0013a00b01007387 */ /* 0x0005e20000100800 */
[----:B-1----:R-:W-:-:S03]  /*9120*/  IMAD.X R10, R7, 0x1, R6, P5 ;  /* 0x00000001070a7824 */ /* 0x002fc600028e0606 */
[----:B------:R-:W-:Y:S01]  /*9130*/  STL [R1+0x13d4], R13 ;  /* 0x0013d40d01007387 */ /* 0x000fe20000100800 */
[----:B--2---:R-:W-:-:S03]  /*9140*/  IADD3 R11, P5, PT, R23, R8, RZ ;  /* 0x00000008170b7210 */ /* 0x004fc60007fbe0ff */
[----:B------:R1:W-:Y:S01]  /*9150*/  STL [R1+0x13a8], R10 ;  /* 0x0013a80a01007387 */ /* 0x0003e20000100800 */
[----:B------:R-:W-:-:S03]  /*9160*/  SHF.R.S32.HI R2, RZ, 0x1f, R20 ;  /* 0x0000001fff027819 */ /* 0x000fc60000011414 */
[----:B------:R2:W-:Y:S01]  /*9170*/  STL [R1+0x13dc], R11 ;  /* 0x0013dc0b01007387 */ /* 0x0005e20000100800 */
[----:B-1----:R-:W-:Y:S01]  /*9180*/  IMAD.X R10, R9, 0x1, R3, P0 ;  /* 0x00000001090a7824 */ /* 0x002fe200000e0603 */
[----:B------:R-:W-:Y:S01]  /*9190*/  IADD3 R13, P0, PT, R25, R4, RZ ;  /* 0x00000004190d7210 */ /* 0x000fe20007f1e0ff */
[----:B--2---:R-:W-:-:S03]  /*91a0*/  IMAD.X R11, R9, 0x1, R6, P1 ;  /* 0x00000001090b7824 */ /* 0x004fc600008e0606 */
[----:B------:R1:W-:Y:S04]  /*91b0*/  STL [R1+0x13b0], R10 ;  /* 0x0013b00a01007387 */ /* 0x0003e80000100800 */
[----:B------:R-:W-:Y:S01]  /*91c0*/  STL [R1+0x13e4], R13 ;  /* 0x0013e40d01007387 */ /* 0x000fe20000100800 */
[----:B-1----:R-:W-:-:S03]  /*91d0*/  IADD3 R10, P1, PT, R25, R8, RZ ;  /* 0x00000008190a7210 */ /* 0x002fc60007f3e0ff */
[----:B------:R1:W-:Y:S01]  /*91e0*/  STL [R1+0x13b8], R11 ;  /* 0x0013b80b01007387 */ /* 0x0003e20000100800 */
[----:B------:R-:W-:-:S03]  /*91f0*/  SHF.R.S32.HI R5, RZ, 0x1f, R23 ;  /* 0x0000001fff057819 */ /* 0x000fc60000011417 */
[----:B------:R2:W-:Y:S01]  /*9200*/  STL [R1+0x13ec], R10 ;  /* 0x0013ec0a01007387 */ /* 0x0005e20000100800 */
[----:B-1----:R-:W-:Y:S01]  /*9210*/  IMAD.X R11, R2, 0x1, R3, P2 ;  /* 0x00000001020b7824 */ /* 0x002fe200010e0603 */
[----:B------:R-:W-:Y:S01]  /*9220*/  IADD3 R13, P2, PT, R18, R4, RZ ;  /* 0x00000004120d7210 */ /* 0x000fe20007f5e0ff */
[----:B--2---:R-:W-:-:S03]  /*9230*/  IMAD.X R10, R2, 0x1, R6, P3 ;  /* 0x00000001020a7824 */ /* 0x004fc600018e0606 */
[----:B------:R1:W-:Y:S04]  /*9240*/  STL [R1+0x13c0], R11 ;  /* 0x0013c00b01007387 */ /* 0x0003e80000100800 */
[----:B------:R-:W-:Y:S04]  /*9250*/  STL [R1+0x13f4], R13 ;  /* 0x0013f40d01007387 */ /* 0x000fe80000100800 */
[----:B------:R2:W-:Y:S01]  /*9260*/  STL [R1+0x13c8], R10 ;  /* 0x0013c80a01007387 */ /* 0x0005e20000100800 */
[----:B-1----:R-:W-:Y:S02]  /*9270*/  IADD3 R11, P3, PT, R18, R8, RZ ;  /* 0x00000008120b7210 */ /* 0x002fe40007f7e0ff */
[----:B------:R-:W-:-:S03]  /*9280*/  SHF.R.S32.HI R7, RZ, 0x1f, R25 ;  /* 0x0000001fff077819 */ /* 0x000fc60000011419 */
[----:B------:R1:W-:Y:S01]  /*9290*/  STL [R1+0x13fc], R11 ;  /* 0x0013fc0b01007387 */ /* 0x0003e20000100800 */
[----:B--2---:R-:W-:Y:S01]  /*92a0*/  IMAD.X R10, R5, 0x1, R3, P4 ;  /* 0x00000001050a7824 */ /* 0x004fe200020e0603 */
[----:B------:R-:W-:-:S04]  /*92b0*/  IADD3 R13, P4, PT, R28, R4, RZ ;  /* 0x000000041c0d7210 */ /* 0x000fc80007f9e0ff */
[----:B------:R2:W-:Y:S01]  /*92c0*/  STL [R1+0x13d0], R10 ;  /* 0x0013d00a01007387 */ /* 0x0005e20000100800 */
[----:B-1----:R-:W-:-:S03]  /*92d0*/  IMAD.X R11, R5, 0x1, R6, P5 ;  /* 0x00000001050b7824 */ /* 0x002fc600028e0606 */
[----:B------:R-:W-:Y:S01]  /*92e0*/  STL [R1+0x1404], R13 ;  /* 0x0014040d01007387 */ /* 0x000fe20000100800 */
[----:B--2---:R-:W-:-:S03]  /*92f0*/  IADD3 R10, P5, PT, R28, R8, RZ ;  /* 0x000000081c0a7210 */ /* 0x004fc60007fbe0ff */
[----:B------:R1:W-:Y:S01]  /*9300*/  STL [R1+0x13d8], R11 ;  /* 0x0013d80b01007387 */ /* 0x0003e20000100800 */
[----:B------:R-:W-:-:S03]  /*9310*/  SHF.R.S32.HI R9, RZ, 0x1f, R18 ;  /* 0x0000001fff097819 */ /* 0x000fc60000011412 */
        /* <DEDUP_REMOVED lines=19> */
[C---:B-1----:R-:W-:Y:S02]  /*9450*/  IMAD.X R11, R2.reuse, 0x1, R3, P4 ;  /* 0x00000001020b7824 */ /* 0x042fe400020e0603 */
[----:B--2---:R-:W-:-:S03]  /*9460*/  IMAD.X R10, R2, 0x1, R6, P5 ;  /* 0x00000001020a7824 */ /* 0x004fc600028e0606 */
[----:B------:R1:W-:Y:S01]  /*9470*/  STL [R1+0x1400], R11 ;  /* 0x0014000b01007387 */ /* 0x0003e20000100800 */
[----:B------:R-:W-:Y:S02]  /*9480*/  SHF.R.S32.HI R7, RZ, 0x1f, R21 ;  /* 0x0000001fff077819 */ /* 0x000fe40000011415 */
[----:B------:R-:W-:Y:S02]  /*9490*/  SHF.R.S32.HI R2, RZ, 0x1f, R27 ;  /* 0x0000001fff027819 */ /* 0x000fe4000001141b */
[C---:B---3--:R-:W-:Y:S02]  /*94a0*/  IADD3 R13, P4, PT, R15.reuse, R4, RZ ;  /* 0x000000040f0d7210 */ /* 0x048fe40007f9e0ff */
[----:B-1----:R-:W-:-:S03]  /*94b0*/  IADD3 R11, P5, PT, R15, R8, RZ ;  /* 0x000000080f0b7210 */ /* 0x002fc60007fbe0ff */
[----:B------:R-:W-:Y:S04]  /*94c0*/  STL [R1+0x1434], R13 ;  /* 0x0014340d01007387 */ /* 0x000fe80000100800 */
[----:B------:R1:W-:Y:S04]  /*94d0*/  STL [R1+0x1408], R10 ;  /* 0x0014080a01007387 */ /* 0x0003e80000100800 */
        /* <DEDUP_REMOVED lines=11> */
[----:B--2---:R-:W-:-:S04]  /*9590*/  IADD3 R10, P2, PT, R26, R4, RZ ;  /* 0x000000041a0a7210 */ /* 0x004fc80007f5e0ff */
[----:B------:R1:W-:Y:S01]  /*95a0*/  STL [R1+0x1420], R11 ;  /* 0x0014200b01007387 */ /* 0x0003e20000100800 */
[----:B------:R-:W-:-:S03]  /*95b0*/  IMAD.X R7, R7, 0x1, R6, P3 ;  /* 0x0000000107077824 */ /* 0x000fc600018e0606 */
[----:B------:R-:W2:Y:S04]  /*95c0*/  LDL.LU R18, [R1+0x28] ;  /* 0x0000280001127983 */ /* 0x000ea80000300800 */
[----:B------:R3:W-:Y:S01]  /*95d0*/  STL [R1+0x1454], R10 ;  /* 0x0014540a01007387 */ /* 0x0007e20000100800 */
[----:B-1----:R-:W-:-:S03]  /*95e0*/  IMAD.X R11, R9, 0x1, R3, P4 ;  /* 0x00000001090b7824 */ /* 0x002fc600020e0603 */
[----:B------:R-:W-:Y:S01]  /*95f0*/  STL [R1+0x1428], R7 ;  /* 0x0014280701007387 */ /* 0x000fe20000100800 */
[----:B---3--:R-:W-:-:S05]  /*9600*/  IADD3 R10, P3, PT, R26, R8, RZ ;  /* 0x000000081a0a7210 */ /* 0x008fca0007f7e0ff */
[----:B------:R1:W-:Y:S04]  /*9610*/  STL [R1+0x145c], R10 ;  /* 0x00145c0a01007387 */ /* 0x0003e80000100800 */
[----:B------:R-:W-:Y:S04]  /*9620*/  STL [R1+0x1430], R11 ;  /* 0x0014300b01007387 */ /* 0x000fe80000100800 */
[----:B------:R-:W3:Y:S01]  /*9630*/  LDL.LU R25, [R1+0x2c] ;  /* 0x00002c0001197983 */ /* 0x000ee20000300800 */
[----:B-1----:R-:W-:Y:S01]  /*9640*/  IADD3 R10, P4, PT, R12, R4, RZ ;  /* 0x000000040c0a7210 */ /* 0x002fe20007f9e0ff */
[----:B------:R-:W-:Y:S01]  /*9650*/  IMAD.X R9, R9, 0x1, R6, P5 ;  /* 0x0000000109097824 */ /* 0x000fe200028e0606 */
[----:B------:R-:W-:-:S03]  /*9660*/  SHF.R.S32.HI R7, RZ, 0x1f, R12 ;  /* 0x0000001fff077819 */ /* 0x000fc6000001140c */
[----:B------:R1:W-:Y:S04]  /*9670*/  STL [R1+0x1464], R10 ;  /* 0x0014640a01007387 */ /* 0x0003e80000100800 */
[----:B------:R-:W-:Y:S01]  /*9680*/  STL [R1+0x1438], R9 ;  /* 0x0014380901007387 */ /* 0x000fe20000100800 */
[----:B-1----:R-:W-:Y:S01]  /*9690*/  IADD3 R10, P5, PT, R12, R8, RZ ;  /* 0x000000080c0a7210 */ /* 0x002fe20007fbe0ff */
[----:B------:R-:W-:Y:S01]  /*96a0*/  IMAD.X R12, R2, 0x1, R3, P0 ;  /* 0x00000001020c7824 */ /* 0x000fe200000e0603 */
[----:B------:R-:W-:-:S03]  /*96b0*/  IADD3 R11, P0, PT, R22, R4, RZ ;  /* 0x00000004160b7210 */ /* 0x000fc60007f1e0ff */
[----:B------:R1:W-:Y:S01]  /*96c0*/  STL [R1+0x146c], R10 ;  /* 0x00146c0a01007387 */ /* 0x0003e20000100800 */
[----:B------:R-:W-:-:S03]  /*96d0*/  SHF.R.S32.HI R5, RZ, 0x1f, R26 ;  /* 0x0000001fff057819 */ /* 0x000fc6000001141a */
[----:B------:R4:W-:Y:S01]  /*96e0*/  STL [R1+0x1440], R12 ;  /* 0x0014400c01007387 */ /* 0x0009e20000100800 */
[----:B-1----:R-:W-:Y:S01]  /*96f0*/  IMAD.X R10, R2, 0x1, R6, P1 ;  /* 0x00000001020a7824 */ /* 0x002fe200008e0606 */
[----:B------:R-:W-:Y:S02]  /*9700*/  IADD3 R2, P1, PT, R22, R8, RZ ;  /* 0x0000000816027210 */ /* 0x000fe40007f3e0ff */
[----:B------:R1:W-:Y:S04]  /*9710*/  STL [R1+0x1474], R11 ;  /* 0x0014740b01007387 */ /* 0x0003e80000100800 */
[----:B------:R-:W5:Y:S04]  /*9720*/  LDL R23, [R1+0x584] ;  /* 0x0005840001177983 */ /* 0x000f680000100800 */
[----:B------:R0:W-:Y:S04]  /*9730*/  STL [R1+0x1448], R10 ;  /* 0x0014480a01007387 */ /* 0x0001e80000100800 */
[----:B------:R-:W5:Y:S01]  /*9740*/  LDL R20, [R1+0x57c] ;  /* 0x00057c0001147983 */ /* 0x000f620000100800 */
[----:B----4-:R-:W-:-:S03]  /*9750*/  IMAD.X R12, R5, 0x1, R3, P2 ;  /* 0x00000001050c7824 */ /* 0x010fc600010e0603 */
[----:B------:R-:W-:Y:S01]  /*9760*/  STL [R1+0x147c], R2 ;  /* 0x00147c0201007387 */ /* 0x000fe20000100800 */
[----:B-1----:R-:W-:-:S03]  /*9770*/  IADD3 R11, P2, PT, R29, R4, RZ ;  /* 0x000000041d0b7210 */ /* 0x002fc60007f5e0ff */
[----:B------:R-:W4:Y:S01]  /*9780*/  LDL R17, [R1+0x574] ;  /* 0x0005740001117983 */ /* 0x000f220000100800 */
[--C-:B0-----:R-:W-:Y:S01]  /*9790*/  IMAD.X R10, R5, 0x1, R6.reuse, P3 ;  /* 0x00000001050a7824 */ /* 0x101fe200018e0606 */
[----:B------:R-:W-:Y:S02]  /*97a0*/  IADD3 R5, P3, PT, R29, R8, RZ ;  /* 0x000000081d057210 */ /* 0x000fe40007f7e0ff */
[----:B------:R-:W4:Y:S04]  /*97b0*/  LDL R16, [R1+0x56c] ;  /* 0x00056c0001107983 */ /* 0x000f280000100800 */
[----:B------:R-:W-:Y:S04]  /*97c0*/  STL [R1+0x1450], R12 ;  /* 0x0014500c01007387 */ /* 0x000fe80000100800 */
[----:B------:R0:W-:Y:S04]  /*97d0*/  STL [R1+0x1484], R11 ;  /* 0x0014840b01007387 */ /* 0x0001e80000100800 */
[----:B------:R-:W4:Y:S04]  /*97e0*/  LDL R14, [R1+0x580] ;  /* 0x00058000010e7983 */ /* 0x000f280000100800 */
[----:B------:R-:W-:Y:S04]  /*97f0*/  STL [R1+0x1458], R10 ;  /* 0x0014580a01007387 */ /* 0x000fe80000100800 */
[----:B------:R-:W4:Y:S04]  /*9800*/  LDL R13, [R1+0x578] ;  /* 0x00057800010d7983 */ /* 0x000f280000100800 */
[----:B------:R1:W-:Y:S04]  /*9810*/  STL [R1+0x1488], R5 ;  /* 0x0014880501007387 */ /* 0x0003e80000100800 */
[----:B0-----:R-:W4:Y:S04]  /*9820*/  LDL R11, [R1+0x570] ;  /* 0x00057000010b7983 */ /* 0x001f280000100800 */
[----:B------:R-:W4:Y:S01]  /*9830*/  LDL R15, [R1+0x568] ;  /* 0x00056800010f7983 */ /* 0x000f220000100800 */
[----:B------:R-:W-:Y:S01]  /*9840*/  IMAD.X R21, R7, 0x1, R3, P4 ;  /* 0x0000000107157824 */ /* 0x000fe200020e0603 */
[----:B-1----:R-:W-:Y:S01]  /*9850*/  IADD3 R5, P4, PT, R19, R4, RZ ;  /* 0x0000000413057210 */ /* 0x002fe20007f9e0ff */
[----:B------:R-:W-:Y:S01]  /*9860*/  IMAD.X R12, R7, 0x1, R6, P5 ;  /* 0x00000001070c7824 */ /* 0x000fe200028e0606 */
[----:B------:R-:W-:-:S02]  /*9870*/  SHF.R.S32.HI R9, RZ, 0x1f, R22 ;  /* 0x0000001fff097819 */ /* 0x000fc40000011416 */
[----:B------:R-:W-:Y:S01]  /*9880*/  IADD3 R7, P5, PT, R19, R8, RZ ;  /* 0x0000000813077210 */ /* 0x000fe20007fbe0ff */
[----:B------:R-:W-:Y:S04]  /*9890*/  STL [R1+0x1460], R21 ;  /* 0x0014601501007387 */ /* 0x000fe80000100800 */
[----:B------:R-:W-:Y:S01]  /*98a0*/  STL [R1+0x148c], R5 ;  /* 0x00148c0501007387 */ /* 0x000fe20000100800 */
[----:B------:R-:W-:-:S03]  /*98b0*/  SHF.R.S32.HI R2, RZ, 0x1f, R29 ;  /* 0x0000001fff027819 */ /* 0x000fc6000001141d */
[----:B------:R0:W-:Y:S04]  /*98c0*/  STL [R1+0x1468], R12 ;  /* 0x0014680c01007387 */ /* 0x0001e80000100800 */
[----:B------:R2:W-:Y:S01]  /*98d0*/  STL [R1+0x1490], R7 ;  /* 0x0014900701007387 */ /* 0x0005e20000100800 */
[C---:B0-----:R-:W-:Y:S02]  /*98e0*/  IMAD.X R12, R9.reuse, 0x1, R3, P0 ;  /* 0x00000001090c7824 */ /* 0x041fe400000e0603 */
[----:B------:R-:W-:-:S03]  /*98f0*/  IMAD.X R9, R9, 0x1, R6, P1 ;  /* 0x0000000109097824 */ /* 0x000fc600008e0606 */
[----:B------:R0:W-:Y:S01]  /*9900*/  STL [R1+0x1470], R12 ;  /* 0x0014700c01007387 */ /* 0x0001e20000100800 */
[----:B------:R-:W-:Y:S01]  /*9910*/  SHF.R.S32.HI R10, RZ, 0x1f, R19 ;  /* 0x0000001fff0a7819 */ /* 0x000fe20000011413 */
[----:B------:R-:W-:Y:S01]  /*9920*/  USHF.R.S32.HI UR25, URZ, 0x1f, UR9 ;  /* 0x0000001fff197899 */ /* 0x000fe20008011409 */
[C---:B--2---:R-:W-:Y:S02]  /*9930*/  IADD3 R7, P0, PT, R18.reuse, R4, RZ ;  /* 0x0000000412077210 */ /* 0x044fe40007f1e0ff */
[----:B0-----:R-:W-:-:S03]  /*9940*/  IADD3 R12, P1, PT, R18, R8, RZ ;  /* 0x00000008120c7210 */ /* 0x001fc60007f3e0ff */
[----:B------:R0:W-:Y:S04]  /*9950*/  STL [R1+0x1494], R7 ;  /* 0x0014940701007387 */ /* 0x0001e80000100800 */
[----:B------:R3:W-:Y:S01]  /*9960*/  STL [R1+0x1478], R9 ;  /* 0x0014780901007387 */ /* 0x0007e20000100800 */
[----:B0-----:R-:W-:-:S03]  /*9970*/  IMAD.X R7, R2, 0x1, R3, P2 ;  /* 0x0000000102077824 */ /* 0x001fc600010e0603 */
[----:B------:R-:W-:Y:S01]  /*9980*/  STL [R1+0x1498], R12 ;  /* 0x0014980c01007387 */ /* 0x000fe20000100800 */
[----:B------:R-:W-:-:S03]  /*9990*/  SHF.R.S32.HI R5, RZ, 0x1f, R18 ;  /* 0x0000001fff057819 */ /* 0x000fc60000011412 */
[----:B------:R0:W-:Y:S01]  /*99a0*/  STL [R1+0x1480], R7 ;  /* 0x0014800701007387 */ /* 0x0001e20000100800 */
[C---:B---3--:R-:W-:Y:S01]  /*99b0*/  IADD3 R9, P2, PT, R25.reuse, R4, RZ ;  /* 0x0000000419097210 */ /* 0x048fe20007f5e0ff */
[----:B------:R-:W-:Y:S01]  /*99c0*/  IMAD.X R4, R2, 0x1, R6, P3 ;  /* 0x0000000102047824 */ /* 0x000fe200018e0606 */
[----:B0-----:R-:W-:-:S03]  /*99d0*/  IADD3 R7, P3, PT, R25, R8, RZ ;  /* 0x0000000819077210 */ /* 0x001fc60007f7e0ff */
[----:B------:R-:W-:Y:S04]  /*99e0*/  STL [R1+0x12bc], R9 ;  /* 0x0012bc0901007387 */ /* 0x000fe80000100800 */
[----:B------:R0:W-:Y:S01]  /*99f0*/  STL [R1+0x12b8], R4 ;  /* 0x0012b80401007387 */ /* 0x0001e20000100800 */
[----:B------:R-:W-:-:S03]  /*9a00*/  IMAD.X R8, R10, 0x1, R6, P5 ;  /* 0x000000010a087824 */ /* 0x000fc600028e0606 */
[----:B------:R1:W-:Y:S01]  /*9a10*/  STL [R1+0x12a4], R7 ;  /* 0x0012a40701007387 */ /* 0x0003e20000100800 */
[--C-:B0-----:R-:W-:Y:S02]  /*9a20*/  IMAD.X R4, R10, 0x1, R3.reuse, P4 ;  /* 0x000000010a047824 */ /* 0x101fe400020e0603 */
[----:B-1----:R-:W-:-:S03]  /*9a30*/  IMAD.X R7, R5, 0x1, R3, P0 ;  /* 0x0000000105077824 */ /* 0x002fc600000e0603 */
[----:B------:R0:W-:Y:S04]  /*9a40*/  STL [R1+0x1294], R4 ;  /* 0x0012940401007387 */ /* 0x0001e80000100800 */
[----:B------:R-:W-:Y:S01]  /*9a50*/  STL [R1+0x1298], R8 ;  /* 0x0012980801007387 */ /* 0x000fe20000100800 */
[----:B0-----:R-:W-:-:S03]  /*9a60*/  IMAD.X R4, R5, 0x1, R6, P1 ;  /* 0x0000000105047824 */ /* 0x001fc600008e0606 */
[----:B------:R0:W-:Y:S01]  /*9a70*/  STL [R1+0x129c], R7 ;  /* 0x00129c0701007387 */ /* 0x0001e20000100800 */
[----:B-----5:R-:W-:-:S03]  /*9a80*/  IADD3 R5, P0, PT, R23, UR9, RZ ;  /* 0x0000000917057c10 */ /* 0x020fc6000ff1e0ff */
[----:B------:R4:W-:Y:S01]  /*9a90*/  STL [R1+0x12a0], R4 ;  /* 0x0012a00401007387 */ /* 0x0009e20000100800 */
[----:B------:R-:W-:Y:S02]  /*9aa0*/  SHF.R.S32.HI R2, RZ, 0x1f, R25 ;  /* 0x0000001fff027819 */ /* 0x000fe40000011419 */
[----:B0-----:R-:W-:Y:S01]  /*9ab0*/  IADD3 R7, P1, PT, R20, UR9, RZ ;  /* 0x0000000914077c10 */ /* 0x001fe2000ff3e0ff */
[----:B------:R0:W-:Y:S01]  /*9ac0*/  STL [R1+0x12a8], R5 ;  /* 0x0012a80501007387 */ /* 0x0001e20000100800 */
[----:B----4-:R-:W-:-:S03]  /*9ad0*/  IADD3 R4, P4, PT, R17, UR9, RZ ;  /* 0x0000000911047c10 */ /* 0x010fc6000ff9e0ff */
[----:B------:R-:W-:Y:S01]  /*9ae0*/  STL [R1+0x12ac], R7 ;  /* 0x0012ac0701007387 */ /* 0x000fe20000100800 */
[----:B0-----:R-:W-:-:S03]  /*9af0*/  IADD3 R5, P5, PT, R16, UR9, RZ ;  /* 0x0000000910057c10 */ /* 0x001fc6000ffbe0ff */
[----:B------:R0:W-:Y:S04]  /*9b00*/  STL [R1+0x12b0], R4 ;  /* 0x0012b00401007387 */ /* 0x0001e80000100800 */
[----:B------:R-:W-:Y:S01]  /*9b10*/  STL [R1+0x12b4], R5 ;  /* 0x0012b40501007387 */ /* 0x000fe20000100800 */
[C---:B0-----:R-:W-:Y:S02]  /*9b20*/  IMAD.X R4, R2.reuse, 0x1, R3, P2 ;  /* 0x0000000102047824 */ /* 0x041fe400010e0603 */
[----:B------:R-:W-:Y:S01]  /*9b30*/  IMAD.X R3, R2, 0x1, R6, P3 ;  /* 0x0000000102037824 */ /* 0x000fe200018e0606 */
[----:B------:R-:W-:Y:S02]  /*9b40*/  IADD3.X R2, PT, PT, R14, UR25, RZ, P0, !PT ;  /* 0x000000190e027c10 */ /* 0x000fe400087fe4ff */
[----:B------:R0:W-:Y:S04]  /*9b50*/  STL [R1+0x1290], R4 ;  /* 0x0012900401007387 */ /* 0x0001e80000100800 */
[----:B------:R1:W-:Y:S04]  /*9b60*/  STL [R1+0xa7c], R3 ;  /* 0x000a7c0301007387 */ /* 0x0003e80000100800 */
[----:B------:R2:W-:Y:S01]  /*9b70*/  STL [R1+0xa80], R2 ;  /* 0x000a800201007387 */ /* 0x0005e20000100800 */
[----:B0-----:R-:W-:-:S02]  /*9b80*/  IADD3.X R4, PT, PT, R13, UR25, RZ, P1, !PT ;  /* 0x000000190d047c10 */ /* 0x001fc40008ffe4ff */
[----:B-1----:R-:W-:-:S03]  /*9b90*/  IADD3.X R3, PT, PT, R11, UR25, RZ, P4, !PT ;  /* 0x000000190b037c10 */ /* 0x002fc6000a7fe4ff */
[----:B------:R0:W-:Y:S01]  /*9ba0*/  STL [R1+0xa84], R4 ;  /* 0x000a840401007387 */ /* 0x0001e20000100800 */
[----:B--2---:R-:W-:-:S03]  /*9bb0*/  IADD3.X R2, PT, PT, R15, UR25, RZ, P5, !PT ;  /* 0x000000190f027c10 */ /* 0x004fc6000affe4ff */
[----:B------:R1:W-:Y:S01]  /*9bc0*/  STL [R1+0xa88], R3 ;  /* 0x000a880301007387 */ /* 0x0003e20000100800 */
[----:B------:R-:W-:-:S03]  /*9bd0*/  USHF.R.S32.HI UR25, URZ, 0x1f, UR75 ;  /* 0x0000001fff197899 */ /* 0x000fc6000801144b */
[----:B------:R2:W-:Y:S01]  /*9be0*/  STL [R1+0xa8c], R2 ;  /* 0x000a8c0201007387 */ /* 0x0005e20000100800 */
[----:B0-----:R-:W-:Y:S02]  /*9bf0*/  IADD3 R4, P1, PT, R20, UR75, RZ ;  /* 0x0000004b14047c10 */ /* 0x001fe4000ff3e0ff */
[----:B-1----:R-:W-:Y:S02]  /*9c00*/  IADD3 R3, P0, PT, R23, UR75, RZ ;  /* 0x0000004b17037c10 */ /* 0x002fe4000ff1e0ff */
[----:B--2---:R-:W-:-:S03]  /*9c10*/  IADD3 R2, P2, PT, R17, UR75, RZ ;  /* 0x0000004b11027c10 */ /* 0x004fc6000ff5e0ff */
[----:B------:R0:W-:Y:S04]  /*9c20*/  STL [R1+0xa94], R3 ;  /* 0x000a940301007387 */ /* 0x0001e80000100800 */
[----:B------:R1:W-:Y:S04]  /*9c30*/  STL [R1+0xa9c], R4 ;  /* 0x000a9c0401007387 */ /* 0x0003e80000100800 */
[----:B------:R2:W-:Y:S01]  /*9c40*/  STL [R1+0xaa4], R2 ;  /* 0x000aa40201007387 */ /* 0x0005e20000100800 */
[----:B0-----:R-:W-:Y:S01]  /*9c50*/  IADD3 R3, P3, PT, R16, UR75, RZ ;  /* 0x0000004b10037c10 */ /* 0x001fe2000ff7e0ff */
[----:B------:R-:W-:-:S02]  /*9c60*/  USHF.R.S32.HI UR9, URZ, 0x1f, UR74 ;  /* 0x0000001fff097899 */ /* 0x000fc4000801144a */
[----:B------:R-:W-:Y:S01]  /*9c70*/  USHF.R.S32.HI UR16, URZ, 0x1f, UR16 ;  /* 0x0000001fff107899 */ /* 0x000fe20008011410 */
[----:B-1----:R-:W-:Y:S02]  /*9c80*/  IADD3.X R4, PT, PT, R13, UR25, RZ, P1, !PT ;  /* 0x000000190d047c10 */ /* 0x002fe40008ffe4ff */
[----:B--2---:R-:W-:Y:S01]  /*9c90*/  IADD3.X R2, PT, PT, R14, UR25, RZ, P0, !PT ;  /* 0x000000190e027c10 */ /* 0x004fe200087fe4ff */
[----:B------:R0:W-:Y:S01]  /*9ca0*/  STL [R1+0xaac], R3 ;  /* 0x000aac0301007387 */ /* 0x0001e20000100800 */
[----:B------:R-:W1:Y:S03]  /*9cb0*/  LDCU UR75, c[0x0][0x3a8] ;  /* 0x00007500ff4b77ac */ /* 0x000e660008000800 */
[----:B------:R2:W-:Y:S01]  /*9cc0*/  STL [R1+0xa90], R2 ;  /* 0x000a900201007387 */ /* 0x0005e20000100800 */
[----:B0-----:R-:W-:-:S03]  /*9cd0*/  IADD3.X R3, PT, PT, R11, UR25, RZ, P2, !PT ;  /* 0x000000190b037c10 */ /* 0x001fc600097fe4ff */
[----:B------:R-:W-:Y:S01]  /*9ce0*/  STL [R1+0xa98], R4 ;  /* 0x000a980401007387 */ /* 0x000fe20000100800 */
[----:B--2---:R-:W-:-:S03]  /*9cf0*/  IADD3.X R2, PT, PT, R15, UR25, RZ, P3, !PT ;  /* 0x000000190f027c10 */ /* 0x004fc60009ffe4ff */
[----:B------:R-:W-:Y:S01]  /*9d00*/  STL [R1+0xaa0], R3 ;  /* 0x000aa00301007387 */ /* 0x000fe20000100800 */
[----:B------:R-:W-:Y:S01]  /*9d10*/  ULEA.HI UR9, UR9, UR74, URZ, 0x7 ;  /* 0x0000004a09097291 */ /* 0x000fe2000f8f38ff */
[----:B------:R-:W0:Y:S02]  /*9d20*/  LDCU UR25, c[0x0][0x3ac] ;  /* 0x00007580ff1977ac */ /* 0x000e240008000800 */
[----:B------:R2:W-:Y:S04]  /*9d30*/  STL [R1+0xaa8], R2 ;  /* 0x000aa80201007387 */ /* 0x0005e80000100800 */
        /* <DEDUP_REMOVED lines=117> */
[----:B------:R-:W-:Y:S01]  /*a490*/  STL [R1+0x170], RZ ;  /* 0x000170ff01007387 */ /* 0x000fe20000100800 */
[----:B--2---:R-:W-:-:S03]  /*a4a0*/  IADD3 R2, P4, PT, R23, UR5, RZ ;  /* 0x0000000517027c10 */ /* 0x004fc6000ff9e0ff */
[----:B------:R-:W-:Y:S01]  /*a4b0*/  STL [R1+0x174], RZ ;  /* 0x000174ff01007387 */ /* 0x000fe20000100800 */
[----:B------:R-:W-:-:S03]  /*a4c0*/  IADD3 R4, P0, PT, R20, UR5, RZ ;  /* 0x0000000514047c10 */ /* 0x000fc6000ff1e0ff */
[----:B------:R-:W-:Y:S01]  /*a4d0*/  STL [R1+0x178], RZ ;  /* 0x000178ff01007387 */ /* 0x000fe20000100800 */
[----:B------:R-:W-:-:S03]  /*a4e0*/  IADD3 R3, P3, PT, R17, UR5, RZ ;  /* 0x0000000511037c10 */ /* 0x000fc6000ff7e0ff */
[----:B------:R-:W-:Y:S04]  /*a4f0*/  STL [R1+0x17c], RZ ;  /* 0x00017cff01007387 */ /* 0x000fe80000100800 */
[----:B------:R-:W-:Y:S04]  /*a500*/  STL [R1+0x160], RZ ;  /* 0x000160ff01007387 */ /* 0x000fe80000100800 */
[----:B------:R-:W-:Y:S04]  /*a510*/  STL [R1+0x164], RZ ;  /* 0x000164ff01007387 */ /* 0x000fe80000100800 */
[----:B------:R-:W-:Y:S04]  /*a520*/  STL [R1+0x168], RZ ;  /* 0x000168ff01007387 */ /* 0x000fe80000100800 */
[----:B------:R-:W-:Y:S04]  /*a530*/  STL [R1+0x16c], RZ ;  /* 0x00016cff01007387 */ /* 0x000fe80000100800 */
[----:B------:R-:W-:Y:S04]  /*a540*/  STL [R1+0x150], RZ ;  /* 0x000150ff01007387 */ /* 0x000fe80000100800 */
[----:B------:R2:W-:Y:S04]  /*a550*/  STL [R1+0xab4], R2 ;  /* 0x000ab40201007387 */ /* 0x0005e80000100800 */
[----:B------:R-:W-:Y:S04]  /*a560*/  STL [R1+0xabc], R4 ;  /* 0x000abc0401007387 */ /* 0x000fe80000100800 */
[----:B------:R3:W-:Y:S01]  /*a570*/  STL [R1+0xac4], R3 ;  /* 0x000ac40301007387 */ /* 0x0007e20000100800 */
[----:B--2---:R-:W-:Y:S01]  /*a580*/  IADD3 R2, P5, PT, R16, UR5, RZ ;  /* 0x0000000510027c10 */ /* 0x004fe2000ffbe0ff */
[----:B------:R-:W-:-:S04]  /*a590*/  USHF.R.S32.HI UR5, URZ, 0x1f, UR5 ;  /* 0x0000001fff057899 */ /* 0x000fc80008011405 */
[----:B------:R2:W-:Y:S01]  /*a5a0*/  STL [R1+0xacc], R2 ;  /* 0x000acc0201007387 */ /* 0x0005e20000100800 */
[----:B---3--:R-:W-:-:S03]  /*a5b0*/  IADD3 R3, P6, PT, R23, UR7, RZ ;  /* 0x0000000717037c10 */ /* 0x008fc6000ffde0ff */
[----:B------:R-:W-:Y:S01]  /*a5c0*/  STL [R1+0x154], RZ ;  /* 0x000154ff01007387 */ /* 0x000fe20000100800 */
[----:B------:R-:W-:-:S03]  /*a5d0*/  IADD3 R4, P2, PT, R17, UR7, RZ ;  /* 0x0000000711047c10 */ /* 0x000fc6000ff5e0ff */
[----:B------:R3:W-:Y:S01]  /*a5e0*/  STL [R1+0xad4], R3 ;  /* 0x000ad40301007387 */ /* 0x0007e20000100800 */
[----:B--2---:R-:W-:-:S05]  /*a5f0*/  IADD3 R2, P1, PT, R20, UR7, RZ ;  /* 0x0000000714027c10 */ /* 0x004fca000ff3e0ff */
[----:B------:R2:W-:Y:S01]  /*a600*/  STL [R1+0xadc], R2 ;  /* 0x000adc0201007387 */ /* 0x0005e20000100800 */
[----:B---3--:R-:W-:-:S03]  /*a610*/  IADD3.X R3, PT, PT, R14, UR5, RZ, P4, !PT ;  /* 0x000000050e037c10 */ /* 0x008fc6000a7fe4ff */
[----:B------:R3:W-:Y:S04]  /*a620*/  STL [R1+0xae4], R4 ;  /* 0x000ae40401007387 */ /* 0x0007e80000100800 */
[----:B------:R4:W-:Y:S01]  /*a630*/  STL [R1+0xab0], R3 ;  /* 0x000ab00301007387 */ /* 0x0009e20000100800 */
[----:B--2---:R-:W-:Y:S02]  /*a640*/  IADD3 R2, P4, PT, R16, UR7, RZ ;  /* 0x0000000710027c10 */ /* 0x004fe4000ff9e0ff */
[----:B---3--:R-:W-:-:S03]  /*a650*/  IADD3.X R4, PT, PT, R13, UR5, RZ, P0, !PT ;  /* 0x000000050d047c10 */ /* 0x008fc600087fe4ff */
[----:B------:R2:W-:Y:S01]  /*a660*/  STL [R1+0xaec], R2 ;  /* 0x000aec0201007387 */ /* 0x0005e20000100800 */
[----:B----4-:R-:W-:-:S03]  /*a670*/  IADD3.X R3, PT, PT, R11, UR5, RZ, P3, !PT ;  /* 0x000000050b037c10 */ /* 0x010fc60009ffe4ff */
[----:B------:R-:W-:Y:S01]  /*a680*/  STL [R1+0xab8], R4 ;  /* 0x000ab80401007387 */ /* 0x000fe20000100800 */
[----:B------:R-:W-:-:S03]  /*a690*/  USHF.R.S32.HI UR7, URZ, 0x1f, UR7 ;  /* 0x0000001fff077899 */ /* 0x000fc60008011407 */
[----:B------:R3:W-:Y:S01]  /*a6a0*/  STL [R1+0xac0], R3 ;  /* 0x000ac00301007387 */ /* 0x0007e20000100800 */
[----:B--2---:R-:W-:-:S05]  /*a6b0*/  IADD3.X R2, PT, PT, R15, UR5, RZ, P5, !PT ;  /* 0x000000050f027c10 */ /* 0x004fca000affe4ff */
[----:B------:R2:W-:Y:S01]  /*a6c0*/  STL [R1+0xac8], R2 ;  /* 0x000ac80201007387 */ /* 0x0005e20000100800 */
[----:B---3--:R-:W-:Y:S02]  /*a6d0*/  IADD3 R3, P5, PT, R23, UR8, RZ ;  /* 0x0000000817037c10 */ /* 0x008fe4000ffbe0ff */
        /* <DEDUP_REMOVED lines=436> */
[----:B------:R3:W-:Y:S04]  /*c220*/  STL [R1+0xdf8], R4 ;  /* 0x000df80401007387 */ /* 0x0007e80000100800 */
[----:B------:R4:W-:Y:S01]  /*c230*/  STL [R1+0xe00], R3 ;  /* 0x000e000301007387 */ /* 0x0009e20000100800 */
[----:B--2---:R-:W-:Y:S02]  /*c240*/  IADD3.X R2, PT, PT, R15, UR45, RZ, P6, !PT ;  /* 0x0000002d0f027c10 */ /* 0x004fe4000b7fe4ff */
[----:B---3--:R-:W-:Y:S02]  /*c250*/  IADD3 R4, P0, PT, R20, UR33, RZ ;  /* 0x0000002114047c10 */ /* 0x008fe4000ff1e0ff */
[----:B----4-:R-:W-:Y:S01]  /*c260*/  IADD3 R3, P6, PT, R23, UR33, RZ ;  /* 0x0000002117037c10 */ /* 0x010fe2000ffde0ff */
[----:B------:R2:W-:Y:S04]  /*c270*/  STL [R1+0xe08], R2 ;  /* 0x000e080201007387 */ /* 0x0005e80000100800 */
[----:B------:R3:W-:Y:S04]  /*c280*/  STL [R1+0xe34], R3 ;  /* 0x000e340301007387 */ /* 0x0007e80000100800 */
[----:B------:R4:W-:Y:S04]  /*c290*/  STL [R1+0xe3c], R4 ;  /* 0x000e3c0401007387 */ /* 0x0009e80000100800 */
[----:B------:R-:W5:Y:S01]  /*c2a0*/  LDL R25, [R1+0x9c0] ;  /* 0x0009c00001197983 */ /* 0x000f620000100800 */
[----:B------:R-:W-:Y:S01]  /*c2b0*/  USHF.R.S32.HI UR39, URZ, 0x1f, UR37 ;  /* 0x0000001fff277899 */ /* 0x000fe20008011425 */
[----:B--2---:R-:W-:-:S05]  /*c2c0*/  IADD3 R2, P3, PT, R17, UR33, RZ ;  /* 0x0000002111027c10 */ /* 0x004fca000ff7e0ff */
[----:B---3--:R-:W-:Y:S01]  /*c2d0*/  IADD3.X R3, PT, PT, R14, UR39, RZ, P4, !PT ;  /* 0x000000270e037c10 */ /* 0x008fe2000a7fe4ff */
[----:B------:R2:W-:Y:S01]  /*c2e0*/  STL [R1+0xe44], R2 ;  /* 0x000e440201007387 */ /* 0x0005e20000100800 */
[----:B----4-:R-:W-:-:S03]  /*c2f0*/  IADD3.X R4, PT, PT, R13, UR39, RZ, P1, !PT ;  /* 0x000000270d047c10 */ /* 0x010fc60008ffe4ff */
[----:B------:R3:W-:Y:S01]  /*c300*/  STL [R1+0xe10], R3 ;  /* 0x000e100301007387 */ /* 0x0007e20000100800 */
[----:B--2---:R-:W-:Y:S02]  /*c310*/  IADD3 R2, P4, PT, R16, UR33, RZ ;  /* 0x0000002110027c10 */ /* 0x004fe4000ff9e0ff */
[----:B---3--:R-:W-:-:S03]  /*c320*/  IADD3.X R3, PT, PT, R11, UR39, RZ, P2, !PT ;  /* 0x000000270b037c10 */ /* 0x008fc600097fe4ff */
[----:B------:R2:W-:Y:S01]  /*c330*/  STL [R1+0xe4c], R2 ;  /* 0x000e4c0201007387 */ /* 0x0005e20000100800 */
[----:B------:R-:W-:-:S03]  /*c340*/  USHF.R.S32.HI UR53, URZ, 0x1f, UR33 ;  /* 0x0000001fff357899 */ /* 0x000fc60008011421 */
[----:B------:R3:W-:Y:S01]  /*c350*/  STL [R1+0xe18], R4 ;  /* 0x000e180401007387 */ /* 0x0007e20000100800 */
[----:B--2---:R-:W-:-:S03]  /*c360*/  IADD3.X R2, PT, PT, R15, UR39, RZ, P5, !PT ;  /* 0x000000270f027c10 */ /* 0x004fc6000affe4ff */
[----:B------:R2:W-:Y:S04]  /*c370*/  STL [R1+0xe20], R3 ;  /* 0x000e200301007387 */ /* 0x0005e80000100800 */
[----:B------:R4:W-:Y:S01]  /*c380*/  STL [R1+0xe28], R2 ;  /* 0x000e280201007387 */ /* 0x0009e20000100800 */
[----:B---3--:R-:W-:Y:S02]  /*c390*/  IADD3 R4, P5, PT, R17, UR29, RZ ;  /* 0x0000001d11047c10 */ /* 0x008fe4000ffbe0ff */
[----:B--2---:R-:W-:Y:S02]  /*c3a0*/  IADD3 R3, P2, PT, R23, UR29, RZ ;  /* 0x0000001d17037c10 */ /* 0x004fe4000ff5e0ff */
[----:B----4-:R-:W-:-:S03]  /*c3b0*/  IADD3 R2, P1, PT, R20, UR29, RZ ;  /* 0x0000001d14027c10 */ /* 0x010fc6000ff3e0ff */
[----:B------:R2:W-:Y:S04]  /*c3c0*/  STL [R1+0xe54], R3 ;  /* 0x000e540301007387 */ /* 0x0005e80000100800 */
[----:B------:R3:W-:Y:S01]  /*c3d0*/  STL [R1+0xe5c], R2 ;  /* 0x000e5c0201007387 */ /* 0x0007e20000100800 */
[----:B--2---:R-:W-:-:S03]  /*c3e0*/  IADD3.X R3, PT, PT, R14, UR53, RZ, P6, !PT ;  /* 0x000000350e037c10 */ /* 0x004fc6000b7fe4ff */
[----:B------:R2:W-:Y:S01]  /*c3f0*/  STL [R1+0xe64], R4 ;  /* 0x000e640401007387 */ /* 0x0005e20000100800 */
[----:B---3--:R-:W-:-:S03]  /*c400*/  IADD3 R2, P6, PT, R16, UR29, RZ ;  /* 0x0000001d10027c10 */ /* 0x008fc6000ffde0ff */
[----:B------:R3:W-:Y:S04]  /*c410*/  STL [R1+0xe30], R3 ;  /* 0x000e300301007387 */ /* 0x0007e80000100800 */
[----:B------:R4:W-:Y:S01]  /*c420*/  STL [R1+0xe6c], R2 ;  /* 0x000e6c0201007387 */ /* 0x0009e20000100800 */
[----:B--2---:R-:W-:Y:S02]  /*c430*/  IADD3.X R4, PT, PT, R13, UR53, RZ, P0, !PT ;  /* 0x000000350d047c10 */ /* 0x004fe400087fe4ff */
[----:B---3--:R-:W-:-:S03]  /*c440*/  IADD3.X R3, PT, PT, R11, UR53, RZ, P3, !PT ;  /* 0x000000350b037c10 */ /* 0x008fc60009ffe4ff */
[----:B------:R-:W-:Y:S01]  /*c450*/  STL [R1+0xe38], R4 ;  /* 0x000e380401007387 */ /* 0x000fe20000100800 */
[----:B----4-:R-:W-:-:S03]  /*c460*/  IADD3.X R2, PT, PT, R15, UR53, RZ, P4, !PT ;  /* 0x000000350f027c10 */ /* 0x010fc6000a7fe4ff */
[----:B------:R2:W-:Y:S01]  /*c470*/  STL [R1+0xe40], R3 ;  /* 0x000e400301007387 */ /* 0x0005e20000100800 */
[----:B------:R-:W-:-:S03]  /*c480*/  USHF.R.S32.HI UR31, URZ, 0x1f, UR29 ;  /* 0x0000001fff1f7899 */ /* 0x000fc6000801141d */
[----:B------:R3:W-:Y:S01]  /*c490*/  STL [R1+0xe48], R2 ;  /* 0x000e480201007387 */ /* 0x0007e20000100800 */
[----:B--2---:R-:W-:Y:S02]  /*c4a0*/  IADD3 R3, P0, PT, R23, UR21, RZ ;  /* 0x0000001517037c10 */ /* 0x004fe4000ff1e0ff */
[----:B---3--:R-:W-:-:S03]  /*c4b0*/  IADD3 R2, P4, PT, R20, UR21, RZ ;  /* 0x0000001514027c10 */ /* 0x008fc6000ff9e0ff */
[----:B------:R2:W-:Y:S01]  /*c4c0*/  STL [R1+0xe74], R3 ;  /* 0x000e740301007387 */ /* 0x0005e20000100800 */
[----:B------:R-:W-:-:S03]  /*c4d0*/  IADD3 R4, P3, PT, R17, UR21, RZ ;  /* 0x0000001511047c10 */ /* 0x000fc6000ff7e0ff */
        /* <DEDUP_REMOVED lines=8> */
[----:B------:R2:W-:Y:S01]  /*c560*/  STL [R1+0xe58], R4 ;  /* 0x000e580401007387 */ /* 0x0005e20000100800 */
[----:B----4-:R-:W-:-:S03]  /*c570*/  IADD3.X R2, PT, PT, R15, UR31, RZ, P6, !PT ;  /* 0x0000001f0f027c10 */ /* 0x010fc6000b7fe4ff */
[----:B------:R3:W-:Y:S04]  /*c580*/  STL [R1+0xe60], R3 ;  /* 0x000e600301007387 */ /* 0x0007e80000100800 */
[----:B------:R-:W-:Y:S01]  /*c590*/  STL [R1+0xe68], R2 ;  /* 0x000e680201007387 */ /* 0x000fe20000100800 */
[C---:B--2---:R-:W-:Y:S02]  /*c5a0*/  LOP3.LUT R4, R0.reuse, 0x210, RZ, 0x3c, !PT ;  /* 0x0000021000047812 */ /* 0x044fe400078e3cff */
[C---:B------:R-:W-:Y:S02]  /*c5b0*/  LOP3.LUT R4, R0.reuse, 0x40, RZ, 0x3c, !PT ;  /* 0x0000004000047812 */ /* 0x040fe400078e3cff */
[C---:B---3--:R-:W-:Y:S02]  /*c5c0*/  LOP3.LUT R3, R0.reuse, 0x20, RZ, 0x3c, !PT ;  /* 0x0000002000037812 */ /* 0x048fe400078e3cff */
[----:B------:R-:W-:Y:S01]  /*c5d0*/  LOP3.LUT R3, R0, 0x250, RZ, 0x3c, !PT ;  /* 0x0000025000037812 */ /* 0x000fe200078e3cff */
[----:B------:R-:W-:Y:S01]  /*c5e0*/  STL [R1+0x158], RZ ;  /* 0x000158ff01007387 */ /* 0x000fe20000100800 */
[----:B------:R-:W-:-:S03]  /*c5f0*/  USHF.R.S32.HI UR5, URZ, 0x1f, UR21 ;  /* 0x0000001fff057899 */ /* 0x000fc60008011415 */
[----:B------:R-:W-:Y:S04]  /*c600*/  STL [R1+0x15c], RZ ;  /* 0x00015cff01007387 */ /* 0x000fe80000100800 */
[----:B------:R2:W-:Y:S04]  /*c610*/  STL [R1+0x1d48], R4 ;  /* 0x001d480401007387 */ /* 0x0005e80000100800 */
[----:B------:R3:W-:Y:S01]  /*c620*/  STL [R1+0x1d44], R3 ;  /* 0x001d440301007387 */ /* 0x0007e20000100800 */
[----:B--2---:R-:W-:Y:S02]  /*c630*/  LOP3.LUT R4, R0, 0x270, RZ, 0x3c, !PT ;  /* 0x0000027000047812 */ /* 0x004fe400078e3cff */
[----:B---3--:R-:W-:Y:S01]  /*c640*/  IADD3 R3, P6, PT, R23, UR17, RZ ;  /* 0x0000001117037c10 */ /* 0x008fe2000ffde0ff */
[----:B------:R-:W-:-:S02]  /*c650*/  USHF.R.S32.HI UR19, URZ, 0x1f, UR17 ;  /* 0x0000001fff137899 */ /* 0x000fc40008011411 */
[----:B------:R-:W-:Y:S02]  /*c660*/  USHF.R.S32.HI UR35, URZ, 0x1f, UR6 ;  /* 0x0000001fff237899 */ /* 0x000fe40008011406 */
[----:B------:R-:W-:Y:S02]  /*c670*/  USHF.R.S32.HI UR11, URZ, 0x1f, UR26 ;  /* 0x0000001fff0b7899 */ /* 0x000fe4000801141a */
[----:B------:R-:W-:Y:S02]  /*c680*/  USHF.R.S32.HI UR61, URZ, 0x1f, UR27 ;  /* 0x0000001fff3d7899 */ /* 0x000fe4000801141b */
[----:B------:R-:W-:Y:S02]  /*c690*/  USHF.R.S32.HI UR73, URZ, 0x1f, UR77 ;  /* 0x0000001fff497899 */ /* 0x000fe4000801144d */
[----:B------:R-:W-:Y:S02]  /*c6a0*/  USHF.R.S32.HI UR15, URZ, 0x1f, UR76 ;  /* 0x0000001fff0f7899 */ /* 0x000fe4000801144c */
[----:B------:R-:W-:Y:S01]  /*c6b0*/  USHF.R.S32.HI UR71, URZ, 0x1f, UR24 ;  /* 0x0000001fff477899 */ /* 0x000fe20008011418 */
[----:B-----5:R-:W-:-:S02]  /*c6c0*/  LOP3.LUT R2, R25, 0x40, RZ, 0x3c, !PT ;  /* 0x0000004019027812 */ /* 0x020fc400078e3cff */
[C---:B------:R-:W-:Y:S02]  /*c6d0*/  LOP3.LUT R2, R0.reuse, 0x230, RZ, 0x3c, !PT ;  /* 0x0000023000027812 */ /* 0x040fe400078e3cff */
[----:B------:R-:W-:-:S05]  /*c6e0*/  LOP3.LUT R2, R0, 0x60, RZ, 0x3c, !PT ;  /* 0x0000006000027812 */ /* 0x000fca00078e3cff */
[----:B------:R2:W-:Y:S04]  /*c6f0*/  STL [R1+0x1d40], R2 ;  /* 0x001d400201007387 */ /* 0x0005e80000100800 */
[----:B------:R3:W-:Y:S01]  /*c700*/  STL [R1+0x1d3c], R4 ;  /* 0x001d3c0401007387 */ /* 0x0007e20000100800 */
[----:B--2---:R-:W-:-:S03]  /*c710*/  IADD3 R2, P5, PT, R20, UR17, RZ ;  /* 0x0000001114027c10 */ /* 0x004fc6000ffbe0ff */
[----:B------:R2:W-:Y:S01]  /*c720*/  STL [R1+0xe94], R3 ;  /* 0x000e940301007387 */ /* 0x0005e20000100800 */
[----:B---3--:R-:W-:-:S03]  /*c730*/  IADD3 R4, P1, PT, R17, UR17, RZ ;  /* 0x0000001111047c10 */ /* 0x008fc6000ff3e0ff */
[----:B------:R3:W-:Y:S01]  /*c740*/  STL [R1+0xe9c], R2 ;  /* 0x000e9c0201007387 */ /* 0x0007e20000100800 */
[----:B--2---:R-:W-:-:S03]  /*c750*/  IADD3.X R3, PT, PT, R14, UR5, RZ, P0, !PT ;  /* 0x000000050e037c10 */ /* 0x004fc600087fe4ff */
[----:B------:R2:W-:Y:S01]  /*c760*/  STL [R1+0xea4], R4 ;  /* 0x000ea40401007387 */ /* 0x0005e20000100800 */
[----:B---3--:R-:W-:-:S03]  /*c770*/  IADD3 R2, P0, PT, R16, UR17, RZ ;  /* 0x0000001110027c10 */ /* 0x008fc6000ff1e0ff */
[----:B------:R3:W-:Y:S04]  /*c780*/  STL [R1+0xe70], R3 ;  /* 0x000e700301007387 */ /* 0x0007e80000100800 */
[----:B------:R4:W-:Y:S01]  /*c790*/  STL [R1+0xeac], R2 ;  /* 0x000eac0201007387 */ /* 0x0009e20000100800 */
[----:B--2---:R-:W-:Y:S02]  /*c7a0*/  IADD3.X R4, PT, PT, R13, UR5, RZ, P4, !PT ;  /* 0x000000050d047c10 */ /* 0x004fe4000a7fe4ff */
[----:B---3--:R-:W-:-:S03]  /*c7b0*/  IADD3 R3, P4, PT, R23, UR6, RZ ;  /* 0x0000000617037c10 */ /* 0x008fc6000ff9e0ff */
[----:B------:R2:W-:Y:S01]  /*c7c0*/  STL [R1+0xe78], R4 ;  /* 0x000e780401007387 */ /* 0x0005e20000100800 */
[----:B----4-:R-:W-:-:S03]  /*c7d0*/  IADD3.X R2, PT, PT, R11, UR5, RZ, P3, !PT ;  /* 0x000000050b027c10 */ /* 0x010fc60009ffe4ff */
[----:B------:R3:W-:Y:S04]  /*c7e0*/  STL [R1+0xeb4], R3 ;  /* 0x000eb40301007387 */ /* 0x0007e80000100800 */
[----:B------:R4:W-:Y:S01]  /*c7f0*/  STL [R1+0xe80], R2 ;  /* 0x000e800201007387 */ /* 0x0009e20000100800 */
[----:B--2---:R-:W-:Y:S02]  /*c800*/  IADD3 R4, P3, PT, R20, UR6, RZ ;  /* 0x0000000614047c10 */ /* 0x004fe4000ff7e0ff */
[----:B---3--:R-:W-:-:S03]  /*c810*/  IADD3.X R3, PT, PT, R15, UR5, RZ, P2, !PT ;  /* 0x000000050f037c10 */ /* 0x008fc600097fe4ff */
[----:B------:R2:W-:Y:S01]  /*c820*/  STL [R1+0xebc], R4 ;  /* 0x000ebc0401007387 */ /* 0x0005e20000100800 */
[----:B----4-:R-:W-:-:S03]  /*c830*/  IADD3 R2, P2, PT, R17, UR6, RZ ;  /* 0x0000000611027c10 */ /* 0x010fc6000ff5e0ff */
        /* <DEDUP_REMOVED lines=102> */
[----:B------:R3:W-:Y:S01]  /*cea0*/  STL [R1+0xf8c], R3 ;  /* 0x000f8c0301007387 */ /* 0x0007e20000100800 */
[----:B------:R-:W-:-:S03]  /*ceb0*/  USHF.R.S32.HI UR8, URZ, 0x1f, UR70 ;  /* 0x0000001fff087899 */ /* 0x000fc60008011446 */
        /* <DEDUP_REMOVED lines=17> */
[----:B------:R3:W-:Y:S01]  /*cfd0*/  STL [R1+0xf78], R3 ;  /* 0x000f780301007387 */ /* 0x0007e20000100800 */
[----:B------:R-:W-:-:S03]  /*cfe0*/  USHF.R.S32.HI UR67, URZ, 0x1f, UR68 ;  /* 0x0000001fff437899 */ /* 0x000fc60008011444 */
        /* <DEDUP_REMOVED lines=16> */
[----:B----4-:R-:W-:Y:S01]  /*d0f0*/  IADD3.X R2, PT, PT, R11, UR67, RZ, P2, !PT ;  /* 0x000000430b027c10 */ /* 0x010fe200097fe4ff */
[----:B------:R-:W-:Y:S02]  /*d100*/  USHF.R.S32.HI UR72, URZ, 0x1f, UR66 ;  /* 0x0000001fff487899 */ /* 0x000fe40008011442 */
        /* <DEDUP_REMOVED lines=371> */
[----:B--2---:R-:W-:Y:S02]  /*e840*/  IADD3.X R4, PT, PT, R11, UR74, RZ, P0, !PT ;  /* 0x0000004a0b047c10 */ /* 0x004fe400087fe4ff */
[----:B---3--:R-:W-:-:S03]  /*e850*/  IADD3.X R3, PT, PT, R15, UR74, RZ, P4, !PT ;  /* 0x0000004a0f037c10 */ /* 0x008fc6000a7fe4ff */
[----:B------:R2:W-:Y:S01]  /*e860*/  STL [R1+0x1260], R4 ;  /* 0x0012600401007387 */ /* 0x0005e20000100800 */
[----:B----4-:R-:W-:-:S03]  /*e870*/  IADD3.X R2, PT, PT, R14, UR16, RZ, P3, !PT ;  /* 0x000000100e027c10 */ /* 0x010fc60009ffe4ff */
[----:B------:R3:W-:Y:S04]  /*e880*/  STL [R1+0x1268], R3 ;  /* 0x0012680301007387 */ /* 0x0007e80000100800 */
[----:B------:R4:W-:Y:S01]  /*e890*/  STL [R1+0x1270], R2 ;  /* 0x0012700201007387 */ /* 0x0009e20000100800 */
[----:B--2---:R-:W-:Y:S02]  /*e8a0*/  IADD3.X R4, PT, PT, R13, UR16, RZ, P2, !PT ;  /* 0x000000100d047c10 */ /* 0x004fe400097fe4ff */
[----:B---3--:R-:W-:Y:S02]  /*e8b0*/  IADD3.X R3, PT, PT, R11, UR16, RZ, P6, !PT ;  /* 0x000000100b037c10 */ /* 0x008fe4000b7fe4ff */
[----:B----4-:R-:W-:Y:S01]  /*e8c0*/  IADD3.X R2, PT, PT, R15, UR16, RZ, P5, !PT ;  /* 0x000000100f027c10 */ /* 0x010fe2000affe4ff */
[----:B------:R2:W-:Y:S04]  /*e8d0*/  STL [R1+0x1278], R4 ;  /* 0x0012780401007387 */ /* 0x0005e80000100800 */
[----:B------:R2:W-:Y:S04]  /*e8e0*/  STL [R1+0x1288], R2 ;  /* 0x0012880201007387 */ /* 0x0005e80000100800 */
[----:B------:R2:W-:Y:S01]  /*e8f0*/  STL [R1+0x1280], R3 ;  /* 0x0012800301007387 */ /* 0x0005e20000100800 */
[----:B01----:R-:W-:-:S12]  /*e900*/  USHF.R.S32.HI UR9, URZ, 0x7, UR9 ;  /* 0x00000007ff097899 */ /* 0x003fd80008011409 */
.L_x_1:
[----:B------:R-:W3:Y:S01]  /*e910*/  LDL R5, [R1+0x568] ;  /* 0x0005680001057983 */ /* 0x000ee20000100800 */
[----:B--2---:R-:W0:Y:S03]  /*e920*/  LDC R2, c[0x0][0x3a0] ;  /* 0x0000e800ff027b82 */ /* 0x004e260000000800 */
[----:B-1-3--:R1:W-:Y:S04]  /*e930*/  STL [R1+0x3494], R5 ;  /* 0x0034940501007387 */ /* 0x00a3e80000100800 */
[----:B------:R-:W2:Y:S04]  /*e940*/  LDL R4, [R1+0x56c] ;  /* 0x00056c0001047983 */ /* 0x000ea80000100800 */
[----:B-1----:R-:W0:Y:S04]  /*e950*/  LDL R5, [R1+0x9c4] ;  /* 0x0009c40001057983 */ /* 0x002e280000100800 */
[----:B------:R-:W-:Y:S04]  /*e960*/  STL [R1+0x2e0c], R18 ;  /* 0x002e0c1201007387 */ /* 0x000fe80000100800 */
        /* <DEDUP_REMOVED lines=423> */
[----:B------:R1:W-:Y:S04]  /*103e0*/  STL [R1+0x3490], R7 ;  /* 0x0034900701007387 */ /* 0x0003e80000100800 */
        /* <DEDUP_REMOVED lines=46> */
[----:B-----5:R-:W-:Y:S04]  /*106d0*/  STL [R1+0x2bf4], R0 ;  /* 0x002bf40001007387 */ /* 0x020fe80000100800 */
[----:B------:R-:W-:Y:S04]  /*106e0*/  STL [R1+0x2bf8], R0 ;  /* 0x002bf80001007387 */ /* 0x000fe80000100800 */
[----:B------:R-:W-:Y:S04]  /*106f0*/  STL [R1+0x2c00], R0 ;  /* 0x002c000001007387 */ /* 0x000fe80000100800 */
[----:B------:R-:W-:Y:S04]  /*10700*/  STL [R1+0x2c04], R0 ;  /* 0x002c040001007387 */ /* 0x000fe80000100800 */
[----:B------:R-:W-:Y:S04]  /*10710*/  STL [R1+0x2c08], R0 ;  /* 0x002c080001007387 */ /* 0x000fe80000100800 */
[----:B------:R-:W-:Y:S04]  /*10720*/  STL [R1+0x2c10], R0 ;  /* 0x002c100001007387 */ /* 0x000fe80000100800 */
[----:B------:R-:W-:Y:S04]  /*10730*/  STL [R1+0x2c14], R0 ;  /* 0x002c140001007387 */ /* 0x000fe80000100800 */
[----:B------:R-:W-:Y:S01]  /*10740*/  STL [R1+0x2c18], R0 ;  /* 0x002c180001007387 */ /* 0x000fe20000100800 */
[----:B0-----:R-:W-:-:S03]  /*10750*/  IMAD R2, R5, -0x80, R2 ;  /* 0xffffff8005027824 */ /* 0x001fc600078e0202 */
[----:B------:R-:W-:Y:S04]  /*10760*/  STL [R1+0x2c20], R0 ;  /* 0x002c200001007387 */ /* 0x000fe80000100800 */
[----:B------:R-:W-:Y:S04]  /*10770*/  STL [R1+0x2c28], R0 ;  /* 0x002c280001007387 */ /* 0x000fe80000100800 */
[----:B------:R-:W-:Y:S04]  /*10780*/  STL [R1+0x2c30], R0 ;  /* 0x002c300001007387 */ /* 0x000fe80000100800 */
[----:B------:R-:W-:Y:S04]  /*10790*/  STL [R1+0x2c34], R0 ;  /* 0x002c340001007387 */ /* 0x000fe80000100800 */
[----:B------:R-:W2:Y:S01]  /*107a0*/  LDL.LU R5, [R1+0x3494] ;  /* 0x0034940001057983 */ /* 0x000ea20000300800 */
[----:B------:R-:W-:-:S02]  /*107b0*/  ISETP.GT.AND P0, PT, R2, RZ, PT ;  /* 0x000000ff0200720c */ /* 0x000fc40003f04270 */
[----:B-1----:R-:W-:-:S11]  /*107c0*/  PRMT R7, RZ, 0x7610, R7 ;  /* 0x00007610ff077816 */ /* 0x002fd60000000007 */
[----:B--2---:R-:W2:Y:S04]  /*107d0*/  @P0 LDG.E.U8 R7, desc[UR42][R4.64] ;  /* 0x0000002a04070981 */ /* 0x004ea8000c1e1100 */
[----:B--2---:R0:W-:Y:S04]  /*107e0*/  STL [R1+0x9bc], R7 ;  /* 0x0009bc0701007387 */ /* 0x0041e80000100800 */
[----:B0-----:R-:W2:Y:S04]  /*107f0*/  LDL.LU R7, [R1+0x3490] ;  /* 0x0034900001077983 */ /* 0x001ea80000300800 */
[----:B------:R-:W3:Y:S04]  /*10800*/  LDL R4, [R1+0x570] ;  /* 0x0005700001047983 */ /* 0x000ee80000100800 */
[----:B------:R-:W3:Y:S01]  /*10810*/  LDL R5, [R1+0x574] ;  /* 0x0005740001057983 */ /* 0x000ee20000100800 */
[----:B------:R-:W-:-:S02]  /*10820*/  PRMT R18, RZ, 0x7610, R18 ;  /* 0x00007610ff127816 */ /* 0x000fc40000000012 */
[----:B---3--:R-:W-:-:S04]  /*10830*/  @P0 LOP3.LUT R5, R5, R4, RZ, 0x3c, !PT ;  /* 0x0000000405050212 */ /* 0x008fc800078e3cff */
[----:B------:R-:W-:-:S04]  /*10840*/  @P0 LOP3.LUT R4, R5, R4, RZ, 0x3c, !PT ;  /* 0x0000000405040212 */ /* 0x000fc800078e3cff */
[----:B------:R-:W-:-:S05]  /*10850*/  @P0 LOP3.LUT R5, R5, R4, RZ, 0x3c, !PT ;  /* 0x0000000405050212 */ /* 0x000fca00078e3cff */
[----:B------:R-:W3:Y:S04]  /*10860*/  @P0 LDG.E.U8 R18, desc[UR42][R4.64] ;  /* 0x0000002a04120981 */ /* 0x000ee8000c1e1100 */
[----:B---3--:R0:W-:Y:S04]  /*10870*/  STL [R1+0x9b8], R18 ;  /* 0x0009b81201007387 */ /* 0x0081e80000100800 */
[----:B0-----:R-:W3:Y:S04]  /*10880*/  LDL.LU R18, [R1+0x348c] ;  /* 0x00348c0001127983 */ /* 0x001ee80000300800 */
[----:B------:R-:W4:Y:S04]  /*10890*/  LDL R4, [R1+0x578] ;  /* 0x0005780001047983 */ /* 0x000f280000100800 */
[----:B------:R-:W4:Y:S01]  /*108a0*/  LDL R5, [R1+0x57c] ;  /* 0x00057c0001057983 */ /* 0x000f220000100800 */
[----:B--2---:R-:W-:-:S02]  /*108b0*/  PRMT R7, RZ, 0x7610, R7 ;  /* 0x00007610ff077816 */ /* 0x004fc40000000007 */
[----:B----4-:R-:W-:-:S04]  /*108c0*/  @P0 LOP3.LUT R5, R5, R4, RZ, 0x3c, !PT ;  /* 0x0000000405050212 */ /* 0x010fc800078e3cff */
[----:B------:R-:W-:-:S04]  /*108d0*/  @P0 LOP3.LUT R4, R5, R4, RZ, 0x3c, !PT ;  /* 0x0000000405040212 */ /* 0x000fc800078e3cff */
[----:B------:R-:W-:-:S05]  /*108e0*/  @P0 LOP3.LUT R5, R5, R4, RZ, 0x3c, !PT ;  /* 0x0000000405050212 */ /* 0x000fca00078e3cff */
[----:B------:R-:W2:Y:S04]  /*108f0*/  @P0 LDG.E.U8 R7, desc[UR42][R4.64] ;  /* 0x0000002a04070981 */ /* 0x000ea8000c1e1100 */
[----:B--2---:R0:W-:Y:S04]  /*10900*/  STL [R1+0x9b4], R7 ;  /* 0x0009b40701007387 */ /* 0x0041e80000100800 */
[----:B0-----:R-:W2:Y:S04]  /*10910*/  LDL.LU R7, [R1+0x3488] ;  /* 0x0034880001077983 */ /* 0x001ea80000300800 */
[----:B------:R-:W4:Y:S04]  /*10920*/  LDL R4, [R1+0x580] ;  /* 0x0005800001047983 */ /* 0x000f280000100800 */
[----:B------:R-:W4:Y:S01]  /*10930*/  LDL R5, [R1+0x584] ;  /* 0x0005840001057983 */ /* 0x000f220000100800 */
[----:B---3--:R-:W-:-:S02]  /*10940*/  PRMT R18, RZ, 0x7610, R18 ;  /* 0x00007610ff127816 */ /* 0x008fc40000000012 */
[----:B----4-:R-:W-:-:S04]  /*10950*/  @P0 LOP3.LUT R5, R5, R4, RZ, 0x3c, !PT ;  /* 0x0000000405050212 */ /* 0x010fc800078e3cff */
[----:B------:R-:W-:-:S04]  /*10960*/  @P0 LOP3.LUT R4, R5, R4, RZ, 0x3c, !PT ;  /* 0x0000000405040212 */ /* 0x000fc800078e3cff */
[----:B------:R-:W-:-:S05]  /*10970*/  @P0 LOP3.LUT R5, R5, R4, RZ, 0x3c, !PT ;  /* 0x0000000405050212 */ /* 0x000fca00078e3cff */
[----:B------:R-:W3:Y:S01]  /*10980*/  @P0 LDG.E.U8 R18, desc[UR42][R4.64] ;  /* 0x0000002a04120981 */ /* 0x000ee2000c1e1100 */
[----:B------:R-:W-:-:S03]  /*10990*/  ISETP.GT.AND P1, PT, R2, 0x1, PT ;  /* 0x000000010200780c */ /* 0x000fc60003f24270 */
        /* <DEDUP_REMOVED lines=3846> */
[----:B------:R0:W3:Y:S04]  /*1fa00*/  @P0 LDG.E.U8 R18, desc[UR42][R4.64] ;  /* 0x0000002a04120981 */ /* 0x0000e8000c1e1100 */
[----:B------:R-:W0:Y:S04]  /*1fa10*/  LDL R4, [R1+0x1774] ;  /* 0x0017740001047983 */ /* 0x000e280000100800 */
[----:B------:R-:W0:Y:S01]  /*1fa20*/  LDL R5, [R1+0x1778] ;  /* 0x0017780001057983 */ /* 0x000e220000100800 */
[----:B------:R-:W-:Y:S02]  /*1fa30*/  ISETP.GT.AND P1, PT, R2, 0x69, PT ;  /* 0x000000690200780c */ /* 0x000fe40003f24270 */
[----:B--2---:R-:W-:-:S11]  /*1fa40*/  PRMT R7, RZ, 0x7610, R7 ;  /* 0x00007610ff077816 */ /* 0x004fd60000000007 */
[----:B0-----:R-:W-:-:S04]  /*1fa50*/  @P1 LOP3.LUT R5, R5, R4, RZ, 0x3c, !PT ;  /* 0x0000000405051212 */ /* 0x001fc800078e3cff */
[----:B------:R-:W-:-:S04]  /*1fa60*/  @P1 LOP3.LUT R4, R5, R4, RZ, 0x3c, !PT ;  /* 0x0000000405041212 */ /* 0x000fc800078e3cff */
[----:B------:R-:W-:-:S05]  /*1fa70*/  @P1 LOP3.LUT R5, R5, R4, RZ, 0x3c, !PT ;  /* 0x0000000405051212 */ /* 0x000fca00078e3cff */
[----:B------:R-:W2:Y:S04]  /*1fa80*/  @P1 LDG.E.U8 R7, desc[UR42][R4.64] ;  /* 0x0000002a04071981 */ /* 0x000ea8000c1e1100 */
[----:B---3--:R-:W-:Y:S04]  /*1fa90*/  STL [R1+0x2d14], R18 ;  /* 0x002d141201007387 */ /* 0x008fe80000100800 */
        /* <DEDUP_REMOVED lines=110> */
[----:B------:R0:W2:Y:S04]  /*20180*/  @P0 LDG.E.U8 R7, desc[UR42][R4.64] ;  /* 0x0000002a04070981 */ /* 0x0000a8000c1e1100 */
[----:B------:R-:W0:Y:S04]  /*20190*/  LDL R4, [R1+0x170c] ;  /* 0x00170c0001047983 */ /* 0x000e280000100800 */
[----:B------:R-:W0:Y:S01]  /*201a0*/  LDL R5, [R1+0x1710] ;  /* 0x0017100001057983 */ /* 0x000e220000100800 */
[----:B---3--:R-:W-:Y:S02]  /*201b0*/  PRMT R6, RZ, 0x7610, R6 ;  /* 0x00007610ff067816 */ /* 0x008fe40000000006 */
[----:B0-----:R-:W-:-:S04]  /*201c0*/  @P0 LOP3.LUT R5, R5, R4, RZ, 0x3c, !PT ;  /* 0x0000000405050212 */ /* 0x001fc800078e3cff */
[----:B------:R-:W-:-:S04]  /*201d0*/  @P0 LOP3.LUT R4, R5, R4, RZ, 0x3c, !PT ;  /* 0x0000000405040212 */ /* 0x000fc800078e3cff */
[----:B------:R-:W-:-:S05]  /*201e0*/  @P0 LOP3.LUT R5, R5, R4, RZ, 0x3c, !PT ;  /* 0x0000000405050212 */ /* 0x000fca00078e3cff */
[----:B------:R-:W3:Y:S04]  /*201f0*/  @P0 LDG.E.U8 R6, desc[UR42][R4.64] ;  /* 0x0000002a04060981 */ /* 0x000ee8000c1e1100 */
[----:B--2---:R0:W-:Y:S04]  /*20200*/  STL [R1+0x104], R7 ;  /* 0x0001040701007387 */ /* 0x0041e80000100800 */
[----:B0-----:R-:W2:Y:S04]  /*20210*/  LDL R7, [R1+0x16e8] ;  /* 0x0016e80001077983 */ /* 0x001ea80000100800 */
[----:B---3--:R0:W-:Y:S04]  /*20220*/  STL [R1+0x100], R6 ;  /* 0x0001000601007387 */ /* 0x0081e80000100800 */
[----:B0-----:R-:W3:Y:S04]  /*20230*/  LDL.LU R6, [R1+0x2dd4] ;  /* 0x002dd40001067983 */ /* 0x001ee80000300800 */
[----:B------:R-:W4:Y:S04]  /*20240*/  LDL R4, [R1+0x1704] ;  /* 0x0017040001047983 */ /* 0x000f280000100800 */
[----:B------:R-:W4:Y:S02]  /*20250*/  LDL R5, [R1+0x1708] ;  /* 0x0017080001057983 */ /* 0x000f240000100800 */
[----:B----4-:R-:W-:-:S02]  /*20260*/  @P0 LOP3.LUT R5, R5, R4, RZ, 0x3c, !PT ;  /* 0x0000000405050212 */ /* 0x010fc400078e3cff */
[----:B---3--:R-:W-:Y:S02]  /*20270*/  PRMT R6, RZ, 0x7610, R6 ;  /* 0x00007610ff067816 */ /* 0x008fe40000000006 */
[----:B------:R-:W-:-:S04]  /*20280*/  @P0 LOP3.LUT R4, R5, R4, RZ, 0x3c, !PT ;  /* 0x0000000405040212 */ /* 0x000fc800078e3cff */
[----:B------:R-:W-:-:S05]  /*20290*/  @P0 LOP3.LUT R5, R5, R4, RZ, 0x3c, !PT ;  /* 0x0000000405050212 */ /* 0x000fca00078e3cff */
[----:B------:R-:W3:Y:S04]  /*202a0*/  @P0 LDG.E.U8 R6, desc[UR42][R4.64] ;  /* 0x0000002a04060981 */ /* 0x000ee8000c1e1100 */
        /* <DEDUP_REMOVED lines=8> */
[----:B------:R-:W3:Y:S01]  /*20330*/  @P0 LDG.E.U8 R6, desc[UR42][R4.64] ;  /* 0x0000002a04060981 */ /* 0x000ee2000c1e1100 */
[----:B------:R-:W-:-:S03]  /*20340*/  ISETP.GT.AND P1, PT, R2, 0x6d, PT ;  /* 0x0000006d0200780c */ /* 0x000fc60003f24270 */
        /* <DEDUP_REMOVED lines=20> */
[----:B------:R-:W4:Y:S01]  /*20490*/  LDL R5, [R1+0x16e4] ;  /* 0x0016e40001057983 */ /* 0x000f220000100800 */
[----:B--2---:R-:W-:Y:S01]  /*204a0*/  @P1 IMAD.MOV.U32 R4, RZ, RZ, R7 ;  /* 0x000000ffff041224 */ /* 0x004fe200078e0007 */
[----:B------:R-:W-:-:S02]  /*204b0*/  PRMT R15, RZ, 0x7610, R15 ;  /* 0x00007610ff0f7816 */ /* 0x000fc4000000000f */
[----:B------:R-:W2:Y:S01]  /*204c0*/  LDL R7, [R1+0x16b4] ;  /* 0x0016b40001077983 */ /* 0x000ea20000100800 */
[----:B---3--:R-:W-:-:S06]  /*204d0*/  PRMT R6, RZ, 0x7610, R6 ;  /* 0x00007610ff067816 */ /* 0x008fcc0000000006 */
[----:B----4-:R0:W3:Y:S04]  /*204e0*/  @P1 LDG.E.U8 R6, desc[UR42][R4.64] ;  /* 0x0000002a04061981 */ /* 0x0100e8000c1e1100 */
[----:B------:R-:W0:Y:S04]  /*204f0*/  LDL R4, [R1+0x16dc] ;  /* 0x0016dc0001047983 */ /* 0x000e280000100800 */
[----:B------:R-:W0:Y:S02]  /*20500*/  LDL R5, [R1+0x16e0] ;  /* 0x0016e00001057983 */ /* 0x000e240000100800 */
[----:B0-----:R-:W-:-:S04]  /*20510*/  @P1 LOP3.LUT R5, R5, R4, RZ, 0x3c, !PT ;  /* 0x0000000405051212 */ /* 0x001fc800078e3cff */
[----:B------:R-:W-:-:S04]  /*20520*/  @P1 LOP3.LUT R4, R5, R4, RZ, 0x3c, !PT ;  /* 0x0000000405041212 */ /* 0x000fc800078e3cff */
[----:B------:R-:W-:-:S05]  /*20530*/  @P1 LOP3.LUT R5, R5, R4, RZ, 0x3c, !PT ;  /* 0x0000000405051212 */ /* 0x000fca00078e3cff */
[----:B------:R-:W4:Y:S04]  /*20540*/  @P1 LDG.E.U8 R15, desc[UR42][R4.64] ;  /* 0x0000002a040f1981 */ /* 0x000f28000c1e1100 */
[----:B---3--:R0:W-:Y:S04]  /*20550*/  STL [R1+0xf0], R6 ;  /* 0x0000f00601007387 */ /* 0x0081e80000100800 */
[----:B0-----:R-:W3:Y:S04]  /*20560*/  LDL R6, [R1+0x16b8] ;  /* 0x0016b80001067983 */ /* 0x001ee80000100800 */
[----:B----4-:R0:W-:Y:S04]  /*20570*/  STL [R1+0xec], R15 ;  /* 0x0000ec0f01007387 */ /* 0x0101e80000100800 */
[----:B0-----:R-:W4:Y:S04]  /*20580*/  LDL.LU R15, [R1+0x2dc0] ;  /* 0x002dc000010f7983 */ /* 0x001f280000300800 */
[----:B------:R-:W2:Y:S04]  /*20590*/  LDL R4, [R1+0x16d4] ;  /* 0x0016d40001047983 */ /* 0x000ea80000100800 */
[----:B------:R-:W2:Y:S01]  /*205a0*/  LDL R5, [R1+0x16d8] ;  /* 0x0016d80001057983 */ /* 0x000ea20000100800 */
[----:B------:R-:W-:-:S13]  /*205b0*/  ISETP.GT.AND P0, PT, R2, 0x6e, PT ;  /* 0x0000006e0200780c */ /* 0x000fda0003f04270 */
[-C--:B--2---:R-:W-:Y:S02]  /*205c0*/  @P0 LOP3.LUT R5, R5, R4.reuse, RZ, 0x3c, !PT ;  /* 0x0000000405050212 */ /* 0x084fe400078e3cff */
[----:B----4-:R-:W-:Y:S02]  /*205d0*/  PRMT R15, RZ, 0x7610, R15 ;  /* 0x00007610ff0f7816 */ /* 0x010fe4000000000f */
[----:B------:R-:W-:-:S04]  /*205e0*/  @P0 LOP3.LUT R4, R5, R4, RZ, 0x3c, !PT ;  /* 0x0000000405040212 */ /* 0x000fc800078e3cff */
[----:B------:R-:W-:-:S05]  /*205f0*/  @P0 LOP3.LUT R5, R5, R4, RZ, 0x3c, !PT ;  /* 0x0000000405050212 */ /* 0x000fca00078e3cff */
[----:B------:R-:W2:Y:S04]  /*20600*/  @P0 LDG.E.U8 R15, desc[UR42][R4.64] ;  /* 0x0000002a040f0981 */ /* 0x000ea8000c1e1100 */
[----:B--2---:R0:W-:Y:S04]  /*20610*/  STL [R1+0xe8], R15 ;  /* 0x0000e80f01007387 */ /* 0x0041e80000100800 */
[----:B0-----:R-:W2:Y:S04]  /*20620*/  LDL.LU R15, [R1+0x2dbc] ;  /* 0x002dbc00010f7983 */ /* 0x001ea80000300800 */
[----:B------:R-:W4:Y:S04]  /*20630*/  LDL R4, [R1+0x16cc] ;  /* 0x0016cc0001047983 */ /* 0x000f280000100800 */
[----:B------:R-:W4:Y:S02]  /*20640*/  LDL R5, [R1+0x16d0] ;  /* 0x0016d00001057983 */ /* 0x000f240000100800 */
[----:B----4-:R-:W-:-:S02]  /*20650*/  @P0 LOP3.LUT R5, R5, R4, RZ, 0x3c, !PT ;  /* 0x0000000405050212 */ /* 0x010fc400078e3cff */
[----:B--2---:R-:W-:Y:S02]  /*20660*/  PRMT R15, RZ, 0x7610, R15 ;  /* 0x00007610ff0f7816 */ /* 0x004fe4000000000f */
        /* <DEDUP_REMOVED lines=20> */
[----:B------:R-:W2:Y:S01]  /*207b0*/  @P0 LDG.E.U8 R15, desc[UR42][R4.64] ;  /* 0x0000002a040f0981 */ /* 0x000ea2000c1e1100 */
[----:B------:R-:W-:-:S03]  /*207c0*/  ISETP.GT.AND P1, PT, R2, 0x6f, PT ;  /* 0x0000006f0200780c */ /* 0x000fc60003f24270 */
[----:B--2---:R0:W-:Y:S04]  /*207d0*/  STL [R1+0xdc], R15 ;  /* 0x0000dc0f01007387 */ /* 0x0041e80000100800 */
[----:B0-----:R-:W2:Y:S06]  /*207e0*/  LDL.LU R15, [R1+0x2db0] ;  /* 0x002db000010f7983 */ /* 0x001eac0000300800 */
[----:B---3--:R-:W-:-:S02]  /*207f0*/  @P1 IMAD.MOV.U32 R4, RZ, RZ, R6 ;  /* 0x000000ffff041224 */ /* 0x008fc400078e0006 */
[----:B------:R-:W-:Y:S01]  /*20800*/  @P1 IMAD.MOV.U32 R5, RZ, RZ, R7 ;  /* 0x000000ffff051224 */ /* 0x000fe200078e0007 */
[----:B------:R-:W3:Y:S04]  /*20810*/  LDL R6, [R1+0x1690] ;  /* 0x0016900001067983 */ /* 0x000ee80000100800 */
[----:B------:R-:W4:Y:S01]  /*20820*/  LDL R7, [R1+0x168c] ;  /* 0x00168c0001077983 */ /* 0x000f220000100800 */
[----:B--2---:R-:W-:-:S06]  /*20830*/  PRMT R15, RZ, 0x7610, R15 ;  /* 0x00007610ff0f7816 */ /* 0x004fcc000000000f */
[----:B------:R-:W2:Y:S04]  /*20840*/  @P1 LDG.E.U8 R15, desc[UR42][R4.64] ;  /* 0x0000002a040f1981 */ /* 0x000ea8000c1e1100 */
[----:B--2---:R0:W-:Y:S04]  /*20850*/  STL [R1+0xd8], R15 ;  /* 0x0000d80f01007387 */ /* 0x0041e80000100800 */
[----:B0-----:R-:W2:Y:S04]  /*20860*/  LDL.LU R15, [R1+0x2dac] ;  /* 0x002dac00010f7983 */ /* 0x001ea80000300800 */
[----:B------:R-:W2:Y:S04]  /*20870*/  LDL R4, [R1+0x16ac] ;  /* 0x0016ac0001047983 */ /* 0x000ea80000100800 */
[----:B------:R-:W2:Y:S01]  /*20880*/  LDL R5, [R1+0x16b0] ;  /* 0x0016b00001057983 */ /* 0x000ea20000100800 */
[----:B------:R-:W-:-:S02]  /*20890*/  PRMT R14, RZ, 0x7610, R14 ;  /* 0x00007610ff0e7816 */ /* 0x000fc4000000000e */
[----:B--2---:R-:W-:-:S04]  /*208a0*/  @P1 LOP3.LUT R5, R5, R4, RZ, 0x3c, !PT ;  /* 0x0000000405051212 */ /* 0x004fc800078e3cff */
[----:B------:R-:W-:-:S04]  /*208b0*/  @P1 LOP3.LUT R4, R5, R4, RZ, 0x3c, !PT ;  /* 0x0000000405041212 */ /* 0x000fc800078e3cff */
[----:B------:R-:W-:-:S05]  /*208c0*/  @P1 LOP3.LUT R5, R5, R4, RZ, 0x3c, !PT ;  /* 0x0000000405051212 */ /* 0x000fca00078e3cff */
        /* <DEDUP_REMOVED lines=18> */
[----:B------:R-:W2:Y:S01]  /*209f0*/  @P1 LDG.E.U8 R12, desc[UR42][R4.64] ;  /* 0x0000002a040c1981 */ /* 0x000ea2000c1e1100 */
[----:B------:R-:W-:-:S03]  /*20a00*/  ISETP.GT.AND P0, PT, R2, 0x70, PT ;  /* 0x000000700200780c */ /* 0x000fc60003f04270 */
        /* <DEDUP_REMOVED lines=8> */
[----:B------:R3:W2:Y:S01]  /*20a90*/  @P0 LDG.E.U8 R15, desc[UR42][R4.64] ;  /* 0x0000002a040f0981 */ /* 0x0006a2000c1e1100 */
[----:B------:R-:W-:Y:S01]  /*20aa0*/  PRMT R14, RZ, 0x7610, R14 ;  /* 0x00007610ff0e7816 */ /* 0x000fe2000000000e */
[----:B---3--:R-:W-:Y:S02]  /*20ab0*/  @P0 IMAD.MOV.U32 R4, RZ, RZ, R6 ;  /* 0x000000ffff040224 */ /* 0x008fe400078e0006 */
[----:B----4-:R-:W-:-:S05]  /*20ac0*/  @P0 IMAD.MOV.U32 R5, RZ, RZ, R7 ;  /* 0x000000ffff050224 */ /* 0x010fca00078e0007 */
[----:B------:R-:W3:Y:S04]  /*20ad0*/  @P0 LDG.E.U8 R14, desc[UR42][R4.64] ;  /* 0x0000002a040e0981 */ /* 0x000ee8000c1e1100 */
[----:B--2---:R-:W-:Y:S04]  /*20ae0*/  STL [R1+0x2d18], R15 ;  /* 0x002d180f01007387 */ /* 0x004fe80000100800 */
[----:B------:R-:W2:Y:S04]  /*20af0*/  LDL R4, [R1+0x1684] ;  /* 0x0016840001047983 */ /* 0x000ea80000100800 */
[----:B------:R-:W2:Y:S01]  /*20b00*/  LDL R5, [R1+0x1688] ;  /* 0x0016880001057983 */ /* 0x000ea20000100800 */
[----:B------:R-:W-:-:S03]  /*20b10*/  PRMT R13, RZ, 0x7610, R13 ;  /* 0x00007610ff0d7816 */ /* 0x000fc6000000000d */
[----:B------:R-:W4:Y:S04]  /*20b20*/  LDL R7, [R1+0x1664] ;  /* 0x0016640001077983 */ /* 0x000f280000100800 */
[----:B------:R-:W4:Y:S04]  /*20b30*/  LDL R6, [R1+0x1668] ;  /* 0x0016680001067983 */ /* 0x000f280000100800 */
[----:B---3--:R-:W-:Y:S01]  /*20b40*/  STL [R1+0x2d1c], R14 ;  /* 0x002d1c0e01007387 */ /* 0x008fe20000100800 */
[----:B--2---:R-:W-:-:S04]  /*20b50*/  @P0 LOP3.LUT R5, R5, R4, RZ, 0x3c, !PT ;  /* 0x0000000405050212 */ /* 0x004fc800078e3cff */
[----:B------:R-:W-:-:S04]  /*20b60*/  @P0 LOP3.LUT R4, R5, R4, RZ, 0x3c, !PT ;  /* 0x0000000405040212 */ /* 0x000fc800078e3cff */
[----:B------:R-:W-:-:S05]  /*20b70*/  @P0 LOP3.LUT R5, R5, R4, RZ, 0x3c, !PT ;  /* 0x0000000405050212 */ /* 0x000fca00078e3cff */
[----:B------:R0:W2:Y:S04]  /*20b80*/  @P0 LDG.E.U8 R13, desc[UR42][R4.64] ;  /* 0x0000002a040d0981 */ /* 0x0000a8000c1e1100 */
[----:B------:R-:W0:Y:S04]  /*20b90*/  LDL R4, [R1+0x167c] ;  /* 0x00167c0001047983 */ /* 0x000e280000100800 */
[----:B------:R-:W0:Y:S01]  /*20ba0*/  LDL R5, [R1+0x1680] ;  /* 0x0016800001057983 */ /* 0x000e220000100800 */
[----:B------:R-:W-:Y:S02]  /*20bb0*/  PRMT R12, RZ, 0x7610, R12 ;  /* 0x00007610ff0c7816 */ /* 0x000fe4000000000c */
[----:B0-----:R-:W-:-:S04]  /*20bc0*/  @P0 LOP3.LUT R5, R5, R4, RZ, 0x3c, !PT ;  /* 0x0000000405050212 */ /* 0x001fc800078e3cff */
[----:B------:R-:W-:-:S04]  /*20bd0*/  @P0 LOP3.LUT R4, R5, R4, RZ, 0x3c, !PT ;  /* 0x0000000405040212 */ /* 0x000fc800078e3cff */
[----:B------:R-:W-:Y:S01]  /*20be0*/  @P0 LOP3.LUT R5, R5, R4, RZ, 0x3c, !PT ;  /* 0x0000000405050212 */ /* 0x000fe200078e3cff */
[----:B--2---:R-:W-:Y:S04]  /*20bf0*/  STL [R1+0x2d20], R13 ;  /* 0x002d200d01007387 */ /* 0x004fe80000100800 */
[----:B------:R0:W2:Y:S04]  /*20c00*/  @P0 LDG.E.U8 R12, desc[UR42][R4.64] ;  /* 0x0000002a040c0981 */ /* 0x0000a8000c1e1100 */
[----:B------:R-:W0:Y:S04]  /*20c10*/  LDL R4, [R1+0x1674] ;  /* 0x0016740001047983 */ /* 0x000e280000100800 */
[----:B------:R-:W0:Y:S01]  /*20c20*/  LDL R5, [R1+0x1678] ;  /* 0x0016780001057983 */ /* 0x000e220000100800 */
[----:B------:R-:W-:-:S02]  /*20c30*/  ISETP.GT.AND P1, PT, R2, 0x71, PT ;  /* 0x000000710200780c */ /* 0x000fc40003f24270 */
[----:B------:R-:W-:-:S11]  /*20c40*/  PRMT R3, RZ, 0x7610, R3 ;  /* 0x00007610ff037816 */ /* 0x000fd60000000003 */
[----:B0-----:R-:W-:-:S04]  /*20c50*/  @P1 LOP3.LUT R5, R5, R4, RZ, 0x3c, !PT ;  /* 0x0000000405051212 */ /* 0x001fc800078e3cff */
[----:B------:R-:W-:-:S04]  /*20c60*/  @P1 LOP3.LUT R4, R5, R4, RZ, 0x3c, !PT ;  /* 0x0000000405041212 */ /* 0x000fc800078e3cff */
[----:B------:R-:W-:-:S05]  /*20c70*/  @P1 LOP3.LUT R5, R5, R4, RZ, 0x3c, !PT ;  /* 0x0000000405051212 */ /* 0x000fca00078e3cff */
[----:B------:R-:W3:Y:S04]  /*20c80*/  @P1 LDG.E.U8 R3, desc[UR42][R4.64] ;  /* 0x0000002a04031981 */ /* 0x000ee8000c1e1100 */
[----:B--2---:R-:W-:Y:S04]  /*20c90*/  STL [R1+0x2d24], R12 ;  /* 0x002d240c01007387 */ /* 0x004fe80000100800 */
[----:B---3--:R0:W-:Y:S04]  /*20ca0*/  STL [R1+0x54], R3 ;  /* 0x0000540301007387 */ /* 0x0081e80000100800 */
[----:B0-----:R-:W2:Y:S04]  /*20cb0*/  LDL.LU R3, [R1+0x2d9c] ;  /* 0x002d9c0001037983 */ /* 0x001ea80000300800 */
[----:B------:R-:W3:Y:S04]  /*20cc0*/  LDL R4, [R1+0x166c] ;  /* 0x00166c0001047983 */ /* 0x000ee80000100800 */
[----:B------:R-:W3:Y:S02]  /*20cd0*/  LDL R5, [R1+0x1670] ;  /* 0x0016700001057983 */ /* 0x000ee40000100800 */
[----:B---3--:R-:W-:-:S02]  /*20ce0*/  @P1 LOP3.LUT R5, R5, R4, RZ, 0x3c, !PT ;  /* 0x0000000405051212 */ /* 0x008fc400078e3cff */
[----:B--2---:R-:W-:Y:S02]  /*20cf0*/  PRMT R3, RZ, 0x7610, R3 ;  /* 0x00007610ff037816 */ /* 0x004fe40000000003 */
[----:B------:R-:W-:-:S04]  /*20d00*/  @P1 LOP3.LUT R4, R5, R4, RZ, 0x3c, !PT ;  /* 0x0000000405041212 */ /* 0x000fc800078e3cff */
[----:B------:R-:W-:-:S05]  /*20d10*/  @P1 LOP3.LUT R5, R5, R4, RZ, 0x3c, !PT ;  /* 0x0000000405051212 */ /* 0x000fca00078e3cff */
[----:B------:R0:W2:Y:S02]  /*20d20*/  @P1 LDG.E.U8 R3, desc[UR42][R4.64] ;  /* 0x0000002a04031981 */ /* 0x0000a4000c1e1100 */
[----:B0-----:R-:W-:-:S06]  /*20d30*/  PRMT R5, RZ, 0x7610, R5 ;  /* 0x00007610ff057816 */ /* 0x001fcc0000000005 */
[----:B----4-:R-:W3:Y:S04]  /*20d40*/  @P1 LDG.E.U8 R5, desc[UR42][R6.64] ;  /* 0x0000002a06051981 */ /* 0x010ee8000c1e1100 */
[----:B--2---:R0:W-:Y:S04]  /*20d50*/  STL [R1+0x4c], R3 ;  /* 0x00004c0301007387 */ /* 0x0041e80000100800 */
[----:B0-----:R-:W2:Y:S04]  /*20d60*/  LDL.LU R3, [R1+0x2d98] ;  /* 0x002d980001037983 */ /* 0x001ea80000300800 */
[----:B------:R-:W4:Y:S04]  /*20d70*/  LDL R6, [R1+0x165c] ;  /* 0x00165c0001067983 */ /* 0x000f280000100800 */
[----:B------:R-:W4:Y:S04]  /*20d80*/  LDL R7, [R1+0x1660] ;  /* 0x0016600001077983 */ /* 0x000f280000100800 */
[----:B---3--:R-:W-:Y:S01]  /*20d90*/  STL [R1+0x2d10], R5 ;  /* 0x002d100501007387 */ /* 0x008fe20000100800 */
[----:B----4-:R-:W-:-:S02]  /*20da0*/  @P1 LOP3.LUT R7, R7, R6, RZ, 0x3c, !PT ;  /* 0x0000000607071212 */ /* 0x010fc400078e3cff */
[----:B--2---:R-:W-:Y:S02]  /*20db0*/  PRMT R3, RZ, 0x7610, R3 ;  /* 0x00007610ff037816 */ /* 0x004fe40000000003 */
[----:B------:R-:W-:-:S04]  /*20dc0*/  @P1 LOP3.LUT R6, R7, R6, RZ, 0x3c, !PT ;  /* 0x0000000607061212 */ /* 0x000fc800078e3cff */
[----:B------:R-:W-:-:S05]  /*20dd0*/  @P1 LOP3.LUT R7, R7, R6, RZ, 0x3c, !PT ;  /* 0x0000000607071212 */ /* 0x000fca00078e3cff */
[----:B------:R0:W2:Y:S04]  /*20de0*/  @P1 LDG.E.U8 R3, desc[UR42][R6.64] ;  /* 0x0000002a06031981 */ /* 0x0000a8000c1e1100 */
[----:B------:R-:W0:Y:S04]  /*20df0*/  LDL R6, [R1+0x1654] ;  /* 0x0016540001067983 */ /* 0x000e280000100800 */
[----:B------:R-:W0:Y:S01]  /*20e00*/  LDL R7, [R1+0x1658] ;  /* 0x0016580001077983 */ /* 0x000e220000100800 */
[----:B------:R-:W-:Y:S02]  /*20e10*/  ISETP.GT.AND P0, PT, R2, 0x72, PT ;  /* 0x000000720200780c */ /* 0x000fe40003f04270 */
        /* <DEDUP_REMOVED lines=14> */
[----:B------:R-:W2:Y:S04]  /*20f00*/  @P0 LDG.E.U8 R11, desc[UR42][R6.64] ;  /* 0x0000002a060b0981 */ /* 0x000ea8000c1e1100 */
[----:B--2---:R0:W-:Y:S04]  /*20f10*/  STL [R1+0xa0], R11 ;  /* 0x0000a00b01007387 */ /* 0x0041e80000100800 */
        /* <DEDUP_REMOVED lines=16> */
[----:B------:R-:W2:Y:S01]  /*21020*/  @P0 LDG.E.U8 R11, desc[UR42][R6.64] ;  /* 0x0000002a060b0981 */ /* 0x000ea2000c1e1100 */
[----:B------:R-:W-:-:S03]  /*21030*/  ISETP.GT.AND P1, PT, R2, 0x73, PT ;  /* 0x000000730200780c */ /* 0x000fc60003f24270 */
        /* <DEDUP_REMOVED lines=50> */
[----:B------:R-:W-:-:S02]  /*21360*/  PRMT R9, RZ, 0x7610, R9 ;  /* 0x00007610ff097816 */ /* 0x000fc40000000009 */
[----:B----4-:R-:W-:-:S04]  /*21370*/  @P0 LOP3.LUT R7, R7, R6, RZ, 0x3c, !PT ;  /* 0x0000000607070212 */ /* 0x010fc800078e3cff */
[----:B------:R-:W-:-:S04]  /*21380*/  @P0 LOP3.LUT R6, R7, R6, RZ, 0x3c, !PT ;  /* 0x0000000607060212 */ /* 0x000fc800078e3cff */
[----:B------:R-:W-:-:S05]  /*21390*/  @P0 LOP3.LUT R7, R7, R6, RZ, 0x3c, !PT ;  /* 0x0000000607070212 */ /* 0x000fca00078e3cff */
[----:B------:R-:W4:Y:S04]  /*213a0*/  @P0 LDG.E.U8 R9, desc[UR42][R6.64] ;  /* 0x0000002a06090981 */ /* 0x000f28000c1e1100 */
[----:B----4-:R0:W-:Y:S04]  /*213b0*/  STL [R1+0x84], R9 ;  /* 0x0000840901007387 */ /* 0x0101e80000100800 */
[----:B0-----:R-:W4:Y:S04]  /*213c0*/  LDL.LU R9, [R1+0x2d70] ;  /* 0x002d700001097983 */ /* 0x001f280000300800 */
        /* <DEDUP_REMOVED lines=96> */
[----:B------:R-:W-:Y:S01]  /*219d0*/  @P1 LOP3.LUT R7, R7, R6, RZ, 0x3c, !PT ;  /* 0x0000000607071212 */ /* 0x000fe200078e3cff */
[----:B--2---:R-:W-:Y:S04]  /*219e0*/  STL [R1+0x2d2c], R11 ;  /* 0x002d2c0b01007387 */ /* 0x004fe80000100800 */
[----:B------:R0:W2:Y:S04]  /*219f0*/  @P1 LDG.E.U8 R10, desc[UR42][R6.64] ;  /* 0x0000002a060a1981 */ /* 0x0000a8000c1e1100 */
[----:B------:R-:W0:Y:S04]  /*21a00*/  LDL R6, [R1+0x1584] ;  /* 0x0015840001067983 */ /* 0x000e280000100800 */
[----:B------:R-:W0:Y:S01]  /*21a10*/  LDL R7, [R1+0x1588] ;  /* 0x0015880001077983 */ /* 0x000e220000100800 */
[----:B----4-:R-:W-:-:S02]  /*21a20*/  PRMT R9, RZ, 0x7610, R9 ;  /* 0x00007610ff097816 */ /* 0x010fc40000000009 */
[----:B0-----:R-:W-:-:S04]  /*21a30*/  @P1 LOP3.LUT R7, R7, R6, RZ, 0x3c, !PT ;  /* 0x0000000607071212 */ /* 0x001fc800078e3cff */
[----:B------:R-:W-:-:S04]  /*21a40*/  @P1 LOP3.LUT R6, R7, R6, RZ, 0x3c, !PT ;  /* 0x0000000607061212 */ /* 0x000fc800078e3cff */
[----:B------:R-:W-:Y:S01]  /*21a50*/  @P1 LOP3.LUT R7, R7, R6, RZ, 0x3c, !PT ;  /* 0x0000000607071212 */ /* 0x000fe200078e3cff */
[----:B--2---:R-:W-:Y:S04]  /*21a60*/  STL [R1+0x2d30], R10 ;  /* 0x002d300a01007387 */ /* 0x004fe80000100800 */
[----:B------:R0:W2:Y:S04]  /*21a70*/  @P1 LDG.E.U8 R9, desc[UR42][R6.64] ;  /* 0x0000002a06091981 */ /* 0x0000a8000c1e1100 */
[----:B------:R-:W0:Y:S04]  /*21a80*/  LDL R6, [R1+0x157c] ;  /* 0x00157c0001067983 */ /* 0x000e280000100800 */
[----:B------:R-:W0:Y:S01]  /*21a90*/  LDL R7, [R1+0x1580] ;  /* 0x0015800001077983 */ /* 0x000e220000100800 */
[----:B------:R-:W-:-:S02]  /*21aa0*/  PRMT R8, RZ, 0x7610, R8 ;  /* 0x00007610ff087816 */ /* 0x000fc40000000008 */
        /* <DEDUP_REMOVED lines=37> */
[----:B--2---:R0:W-:Y:S04]  /*21d00*/  STL [R1+0x44], R5 ;  /* 0x0000440501007387 */ /* 0x0041e80000100800 */
[----:B------:R1:W2:Y:S01]  /*21d10*/  @P1 LDG.E.U8 R0, desc[UR42][R6.64] ;  /* 0x0000002a06001981 */ /* 0x0002a2000c1e1100 */
[----:B------:R-:W-:-:S03]  /*21d20*/  PRMT R22, RZ, 0x7610, R22 ;  /* 0x00007610ff167816 */ /* 0x000fc60000000016 */
[----:B0-----:R-:W2:Y:S04]  /*21d30*/  LDL R5, [R1+0x1568] ;  /* 0x0015680001057983 */ /* 0x001ea80000100800 */
[----:B------:R-:W1:Y:S04]  /*21d40*/  LDL R6, [R1+0x159c] ;  /* 0x00159c0001067983 */ /* 0x000e680000100800 */
[----:B------:R-:W1:Y:S02]  /*21d50*/  LDL R7, [R1+0x15a0] ;  /* 0x0015a00001077983 */ /* 0x000e640000100800 */
[----:B-1----:R-:W-:-:S04]  /*21d60*/  @P1 LOP3.LUT R7, R7, R6, RZ, 0x3c, !PT ;  /* 0x0000000607071212 */ /* 0x002fc800078e3cff */
[----:B------:R-:W-:-:S04]  /*21d70*/  @P1 LOP3.LUT R6, R7, R6, RZ, 0x3c, !PT ;  /* 0x0000000607061212 */ /* 0x000fc800078e3cff */
[----:B------:R-:W-:-:S05]  /*21d80*/  @P1 LOP3.LUT R7, R7, R6, RZ, 0x3c, !PT ;  /* 0x0000000607071212 */ /* 0x000fca00078e3cff */
[----:B------:R-:W3:Y:S04]  /*21d90*/  @P1 LDG.E.U8 R22, desc[UR42][R6.64] ;  /* 0x0000002a06161981 */ /* 0x000ee8000c1e1100 */
[----:B--2---:R-:W-:Y:S01]  /*21da0*/  STL [R1+0x2c38], R0 ;  /* 0x002c380001007387 */ /* 0x004fe20000100800 */
[----:B------:R-:W-:-:S03]  /*21db0*/  ISETP.GT.AND P0, PT, R2, 0x79, PT ;  /* 0x000000790200780c */ /* 0x000fc60003f04270 */
[----:B---3--:R0:W-:Y:S04]  /*21dc0*/  STL [R1+0x3c], R22 ;  /* 0x00003c1601007387 */ /* 0x0081e80000100800 */
[----:B0-----:R-:W2:Y:S04]  /*21dd0*/  LDL.LU R22, [R1+0x2d40] ;  /* 0x002d400001167983 */ /* 0x001ea80000300800 */
[----:B------:R-:W3:Y:S04]  /*21de0*/  LDL R6, [R1+0x1574] ;  /* 0x0015740001067983 */ /* 0x000ee80000100800 */
[----:B------:R-:W3:Y:S01]  /*21df0*/  LDL R7, [R1+0x1578] ;  /* 0x0015780001077983 */ /* 0x000ee20000100800 */
[----:B------:R-:W-:-:S02]  /*21e00*/  PRMT R18, RZ, 0x7610, R18 ;  /* 0x00007610ff127816 */ /* 0x000fc40000000012 */
[----:B---3--:R-:W-:-:S04]  /*21e10*/  @P0 LOP3.LUT R7, R7, R6, RZ, 0x3c, !PT ;  /* 0x0000000607070212 */ /* 0x008fc800078e3cff */
[----:B------:R-:W-:-:S04]  /*21e20*/  @P0 LOP3.LUT R6, R7, R6, RZ, 0x3c, !PT ;  /* 0x0000000607060212 */ /* 0x000fc800078e3cff */
[----:B------:R-:W-:-:S05]  /*21e30*/  @P0 LOP3.LUT R7, R7, R6, RZ, 0x3c, !PT ;  /* 0x0000000607070212 */ /* 0x000fca00078e3cff */
[----:B------:R0:W3:Y:S04]  /*21e40*/  @P0 LDG.E.U8 R18, desc[UR42][R6.64] ;  /* 0x0000002a06120981 */ /* 0x0000e8000c1e1100 */
[----:B------:R-:W0:Y:S04]  /*21e50*/  LDL R6, [R1+0x156c] ;  /* 0x00156c0001067983 */ /* 0x000e280000100800 */
[----:B------:R-:W0:Y:S01]  /*21e60*/  LDL R7, [R1+0x1570] ;  /* 0x0015700001077983 */ /* 0x000e220000100800 */
[----:B------:R-:W-:Y:S02]  /*21e70*/  PRMT R24, RZ, 0x7610, R24 ;  /* 0x00007610ff187816 */ /* 0x000fe40000000018 */
[----:B0-----:R-:W-:-:S04]  /*21e80*/  @P0 LOP3.LUT R7, R7, R6, RZ, 0x3c, !PT ;  /* 0x0000000607070212 */ /* 0x001fc800078e3cff */
[----:B------:R-:W-:-:S04]  /*21e90*/  @P0 LOP3.LUT R6, R7, R6, RZ, 0x3c, !PT ;  /* 0x0000000607060212 */ /* 0x000fc800078e3cff */
[----:B------:R-:W-:-:S05]  /*21ea0*/  @P0 LOP3.LUT R7, R7, R6, RZ, 0x3c, !PT ;  /* 0x0000000607070212 */ /* 0x000fca00078e3cff */
[----:B------:R-:W2:Y:S04]  /*21eb0*/  @P0 LDG.E.U8 R24, desc[UR42][R6.64] ;  /* 0x0000002a06180981 */ /* 0x000ea8000c1e1100 */
[----:B---3--:R0:W-:Y:S04]  /*21ec0*/  STL [R1+0x38], R18 ;  /* 0x0000381201007387 */ /* 0x0081e80000100800 */
[----:B0-----:R-:W3:Y:S04]  /*21ed0*/  LDL R18, [R1+0x1550] ;  /* 0x0015500001127983 */ /* 0x001ee80000100800 */
[----:B--2---:R0:W-:Y:S04]  /*21ee0*/  STL [R1+0x34], R24 ;  /* 0x0000341801007387 */ /* 0x0041e80000100800 */
[----:B0-----:R-:W2:Y:S04]  /*21ef0*/  LDL.LU R24, [R1+0x2d3c] ;  /* 0x002d3c0001187983 */ /* 0x001ea80000300800 */
[----:B------:R-:W2:Y:S01]  /*21f00*/  LDL R7, [R1+0x1564] ;  /* 0x0015640001077983 */ /* 0x000ea20000100800 */
[----:B------:R-:W-:Y:S01]  /*21f10*/  PRMT R26, RZ, 0x7610, R26 ;  /* 0x00007610ff1a7816 */ /* 0x000fe2000000001a */
[----:B------:R-:W-:-:S02]  /*21f20*/  @P0 IMAD.MOV.U32 R6, RZ, RZ, R5 ;  /* 0x000000ffff060224 */ /* 0x000fc400078e0005 */
[----:B------:R-:W3:Y:S04]  /*21f30*/  LDL R5, [R1+0x1548] ;  /* 0x0015480001057983 */ /* 0x000ee80000100800 */
[----:B--2---:R-:W2:Y:S04]  /*21f40*/  @P0 LDG.E.U8 R26, desc[UR42][R6.64] ;  /* 0x0000002a061a0981 */ /* 0x004ea8000c1e1100 */
        /* <DEDUP_REMOVED lines=15> */
[----:B------:R-:W-:Y:S01]  /*22040*/  @P1 LOP3.LUT R7, R7, R6, RZ, 0x3c, !PT ;  /* 0x0000000607071212 */ /* 0x000fe200078e3cff */
[----:B--2---:R0:W-:Y:S04]  /*22050*/  STL [R1+0x2c], R16 ;  /* 0x00002c1001007387 */ /* 0x0041e80000100800 */
[----:B------:R3:W2:Y:S01]  /*22060*/  @P1 LDG.E.U8 R15, desc[UR42][R6.64] ;  /* 0x0000002a060f1981 */ /* 0x0006a2000c1e1100 */
[----:B------:R-:W-:-:S03]  /*22070*/  PRMT R14, RZ, 0x7610, R14 ;  /* 0x00007610ff0e7816 */ /* 0x000fc6000000000e */
[----:B0-----:R-:W4:Y:S04]  /*22080*/  LDL R16, [R1+0x1540] ;  /* 0x0015400001107983 */ /* 0x001f280000100800 */
[----:B------:R-:W4:Y:S01]  /*22090*/  LDL R7, [R1+0x154c] ;  /* 0x00154c0001077983 */ /* 0x000f220000100800 */
[----:B---3--:R-:W-:-:S03]  /*220a0*/  @P1 IMAD.MOV.U32 R6, RZ, RZ, R18 ;  /* 0x000000ffff061224 */ /* 0x008fc600078e0012 */
[----:B--2---:R0:W-:Y:S01]  /*220b0*/  STL [R1+0x28], R15 ;  /* 0x0000280f01007387 */ /* 0x0041e20000100800 */
[----:B------:R-:W-:-:S03]  /*220c0*/  PRMT R4, RZ, 0x7610, R4 ;  /* 0x00007610ff047816 */ /* 0x000fc60000000004 */
[----:B------:R-:W2:Y:S04]  /*220d0*/  LDL R18, [R1+0x152c] ;  /* 0x00152c0001127983 */ /* 0x000ea80000100800 */
[----:B----4-:R1:W3:Y:S04]  /*220e0*/  @P1 LDG.E.U8 R14, desc[UR42][R6.64] ;  /* 0x0000002a060e1981 */ /* 0x0102e8000c1e1100 */
[----:B0-----:R-:W4:Y:S04]  /*220f0*/  LDL R15, [R1+0x1538] ;  /* 0x00153800010f7983 */ /* 0x001f280000100800 */
[----:B------:R-:W2:Y:S01]  /*22100*/  LDL R7, [R1+0x1544] ;  /* 0x0015440001077983 */ /* 0x000ea20000100800 */
[----:B-1----:R-:W-:-:S03]  /*22110*/  @P1 IMAD.MOV.U32 R6, RZ, RZ, R5 ;  /* 0x000000ffff061224 */ /* 0x002fc600078e0005 */
[----:B---3--:R0:W-:Y:S01]  /*22120*/  STL [R1+0x24], R14 ;  /* 0x0000240e01007387 */ /* 0x0081e20000100800 */
[----:B------:R-:W-:-:S03]  /*22130*/  PRMT R11, RZ, 0x7610, R11 ;  /* 0x00007610ff0b7816 */ /* 0x000fc6000000000b */
[----:B------:R-:W3:Y:S04]  /*22140*/  LDL R5, [R1+0x1524] ;  /* 0x0015240001057983 */ /* 0x000ee80000100800 */
[----:B--2---:R1:W2:Y:S04]  /*22150*/  @P1 LDG.E.U8 R4, desc[UR42][R6.64] ;  /* 0x0000002a06041981 */ /* 0x0042a8000c1e1100 */
[----:B0-----:R-:W3:Y:S04]  /*22160*/  LDL R14, [R1+0x1530] ;  /* 0x00153000010e7983 */ /* 0x001ee80000100800 */
[----:B------:R-:W3:Y:S01]  /*22170*/  LDL R7, [R1+0x153c] ;  /* 0x00153c0001077983 */ /* 0x000ee20000100800 */
[----:B-1----:R-:W-:Y:S01]  /*22180*/  @P1 IMAD.MOV.U32 R6, RZ, RZ, R16 ;  /* 0x000000ffff061224 */ /* 0x002fe200078e0010 */
[----:B------:R-:W-:-:S02]  /*22190*/  ISETP.GT.AND P0, PT, R2, 0x7b, PT ;  /* 0x0000007b0200780c */ /* 0x000fc40003f04270 */
[----:B--2---:R0:W-:Y:S01]  /*221a0*/  STL [R1+0x20], R4 ;  /* 0x0000200401007387 */ /* 0x0041e20000100800 */
[----:B------:R-:W-:-:S03]  /*221b0*/  PRMT R3, RZ, 0x7610, R3 ;  /* 0x00007610ff037816 */ /* 0x000fc60000000003 */
[----:B------:R-:W2:Y:S04]  /*221c0*/  LDL R16, [R1+0x151c] ;  /* 0x00151c0001107983 */ /* 0x000ea80000100800 */
[----:B---3--:R4:W3:Y:S04]  /*221d0*/  @P1 LDG.E.U8 R11, desc[UR42][R6.64] ;  /* 0x0000002a060b1981 */ /* 0x0088e8000c1e1100 */
[----:B0-----:R-:W2:Y:S04]  /*221e0*/  LDL R4, [R1+0x1528] ;  /* 0x0015280001047983 */ /* 0x001ea80000100800 */
[----:B------:R-:W2:Y:S01]  /*221f0*/  LDL R7, [R1+0x1534] ;  /* 0x0015340001077983 */ /* 0x000ea20000100800 */
[----:B----4-:R-:W-:-:S05]  /*22200*/  @P0 IMAD.MOV.U32 R6, RZ, RZ, R15 ;  /* 0x000000ffff060224 */ /* 0x010fca00078e000f */
[----:B--2---:R0:W2:Y:S04]  /*22210*/  @P0 LDG.E.U8 R3, desc[UR42][R6.64] ;  /* 0x0000002a06030981 */ /* 0x0040a8000c1e1100 */
[----:B---3--:R1:W-:Y:S04]  /*22220*/  STL [R1+0x1c], R11 ;  /* 0x00001c0b01007387 */ /* 0x0083e80000100800 */
[----:B------:R-:W3:Y:S04]  /*22230*/  LDL R15, [R1+0x1514] ;  /* 0x00151400010f7983 */ /* 0x000ee80000100800 */
[----:B-1----:R-:W4:Y:S01]  /*22240*/  LDL R11, [R1+0x1520] ;  /* 0x00152000010b7983 */ /* 0x002f220000100800 */
[----:B------:R-:W-:Y:S01]  /*22250*/  PRMT R13, RZ, 0x7610, R13 ;  /* 0x00007610ff0d7816 */ /* 0x000fe2000000000d */
[----:B0-----:R-:W-:-:S02]  /*22260*/  @P0 IMAD.MOV.U32 R6, RZ, RZ, R14 ;  /* 0x000000ffff060224 */ /* 0x001fc400078e000e */
[----:B------:R-:W-:-:S05]  /*22270*/  @P0 IMAD.MOV.U32 R7, RZ, RZ, R18 ;  /* 0x000000ffff070224 */ /* 0x000fca00078e0012 */
[----:B------:R0:W3:Y:S04]  /*22280*/  @P0 LDG.E.U8 R13, desc[UR42][R6.64] ;  /* 0x0000002a060d0981 */ /* 0x0000e8000c1e1100 */
[----:B--2---:R1:W-:Y:S01]  /*22290*/  STL [R1+0x18], R3 ;  /* 0x0000180301007387 */ /* 0x0043e20000100800 */
[----:B------:R-:W-:Y:S01]  /*222a0*/  PRMT R17, RZ, 0x7610, R17 ;  /* 0x00007610ff117816 */ /* 0x000fe20000000011 */
[----:B0-----:R-:W-:Y:S02]  /*222b0*/  @P0 IMAD.MOV.U32 R6, RZ, RZ, R4 ;  /* 0x000000ffff060224 */ /* 0x001fe400078e0004 */
[----:B------:R-:W-:Y:S01]  /*222c0*/  @P0 IMAD.MOV.U32 R7, RZ, RZ, R5 ;  /* 0x000000ffff070224 */ /* 0x000fe200078e0005 */
[----:B------:R-:W-:Y:S02]  /*222d0*/  ISETP.GT.AND P1, PT, R2, 0x7c, PT ;  /* 0x0000007c0200780c */ /* 0x000fe40003f24270 */
[----:B------:R-:W-:-:S02]  /*222e0*/  PRMT R9, RZ, 0x7610, R9 ;  /* 0x00007610ff097816 */ /* 0x000fc40000000009 */
[----:B------:R-:W-:Y:S01]  /*222f0*/  PRMT R10, RZ, 0x7610, R10 ;  /* 0x00007610ff0a7816 */ /* 0x000fe2000000000a */
[----:B------:R-:W2:Y:S04]  /*22300*/  LDL R14, [R1+0x150c] ;  /* 0x00150c00010e7983 */ /* 0x000ea80000100800 */
[----:B-1----:R-:W2:Y:S04]  /*22310*/  LDL R3, [R1+0x1518] ;  /* 0x0015180001037983 */ /* 0x002ea80000100800 */
[----:B------:R4:W2:Y:S02]  /*22320*/  @P0 LDG.E.U8 R17, desc[UR42][R6.64] ;  /* 0x0000002a06110981 */ /* 0x0008a4000c1e1100 */
[----:B----4-:R-:W-:-:S02]  /*22330*/  @P0 IMAD.MOV.U32 R6, RZ, RZ, R11 ;  /* 0x000000ffff060224 */ /* 0x010fc400078e000b */
[----:B------:R-:W-:-:S05]  /*22340*/  @P0 IMAD.MOV.U32 R7, RZ, RZ, R16 ;  /* 0x000000ffff070224 */ /* 0x000fca00078e0010 */
[----:B------:R3:W4:Y:S02]  /*22350*/  @P0 LDG.E.U8 R9, desc[UR42][R6.64] ;  /* 0x0000002a06090981 */ /* 0x000724000c1e1100 */
[----:B---3--:R-:W-:Y:S02]  /*22360*/  @P1 IMAD.MOV.U32 R7, RZ, RZ, R15 ;  /* 0x000000ffff071224 */ /* 0x008fe400078e000f */
[----:B------:R0:W-:Y:S04]  /*22370*/  STL [R1+0x14], R13 ;  /* 0x0000140d01007387 */ /* 0x0001e80000100800 */
[----:B------:R-:W3:Y:S04]  /*22380*/  LDL R5, [R1+0x1504] ;  /* 0x0015040001057983 */ /* 0x000ee80000100800 */
[----:B------:R-:W3:Y:S04]  /*22390*/  LDL R4, [R1+0x1508] ;  /* 0x0015080001047983 */ /* 0x000ee80000100800 */
[----:B------:R-:W3:Y:S04]  /*223a0*/  LDL R11, [R1+0x14fc] ;  /* 0x0014fc00010b7983 */ /* 0x000ee80000100800 */
[----:B0-----:R-:W3:Y:S01]  /*223b0*/  LDL R13, [R1+0x1510] ;  /* 0x00151000010d7983 */ /* 0x001ee20000100800 */
[----:B--2---:R-:W-:-:S05]  /*223c0*/  @P1 IMAD.MOV.U32 R6, RZ, RZ, R3 ;  /* 0x000000ffff061224 */ /* 0x004fca00078e0003 */
[----:B------:R0:W2:Y:S04]  /*223d0*/  @P1 LDG.E.U8 R10, desc[UR42][R6.64] ;  /* 0x0000002a060a1981 */ /* 0x0000a8000c1e1100 */
[----:B----4-:R1:W-:Y:S04]  /*223e0*/  STL [R1+0xc], R9 ;  /* 0x00000c0901007387 */ /* 0x0103e80000100800 */
[----:B------:R-:W4:Y:S04]  /*223f0*/  LDL R3, [R1+0x14f8] ;  /* 0x0014f80001037983 */ /* 0x000f280000100800 */
[----:B-1----:R-:W4:Y:S01]  /*22400*/  LDL R9, [R1+0x1500] ;  /* 0x0015000001097983 */ /* 0x002f220000100800 */
[----:B------:R-:W-:Y:S01]  /*22410*/  PRMT R12, RZ, 0x7610, R12 ;  /* 0x00007610ff0c7816 */ /* 0x000fe2000000000c */
[----:B0-----:R-:W-:Y:S01]  /*22420*/  @P1 IMAD.MOV.U32 R7, RZ, RZ, R14 ;  /* 0x000000ffff071224 */ /* 0x001fe200078e000e */
[----:B------:R-:W-:Y:S01]  /*22430*/  PRMT R0, RZ, 0x7610, R0 ;  /* 0x00007610ff007816 */ /* 0x000fe20000000000 */
[----:B---3--:R-:W-:-:S05]  /*22440*/  @P1 IMAD.MOV.U32 R6, RZ, RZ, R13 ;  /* 0x000000ffff061224 */ /* 0x008fca00078e000d */
[----:B------:R0:W3:Y:S02]  /*22450*/  @P1 LDG.E.U8 R12, desc[UR42][R6.64] ;  /* 0x0000002a060c1981 */ /* 0x0000e4000c1e1100 */
[----:B0-----:R-:W-:Y:S02]  /*22460*/  @P1 IMAD.MOV.U32 R6, RZ, RZ, R4 ;  /* 0x000000ffff061224 */ /* 0x001fe400078e0004 */
[----:B------:R-:W-:-:S05]  /*22470*/  @P1 IMAD.MOV.U32 R7, RZ, RZ, R5 ;  /* 0x000000ffff071224 */ /* 0x000fca00078e0005 */
[----:B------:R0:W3:Y:S04]  /*22480*/  @P1 LDG.E.U8 R0, desc[UR42][R6.64] ;  /* 0x0000002a06001981 */ /* 0x0000e8000c1e1100 */
[----:B--2---:R1:W-:Y:S04]  /*22490*/  STL [R1+0x8], R10 ;  /* 0x0000080a01007387 */ /* 0x0043e80000100800 */
[----:B------:R-:W2:Y:S04]  /*224a0*/  LDL R5, [R1+0x14ec] ;  /* 0x0014ec0001057983 */ /* 0x000ea80000100800 */
[----:B------:R-:W2:Y:S04]  /*224b0*/  LDL R4, [R1+0x14f0] ;  /* 0x0014f00001047983 */ /* 0x000ea80000100800 */
[----:B-1----:R-:W2:Y:S01]  /*224c0*/  LDL R10, [R1+0x14f4] ;  /* 0x0014f400010a7983 */ /* 0x002ea20000100800 */
[----:B------:R-:W-:-:S02]  /*224d0*/  ISETP.GT.AND P0, PT, R2, 0x7d, PT ;  /* 0x0000007d0200780c */ /* 0x000fc40003f04270 */
[----:B------:R-:W-:Y:S01]  /*224e0*/  PRMT R29, RZ, 0x7610, R29 ;  /* 0x00007610ff1d7816 */ /* 0x000fe2000000001d */
[----:B0-----:R-:W-:Y:S01]  /*224f0*/  @P1 IMAD.MOV.U32 R7, RZ, RZ, R11 ;  /* 0x000000ffff071224 */ /* 0x001fe200078e000b */
[----:B------:R-:W-:Y:S01]  /*22500*/  PRMT R28, RZ, 0x7610, R28 ;  /* 0x00007610ff1c7816 */ /* 0x000fe2000000001c */
[----:B----4-:R-:W-:-:S05]  /*22510*/  @P1 IMAD.MOV.U32 R6, RZ, RZ, R9 ;  /* 0x000000ffff061224 */ /* 0x010fca00078e0009 */
[----:B------:R0:W4:Y:S03]  /*22520*/  @P1 LDG.E.U8 R29, desc[UR42][R6.64] ;  /* 0x0000002a061d1981 */ /* 0x000126000c1e1100 */
[----:B0-----:R-:W-:Y:S01]  /*22530*/  @P0 IMAD.MOV.U32 R6, RZ, RZ, R3 ;  /* 0x000000ffff060224 */ /* 0x001fe200078e0003 */
[----:B------:R-:W-:Y:S01]  /*22540*/  PRMT R27, RZ, 0x7610, R27 ;  /* 0x00007610ff1b7816 */ /* 0x000fe2000000001b */
[----:B---3--:R0:W-:Y:S04]  /*22550*/  STL [R1+0x2cdc], R0 ;  /* 0x002cdc0001007387 */ /* 0x0081e80000100800 */
[----:B------:R-:W3:Y:S04]  /*22560*/  LDL R9, [R1+0x14e8] ;  /* 0x0014e80001097983 */ /* 0x000ee80000100800 */
[----:B------:R-:W3:Y:S01]  /*22570*/  LDL R11, [R1+0x14e4] ;  /* 0x0014e400010b7983 */ /* 0x000ee20000100800 */
[----:B--2---:R-:W-:-:S05]  /*22580*/  @P0 IMAD.MOV.U32 R7, RZ, RZ, R10 ;  /* 0x000000ffff070224 */ /* 0x004fca00078e000a */
[----:B------:R1:W2:Y:S02]  /*22590*/  @P0 LDG.E.U8 R28, desc[UR42][R6.64] ;  /* 0x0000002a061c0981 */ /* 0x0002a4000c1e1100 */
[----:B-1----:R-:W-:Y:S02]  /*225a0*/  @P0 IMAD.MOV.U32 R6, RZ, RZ, R4 ;  /* 0x000000ffff060224 */ /* 0x002fe400078e0004 */
[----:B------:R-:W-:-:S05]  /*225b0*/  @P0 IMAD.MOV.U32 R7, RZ, RZ, R5 ;  /* 0x000000ffff070224 */ /* 0x000fca00078e0005 */
[----:B------:R3:W2:Y:S04]  /*225c0*/  @P0 LDG.E.U8 R27, desc[UR42][R6.64] ;  /* 0x0000002a061b0981 */ /* 0x0006a8000c1e1100 */
[----:B----4-:R-:W-:Y:S04]  /*225d0*/  STL [R1+0x2ce0], R29 ;  /* 0x002ce01d01007387 */ /* 0x010fe80000100800 */
[----:B------:R-:W-:Y:S04]  /*225e0*/  STL [R1+0x10], R17 ;  /* 0x0000101101007387 */ /* 0x000fe80000100800 */
[----:B------:R-:W4:Y:S04]  /*225f0*/  LDL R3, [R1+0x14dc] ;  /* 0x0014dc0001037983 */ /* 0x000f280000100800 */
[----:B0-----:R-:W4:Y:S01]  /*22600*/  LDL R0, [R1+0x14e0] ;  /* 0x0014e00001007983 */ /* 0x001f220000100800 */
[----:B---3--:R-:W-:-:S03]  /*22610*/  @P0 IMAD.MOV.U32 R6, RZ, RZ, R9 ;  /* 0x000000ffff060224 */ /* 0x008fc600078e0009 */
[----:B--2---:R-:W-:Y:S04]  /*22620*/  STL [R1+0x2cbc], R28 ;  /* 0x002cbc1c01007387 */ /* 0x004fe80000100800 */
[----:B------:R-:W2:Y:S04]  /*22630*/  LDL R10, [R1+0x14d4] ;  /* 0x0014d400010a7983 */ /* 0x000ea80000100800 */
[----:B------:R-:W3:Y:S04]  /*22640*/  LDL R4, [R1+0x14d8] ;  /* 0x0014d80001047983 */ /* 0x000ee80000100800 */
[----:B------:R-:W3:Y:S04]  /*22650*/  LDL R5, [R1+0x14d0] ;  /* 0x0014d00001057983 */ /* 0x000ee80000100800 */
[----:B------:R-:W-:Y:S04]  /*22660*/  STL [R1+0x2cc0], R27 ;  /* 0x002cc01b01007387 */ /* 0x000fe80000100800 */
[----:B------:R-:W3:Y:S01]  /*22670*/  LDL R9, [R1+0x14cc] ;  /* 0x0014cc0001097983 */ /* 0x000ee20000100800 */
[----:B------:R-:W-:Y:S01]  /*22680*/  PRMT R25, RZ, 0x7610, R25 ;  /* 0x00007610ff197816 */ /* 0x000fe20000000019 */
[----:B------:R-:W-:Y:S01]  /*22690*/  @P0 IMAD.MOV.U32 R7, RZ, RZ, R11 ;  /* 0x000000ffff070224 */ /* 0x000fe200078e000b */
[----:B------:R-:W-:-:S02]  /*226a0*/  ISETP.GT.AND P1, PT, R2, 0x7e, PT ;  /* 0x0000007e0200780c */ /* 0x000fc40003f24270 */
[----:B------:R-:W-:Y:S02]  /*226b0*/  PRMT R23, RZ, 0x7610, R23 ;  /* 0x00007610ff177816 */ /* 0x000fe40000000017 */
[----:B------:R4:W3:Y:S01]  /*226c0*/  @P0 LDG.E.U8 R25, desc[UR42][R6.64] ;  /* 0x0000002a06190981 */ /* 0x0008e2000c1e1100 */
[----:B------:R-:W-:Y:S01]  /*226d0*/  PRMT R21, RZ, 0x7610, R21 ;  /* 0x00007610ff157816 */ /* 0x000fe20000000015 */
[----:B----4-:R-:W-:Y:S02]  /*226e0*/  @P0 IMAD.MOV.U32 R6, RZ, RZ, R0 ;  /* 0x000000ffff060224 */ /* 0x010fe400078e0000 */
[----:B------:R-:W-:-:S05]  /*226f0*/  @P0 IMAD.MOV.U32 R7, RZ, RZ, R3 ;  /* 0x000000ffff070224 */ /* 0x000fca00078e0003 */
[----:B------:R2:W4:Y:S01]  /*22700*/  @P0 LDG.E.U8 R23, desc[UR42][R6.64] ;  /* 0x0000002a06170981 */ /* 0x000522000c1e1100 */
[----:B------:R-:W-:Y:S01]  /*22710*/  PRMT R19, RZ, 0x7610, R19 ;  /* 0x00007610ff137816 */ /* 0x000fe20000000013 */
[----:B--2---:R-:W-:Y:S02]  /*22720*/  @P1 IMAD.MOV.U32 R7, RZ, RZ, R10 ;  /* 0x000000ffff071224 */ /* 0x004fe400078e000a */
[----:B---3--:R-:W-:-:S05]  /*22730*/  @P1 IMAD.MOV.U32 R6, RZ, RZ, R4 ;  /* 0x000000ffff061224 */ /* 0x008fca00078e0004 */
[----:B------:R0:W2:Y:S02]  /*22740*/  @P1 LDG.E.U8 R21, desc[UR42][R6.64] ;  /* 0x0000002a06151981 */ /* 0x0000a4000c1e1100 */
[----:B0-----:R-:W-:Y:S02]  /*22750*/  @P1 IMAD.MOV.U32 R6, RZ, RZ, R5 ;  /* 0x000000ffff061224 */ /* 0x001fe400078e0005 */
[----:B------:R-:W-:-:S05]  /*22760*/  @P1 IMAD.MOV.U32 R7, RZ, RZ, R9 ;  /* 0x000000ffff071224 */ /* 0x000fca00078e0009 */
[----:B------:R-:W3:Y:S04]  /*22770*/  @P1 LDG.E.U8 R19, desc[UR42][R6.64] ;  /* 0x0000002a06131981 */ /* 0x000ee8000c1e1100 */
[----:B------:R-:W-:Y:S04]  /*22780*/  STL [R1+0x2cc4], R25 ;  /* 0x002cc41901007387 */ /* 0x000fe80000100800 */
[----:B------:R0:W-:Y:S04]  /*22790*/  STL [R1+0x4], R12 ;  /* 0x0000040c01007387 */ /* 0x0001e80000100800 */
[----:B------:R-:W3:Y:S04]  /*227a0*/  LDL R3, [R1+0x14c4] ;  /* 0x0014c40001037983 */ /* 0x000ee80000100800 */
[----:B------:R-:W3:Y:S04]  /*227b0*/  LDL R0, [R1+0x14c8] ;  /* 0x0014c80001007983 */ /* 0x000ee80000100800 */
[----:B----4-:R-:W-:Y:S04]  /*227c0*/  STL [R1+0x2cc8], R23 ;  /* 0x002cc81701007387 */ /* 0x010fe80000100800 */
[----:B------:R-:W4:Y:S04]  /*227d0*/  LDL R14, [R1+0x14bc] ;  /* 0x0014bc00010e7983 */ /* 0x000f280000100800 */
[----:B------:R-:W4:Y:S04]  /*227e0*/  LDL R4, [R1+0x14c0] ;  /* 0x0014c00001047983 */ /* 0x000f280000100800 */
[----:B--2---:R-:W-:Y:S04]  /*227f0*/  STL [R1+0x2c9c], R21 ;  /* 0x002c9c1501007387 */ /* 0x004fe80000100800 */
[----:B------:R-:W2:Y:S04]  /*22800*/  LDL R13, [R1+0x14b4] ;  /* 0x0014b400010d7983 */ /* 0x000ea80000100800 */
[----:B0-----:R-:W2:Y:S04]  /*22810*/  LDL R12, [R1+0x14b8] ;  /* 0x0014b800010c7983 */ /* 0x001ea80000100800 */
[----:B------:R-:W2:Y:S04]  /*22820*/  LDL R11, [R1+0x14ac] ;  /* 0x0014ac00010b7983 */ /* 0x000ea80000100800 */
[----:B------:R-:W2:Y:S04]  /*22830*/  LDL R10, [R1+0x14b0] ;  /* 0x0014b000010a7983 */ /* 0x000ea80000100800 */
[----:B---3--:R-:W-:Y:S04]  /*22840*/  STL [R1+0x2ca0], R19 ;  /* 0x002ca01301007387 */ /* 0x008fe80000100800 */
[----:B------:R-:W3:Y:S04]  /*22850*/  LDL R9, [R1+0x14a4] ;  /* 0x0014a40001097983 */ /* 0x000ee80000100800 */
[----:B------:R-:W3:Y:S01]  /*22860*/  LDL R5, [R1+0x14a8] ;  /* 0x0014a80001057983 */ /* 0x000ee20000100800 */
[----:B------:R-:W-:-:S02]  /*22870*/  PRMT R6, RZ, 0x7610, R6 ;  /* 0x00007610ff067816 */ /* 0x000fc40000000006 */
[----:B------:R-:W-:Y:S01]  /*22880*/  ISETP.GT.AND P0, PT, R2, 0x7f, PT ;  /* 0x0000007f0200780c */ /* 0x000fe20003f04270 */
[----:B------:R-:W-:Y:S02]  /*22890*/  @P1 IMAD.MOV.U32 R16, RZ, RZ, R0 ;  /* 0x000000ffff101224 */ /* 0x000fe400078e0000 */
[----:B------:R-:W-:Y:S01]  /*228a0*/  @P1 IMAD.MOV.U32 R17, RZ, RZ, R3 ;  /* 0x000000ffff111224 */ /* 0x000fe200078e0003 */
[----:B------:R-:W-:Y:S02]  /*228b0*/  PRMT R7, RZ, 0x7610, R7 ;  /* 0x00007610ff077816 */ /* 0x000fe40000000007 */
[----:B------:R-:W-:Y:S02]  /*228c0*/  PRMT R20, RZ, 0x7610, R20 ;  /* 0x00007610ff147816 */ /* 0x000fe40000000014 */
[----:B------:R-:W-:Y:S02]  /*228d0*/  PRMT R22, RZ, 0x7610, R22 ;  /* 0x00007610ff167816 */ /* 0x000fe40000000016 */
[----:B------:R-:W-:Y:S01]  /*228e0*/  PRMT R24, RZ, 0x7610, R24 ;  /* 0x00007610ff187816 */ /* 0x000fe20000000018 */
[----:B------:R4:W3:Y:S04]  /*228f0*/  @P1 LDG.E.U8 R6, desc[UR42][R16.64] ;  /* 0x0000002a10061981 */ /* 0x0008e8000c1e1100 */
[----:B------:R-:W3:Y:S04]  /*22900*/  LDL R3, [R1+0x149c] ;  /* 0x00149c0001037983 */ /* 0x000ee80000100800 */
[----:B------:R-:W3:Y:S01]  /*22910*/  LDL R0, [R1+0x14a0] ;  /* 0x0014a00001007983 */ /* 0x000ee20000100800 */
[----:B----4-:R-:W-:-:S02]  /*22920*/  @P1 IMAD.MOV.U32 R16, RZ, RZ, R4 ;  /* 0x000000ffff101224 */ /* 0x010fc400078e0004 */
[----:B------:R-:W-:-:S05]  /*22930*/  @P1 IMAD.MOV.U32 R17, RZ, RZ, R14 ;  /* 0x000000ffff111224 */ /* 0x000fca00078e000e */
[----:B------:R2:W4:Y:S02]  /*22940*/  @P1 LDG.E.U8 R7, desc[UR42][R16.64] ;  /* 0x0000002a10071981 */ /* 0x000524000c1e1100 */
[----:B--2---:R-:W-:Y:S02]  /*22950*/  @P0 IMAD.MOV.U32 R17, RZ, RZ, R13 ;  /* 0x000000ffff110224 */ /* 0x004fe400078e000d */
[----:B------:R-:W-:-:S05]  /*22960*/  @P0 IMAD.MOV.U32 R16, RZ, RZ, R12 ;  /* 0x000000ffff100224 */ /* 0x000fca00078e000c */
[----:B------:R0:W2:Y:S02]  /*22970*/  @P0 LDG.E.U8 R20, desc[UR42][R16.64] ;  /* 0x0000002a10140981 */ /* 0x0000a4000c1e1100 */
[----:B0-----:R-:W-:Y:S02]  /*22980*/  @P0 IMAD.MOV.U32 R16, RZ, RZ, R10 ;  /* 0x000000ffff100224 */ /* 0x001fe400078e000a */
[----:B------:R-:W-:-:S05]  /*22990*/  @P0 IMAD.MOV.U32 R17, RZ, RZ, R11 ;  /* 0x000000ffff110224 */ /* 0x000fca00078e000b */
[----:B------:R3:W2:Y:S02]  /*229a0*/  @P0 LDG.E.U8 R22, desc[UR42][R16.64] ;  /* 0x0000002a10160981 */ /* 0x0006a4000c1e1100 */
[----:B---3--:R-:W-:Y:S02]  /*229b0*/  @P0 IMAD.MOV.U32 R16, RZ, RZ, R5 ;  /* 0x000000ffff100224 */ /* 0x008fe400078e0005 */
[----:B------:R-:W-:-:S05]  /*229c0*/  @P0 IMAD.MOV.U32 R17, RZ, RZ, R9 ;  /* 0x000000ffff110224 */ /* 0x000fca00078e0009 */
[----:B------:R0:W3:Y:S01]  /*229d0*/  @P0 LDG.E.U8 R24, desc[UR42][R16.64] ;  /* 0x0000002a10180981 */ /* 0x0000e2000c1e1100 */
[----:B------:R-:W-:-:S03]  /*229e0*/  PRMT R26, RZ, 0x7610, R26 ;  /* 0x00007610ff1a7816 */ /* 0x000fc6000000001a */
[----:B------:R-:W-:Y:S04]  /*229f0*/  STL [R1+0x2ca4], R6 ;  /* 0x002ca40601007387 */ /* 0x000fe80000100800 */
[----:B----4-:R-:W-:Y:S01]  /*22a00*/  STL [R1+0x2ca8], R7 ;  /* 0x002ca80701007387 */ /* 0x010fe20000100800 */
[----:B0-----:R-:W-:Y:S02]  /*22a10*/  @P0 IMAD.MOV.U32 R16, RZ, RZ, R0 ;  /* 0x000000ffff100224 */ /* 0x001fe400078e0000 */
[----:B------:R-:W-:-:S05]  /*22a20*/  @P0 IMAD.MOV.U32 R17, RZ, RZ, R3 ;  /* 0x000000ffff110224 */ /* 0x000fca00078e0003 */
[----:B------:R-:W4:Y:S01]  /*22a30*/  @P0 LDG.E.U8 R26, desc[UR42][R16.64] ;  /* 0x0000002a101a0981 */ /* 0x000f22000c1e1100 */
[----:B------:R-:W0:Y:S01]  /*22a40*/  S2R R4, SR_TID.X ;  /* 0x0000000000047919 */ /* 0x000e220000002100 */
[----:B------:R-:W1:Y:S08]  /*22a50*/  S2UR UR6, SR_CgaCtaId ;  /* 0x00000000000679c3 */ /* 0x000e700000008800 */
[----:B------:R-:W-:Y:S06]  /*22a60*/  BAR.SYNC.DEFER_BLOCKING 0x0 ;  /* 0x0000000000007b1d */ /* 0x000fec0000010000 */
[----:B--2---:R-:W-:Y:S04]  /*22a70*/  STL [R1+0x2c3c], R20 ;  /* 0x002c3c1401007387 */ /* 0x004fe80000100800 */
[----:B------:R-:W-:Y:S04]  /*22a80*/  STL [R1+0x2c40], R22 ;  /* 0x002c401601007387 */ /* 0x000fe80000100800 */
[----:B---3--:R2:W-:Y:S04]  /*22a90*/  STL [R1+0x2c44], R24 ;  /* 0x002c441801007387 */ /* 0x0085e80000100800 */
[----:B--2---:R-:W2:Y:S04]  /*22aa0*/  LDL.LU R24, [R1+0x9b8] ;  /* 0x0009b80001187983 */ /* 0x004ea80000300800 */
[----:B------:R-:W3:Y:S04]  /*22ab0*/  LDL.LU R22, [R1+0x9b4] ;  /* 0x0009b40001167983 */ /* 0x000ee80000300800 */
[----:B------:R-:W2:Y:S04]  /*22ac0*/  LDL.LU R20, [R1+0x9b0] ;  /* 0x0009b00001147983 */ /* 0x000ea80000300800 */
[----:B------:R-:W2:Y:S04]  /*22ad0*/  LDL.LU R7, [R1+0x93c] ;  /* 0x00093c0001077983 */ /* 0x000ea80000300800 */
[----:B------:R-:W2:Y:S04]  /*22ae0*/  LDL.LU R6, [R1+0x938] ;  /* 0x0009380001067983 */ /* 0x000ea80000300800 */
[----:B------:R-:W2:Y:S04]  /*22af0*/  LDL.LU R19, [R1+0x934] ;  /* 0x0009340001137983 */ /* 0x000ea80000300800 */
[----:B------:R-:W2:Y:S04]  /*22b00*/  LDL.LU R21, [R1+0x930] ;  /* 0x0009300001157983 */ /* 0x000ea80000300800 */
[----:B------:R-:W2:Y:S04]  /*22b10*/  LDL.LU R23, [R1+0x8bc] ;  /* 0x0008bc0001177983 */ /* 0x000ea80000300800 */
[----:B------:R-:W3:Y:S04]  /*22b20*/  LDL.LU R25, [R1+0x8b8] ;  /* 0x0008b80001197983 */ /* 0x000ee80000300800 */
        /* <DEDUP_REMOVED lines=14> */
[----:B----4-:R4:W-:Y:S01]  /*22c10*/  STL [R1+0x2c48], R26 ;  /* 0x002c481a01007387 */ /* 0x0109e20000100800 */
[----:B------:R-:W-:Y:S01]  /*22c20*/  UMOV UR5, 0x400 ;  /* 0x0000040000057882 */ /* 0x000fe20000000000 */
[----:B0-----:R-:W-:Y:S01]  /*22c30*/  LOP3.LUT R4, R4, 0x3f, RZ, 0xc0, !PT ;  /* 0x0000003f04047812 */ /* 0x001fe200078ec0ff */
[----:B-1----:R-:W-:Y:S01]  /*22c40*/  ULEA UR5, UR6, UR5, 0x18 ;  /* 0x0000000506057291 */ /* 0x002fe2000f8ec0ff */
[----:B----4-:R-:W4:Y:S04]  /*22c50*/  LDL.LU R26, [R1+0x9bc] ;  /* 0x0009bc00011a7983 */ /* 0x010f280000300800 */
[----:B------:R-:W-:Y:S04]  /*22c60*/  STL [R1+0x2bfc], R17 ;  /* 0x002bfc1101007387 */ /* 0x000fe80000100800 */
[----:B------:R-:W-:Y:S01]  /*22c70*/  STL [R1+0x2c0c], R17 ;  /* 0x002c0c1101007387 */ /* 0x000fe20000100800 */
[----:B------:R-:W-:-:S03]  /*22c80*/  LOP3.LUT R16, R4, 0x40, RZ, 0xfc, !PT ;  /* 0x0000004004107812 */ /* 0x000fc600078efcff */
[----:B------:R-:W-:Y:S04]  /*22c90*/  STL [R1+0x2c1c], R17 ;  /* 0x002c1c1101007387 */ /* 0x000fe80000100800 */
[----:B------:R-:W-:Y:S04]  /*22ca0*/  STL [R1+0x2c24], R17 ;  /* 0x002c241101007387 */ /* 0x000fe80000100800 */
[----:B------:R-:W-:Y:S04]  /*22cb0*/  STL [R1+0x2c2c], R17 ;  /* 0x002c2c1101007387 */ /* 0x000fe80000100800 */
[----:B------:R-:W-:Y:S04]  /*22cc0*/  STL [R1+0x2c4c], R17 ;  /* 0x002c4c1101007387 */ /* 0x000fe80000100800 */
[----:B------:R-:W-:Y:S04]  /*22cd0*/  STL [R1+0x2c50], R16 ;  /* 0x002c501001007387 */ /* 0x000fe80000100800 */
[----:B--2---:R0:W-:Y:S04]  /*22ce0*/  STS.U8 [R4+UR5+0x1000], R23 ;  /* 0x0010001704007988 */ /* 0x0041e80008000005 */
[----:B---3--:R1:W-:Y:S04]  /*22cf0*/  STS.U8 [R4+UR5+0x1040], R25 ;  /* 0x0010401904007988 */ /* 0x0083e80008000005 */
[----:B------:R2:W-:Y:S04]  /*22d00*/  STS.U8 [R4+UR5+0x1840], R29 ;  /* 0x0018401d04007988 */ /* 0x0005e80008000005 */
[----:B0-----:R-:W3:Y:S04]  /*22d10*/  LDL.LU R23, [R1+0x6bc] ;  /* 0x0006bc0001177983 */ /* 0x001ee80000300800 */
[----:B-1----:R-:W3:Y:S04]  /*22d20*/  LDL.LU R25, [R1+0x6b8] ;  /* 0x0006b80001197983 */ /* 0x002ee80000300800 */
[----:B--2---:R-:W2:Y:S04]  /*22d30*/  LDL.LU R29, [R1+0x6b4] ;  /* 0x0006b400011d7983 */ /* 0x004ea80000300800 */
[----:B------:R0:W-:Y:S04]  /*22d40*/  STS.U8 [R4+UR5+0x2080], R5 ;  /* 0x0020800504007988 */ /* 0x0001e80008000005 */
[----:B0-----:R-:W2:Y:S04]  /*22d50*/  LDL.LU R5, [R1+0x6b0] ;  /* 0x0006b00001057983 */ /* 0x001ea80000300800 */
[----:B------:R0:W-:Y:S04]  /*22d60*/  STS.U8 [R4+UR5+0x18c0], R9 ;  /* 0x0018c00904007988 */ /* 0x0001e80008000005 */
[----:B------:R1:W-:Y:S04]  /*22d70*/  STS.U8 [R4+UR5+0x1880], R10 ;  /* 0x0018800a04007988 */ /* 0x0003e80008000005 */
[----:B------:R0:W-:Y:S04]  /*22d80*/  STS.U8 [R4+UR5+0x2000], R11 ;  /* 0x0020000b04007988 */ /* 0x0001e80008000005 */
[----:B------:R0:W-:Y:S04]  /*22d90*/  STS.U8 [R4+UR5+0x2040], R3 ;  /* 0x0020400304007988 */ /* 0x0001e80008000005 */
[----:B------:R1:W-:Y:S04]  /*22da0*/  STS.U8 [R4+UR5+0x20c0], R12 ;  /* 0x0020c00c04007988 */ /* 0x0003e80008000005 */
[----:B------:R4:W-:Y:S04]  /*22db0*/  STS.U8 [R4+UR5+0x2840], R13 ;  /* 0x0028400d04007988 */ /* 0x0009e80008000005 */
[----:B0-----:R-:W2:Y:S04]  /*22dc0*/  LDL.LU R9, [R1+0x63c] ;  /* 0x00063c0001097983 */ /* 0x001ea80000300800 */
[----:B-1----:R-:W2:Y:S04]  /*22dd0*/  LDL.LU R10, [R1+0x638] ;  /* 0x00063800010a7983 */ /* 0x002ea80000300800 */
[----:B------:R-:W2:Y:S04]  /*22de0*/  LDL.LU R11, [R1+0x634] ;  /* 0x00063400010b7983 */ /* 0x000ea80000300800 */
[----:B------:R-:W2:Y:S04]  /*22df0*/  LDL.LU R3, [R1+0x630] ;  /* 0x0006300001037983 */ /* 0x000ea80000300800 */
[----:B------:R-:W2:Y:S04]  /*22e00*/  LDL.LU R12, [R1+0x5bc] ;  /* 0x0005bc00010c7983 */ /* 0x000ea80000300800 */
[----:B------:R0:W-:Y:S04]  /*22e10*/  STS.U8 [R4+UR5+0x2800], R14 ;  /* 0x0028000e04007988 */ /* 0x0001e80008000005 */
[----:B----4-:R-:W4:Y:S04]  /*22e20*/  LDL.LU R13, [R1+0x5b8] ;  /* 0x0005b800010d7983 */ /* 0x010f280000300800 */
[----:B------:R1:W-:Y:S04]  /*22e30*/  STS.U8 [R4+UR5+0x28c0], R15 ;  /* 0x0028c00f04007988 */ /* 0x0003e80008000005 */
[----:B------:R1:W-:Y:S04]  /*22e40*/  STS.U8 [R4+UR5+0x2880], R18 ;  /* 0x0028801204007988 */ /* 0x0003e80008000005 */
[----:B0-----:R-:W4:Y:S04]  /*22e50*/  LDL.LU R14, [R1+0x5b4] ;  /* 0x0005b400010e7983 */ /* 0x001f280000300800 */
[----:B-1----:R-:W4:Y:S04]  /*22e60*/  LDL.LU R15, [R1+0x5b0] ;  /* 0x0005b000010f7983 */ /* 0x002f280000300800 */
[----:B------:R-:W4:Y:S01]  /*22e70*/  LDL.LU R18, [R1+0x51c] ;  /* 0x00051c0001127983 */ /* 0x000f220000300800 */
[----:B------:R-:W-:-:S02]  /*22e80*/  ISETP.GE.AND P1, PT, R16, R2, PT ;  /* 0x000000021000720c */ /* 0x000fc40003f26270 */
[C---:B------:R-:W-:Y:S02]  /*22e90*/  ISETP.GE.AND P0, PT, R4.reuse, R2, PT ;  /* 0x000000020400720c */ /* 0x040fe40003f06270 */
[----:B------:R-:W4:Y:S04]  /*22ea0*/  LDL.LU R2, [R1+0x518] ;  /* 0x0005180001027983 */ /* 0x000f280000300800 */
[----:B------:R-:W4:Y:S04]  /*22eb0*/  LDL.LU R16, [R1+0x514] ;  /* 0x0005140001107983 */ /* 0x000f280000300800 */
[----:B------:R0:W-:Y:S04]  /*22ec0*/  STS.U8 [R4+UR5], R26 ;  /* 0x0000001a04007988 */ /* 0x0001e80008000005 */
[----:B------:R-:W4:Y:S04]  /*22ed0*/  LDL.LU R17, [R1+0x510] ;  /* 0x0005100001117983 */ /* 0x000f280000300800 */
[----:B------:R1:W-:Y:S04]  /*22ee0*/  STS.U8 [R4+UR5+0x40], R24 ;  /* 0x0000401804007988 */ /* 0x0003e80008000005 */
[----:B------:R0:W-:Y:S04]  /*22ef0*/  STS.U8 [R4+UR5+0x80], R22 ;  /* 0x0000801604007988 */ /* 0x0001e80008000005 */
[----:B------:R0:W-:Y:S04]  /*22f00*/  STS.U8 [R4+UR5+0xc0], R20 ;  /* 0x0000c01404007988 */ /* 0x0001e80008000005 */
[----:B------:R1:W-:Y:S04]  /*22f10*/  STS.U8 [R4+UR5+0x840], R7 ;  /* 0x0008400704007988 */ /* 0x0003e80008000005 */
[----:B------:R1:W-:Y:S04]  /*22f20*/  STS.U8 [R4+UR5+0x800], R6 ;  /* 0x0008000604007988 */ /* 0x0003e80008000005 */
[----:B0-----:R-:W4:Y:S04]  /*22f30*/  LDL.LU R26, [R1+0x49c] ;  /* 0x00049c00011a7983 */ /* 0x001f280000300800 */
[----:B-1----:R-:W4:Y:S04]  /*22f40*/  LDL.LU R24, [R1+0x498] ;  /* 0x0004980001187983 */ /* 0x002f280000300800 */
[----:B------:R-:W4:Y:S04]  /*22f50*/  LDL.LU R22, [R1+0x494] ;  /* 0x0004940001167983 */ /* 0x000f280000300800 */
[----:B------:R-:W4:Y:S04]  /*22f60*/  LDL.LU R20, [R1+0x490] ;  /* 0x0004900001147983 */ /* 0x000f280000300800 */
[----:B------:R-:W4:Y:S04]  /*22f70*/  LDL.LU R7, [R1+0x26c] ;  /* 0x00026c0001077983 */ /* 0x000f280000300800 */
[----:B------:R0:W-:Y:S04]  /*22f80*/  STS.U8 [R4+UR5+0x880], R21 ;  /* 0x0008801504007988 */ /* 0x0001e80008000005 */
[----:B------:R-:W4:Y:S04]  /*22f90*/  LDL.LU R6, [R1+0x268] ;  /* 0x0002680001067983 */ /* 0x000f280000300800 */
        /* <DEDUP_REMOVED lines=9> */
[----:B---3--:R0:W-:Y:S04]  /*23030*/  STS.U8 [R4+UR5+0x3000], R23 ;  /* 0x0030001704007988 */ /* 0x0081e80008000005 */
[----:B------:R1:W-:Y:S04]  /*23040*/  STS.U8 [R4+UR5+0x3040], R25 ;  /* 0x0030401904007988 */ /* 0x0003e80008000005 */
[----:B--2---:R2:W-:Y:S04]  /*23050*/  STS.U8 [R4+UR5+0x3080], R29 ;  /* 0x0030801d04007988 */ /* 0x0045e80008000005 */
        /* <DEDUP_REMOVED lines=10> */
[----:B----4-:R4:W-:Y:S04]  /*23100*/  STS.U8 [R4+UR5+0x4040], R13 ;  /* 0x0040400d04007988 */ /* 0x0109e80008000005 */
[----:B0-----:R-:W2:Y:S04]  /*23110*/  LDL.LU R9, [R1+0x2d34] ;  /* 0x002d340001097983 */ /* 0x001ea80000300800 */
[----:B-1----:R-:W2:Y:S04]  /*23120*/  LDL.LU R10, [R1+0x2d30] ;  /* 0x002d3000010a7983 */ /* 0x002ea80000300800 */
[----:B------:R-:W2:Y:S04]  /*23130*/  LDL.LU R11, [R1+0x2d2c] ;  /* 0x002d2c00010b7983 */ /* 0x000ea80000300800 */
[----:B------:R-:W2:Y:S04]  /*23140*/  LDL.LU R3, [R1+0x2d28] ;  /* 0x002d280001037983 */ /* 0x000ea80000300800 */
[----:B------:R-:W2:Y:S04]  /*23150*/  LDL.LU R12, [R1+0x2d24] ;  /* 0x002d2400010c7983 */ /* 0x000ea80000300800 */
[----:B----4-:R-:W4:Y:S04]  /*23160*/  LDL.LU R13, [R1+0x2d20] ;  /* 0x002d2000010d7983 */ /* 0x010f280000300800 */
[----:B------:R0:W-:Y:S04]  /*23170*/  STS.U8 [R4+UR5+0x4080], R14 ;  /* 0x0040800e04007988 */ /* 0x0001e80008000005 */
[----:B------:R1:W-:Y:S04]  /*23180*/  STS.U8 [R4+UR5+0x40c0], R15 ;  /* 0x0040c00f04007988 */ /* 0x0003e80008000005 */
[----:B------:R1:W-:Y:S04]  /*23190*/  STS.U8 [R4+UR5+0x4840], R18 ;  /* 0x0048401204007988 */ /* 0x0003e80008000005 */
[----:B0-----:R-:W4:Y:S04]  /*231a0*/  LDL.LU R14, [R1+0x2d1c] ;  /* 0x002d1c00010e7983 */ /* 0x001f280000300800 */
[----:B-1----:R-:W4:Y:S04]  /*231b0*/  LDL.LU R15, [R1+0x2d18] ;  /* 0x002d1800010f7983 */ /* 0x002f280000300800 */
        /* <DEDUP_REMOVED lines=18> */
[----:B------:R-:W-:Y:S04]  /*232e0*/  STS.U8 [R4+UR5+0x48c0], R16 ;  /* 0x0048c01004007988 */ /* 0x000fe80008000005 */
        /* <DEDUP_REMOVED lines=8> */
[----:B----4-:R-:W-:Y:S04]  /*23370*/  STS.U8 [R4+UR5+0x7080], R13 ;  /* 0x0070800d04007988 */ /* 0x010fe80008000005 */
[----:B------:R-:W-:Y:S04]  /*23380*/  STS.U8 [R4+UR5+0x70c0], R12 ;  /* 0x0070c00c04007988 */ /* 0x000fe80008000005 */
[----:B------:R-:W-:Y:S04]  /*23390*/  STL [R1+0x2c54], R18 ;  /* 0x002c541201007387 */ /* 0x000fe80000100800 */
[----:B------:R-:W-:Y:S04]  /*233a0*/  STL [R1+0x2c58], R15 ;  /* 0x002c580f01007387 */ /* 0x000fe80000100800 */
[----:B------:R-:W-:Y:S04]  /*233b0*/  STL [R1+0x2c5c], R14 ;  /* 0x002c5c0e01007387 */ /* 0x000fe80000100800 */
[----:B------:R-:W-:Y:S04]  /*233c0*/  STL [R1+0x2c60], R13 ;  /* 0x002c600d01007387 */ /* 0x000fe80000100800 */
[----:B------:R-:W-:Y:S04]  /*233d0*/  STL [R1+0x2c64], R12 ;  /* 0x002c640c01007387 */ /* 0x000fe80000100800 */
[----:B------:R-:W-:Y:S04]  /*233e0*/  STL [R1+0x2c68], R11 ;  /* 0x002c680b01007387 */ /* 0x000fe80000100800 */
[----:B------:R-:W-:Y:S04]  /*233f0*/  STL [R1+0x2c6c], R10 ;  /* 0x002c6c0a01007387 */ /* 0x000fe80000100800 */
[----:B------:R-:W-:Y:S04]  /*23400*/  STS.U8 [R4+UR5+0x6880], R18 ;  /* 0x0068801204007988 */ /* 0x000fe80008000005 */
[----:B------:R-:W-:Y:S04]  /*23410*/  STS.U8 [R4+UR5+0x7000], R15 ;  /* 0x0070000f04007988 */ /* 0x000fe80008000005 */
[----:B------:R-:W-:Y:S04]  /*23420*/  STS.U8 [R4+UR5+0x7040], R14 ;  /* 0x0070400e04007988 */ /* 0x000fe80008000005 */
[----:B------:R-:W-:Y:S04]  /*23430*/  STS.U8 [R4+UR5+0x7840], R11 ;  /* 0x0078400b04007988 */ /* 0x000fe80008000005 */
[----:B------:R-:W-:Y:S04]  /*23440*/  STS.U8 [R4+UR5+0x7800], R10 ;  /* 0x0078000a04007988 */ /* 0x000fe80008000005 */
[----:B------:R-:W-:Y:S04]  /*23450*/  STS.U8 [R4+UR5+0x78c0], R9 ;  /* 0x0078c00904007988 */ /* 0x000fe80008000005 */
[----:B------:R-:W-:Y:S04]  /*23460*/  STL [R1+0x2c70], R9 ;  /* 0x002c700901007387 */ /* 0x000fe80000100800 */
[----:B------:R1:W-:Y:S01]  /*23470*/  STS.U8 [R4+UR5+0x7880], R8 ;  /* 0x0078800804007988 */ /* 0x0003e20008000005 */
[----:B0-----:R-:W-:-:S03]  /*23480*/  LOP3.LUT R2, R4, 0x8, RZ, 0x3c, !PT ;  /* 0x0000000804027812 */ /* 0x001fc600078e3cff */
[----:B-1----:R-:W4:Y:S04]  /*23490*/  LDL.LU R4, [R1+0x8ac] ;  /* 0x0008ac0001047983 */ /* 0x002f280000300800 */
[----:B------:R-:W4:Y:S04]  /*234a0*/  LDL.LU R8, [R1+0x8a8] ;  /* 0x0008a80001087983 */ /* 0x000f280000300800 */
        /* <DEDUP_REMOVED lines=13> */
[----:B------:R0:W-:Y:S04]  /*23580*/  STS.U8 [R2+UR5+0x140], R27 ;  /* 0x0001401b02007988 */ /* 0x0001e80008000005 */
[----:B------:R-:W4:Y:S04]  /*23590*/  LDL.LU R20, [R1+0x720] ;  /* 0x0007200001147983 */ /* 0x000f280000300800 */
[----:B------:R1:W-:Y:S04]  /*235a0*/  STS.U8 [R2+UR5+0x180], R28 ;  /* 0x0001801c02007988 */ /* 0x0003e80008000005 */
[----:B------:R1:W-:Y:S04]  /*235b0*/  STS.U8 [R2+UR5+0x1c0], R0 ;  /* 0x0001c00002007988 */ /* 0x0003e80008000005 */
[----:B------:R-:W-:Y:S04]  /*235c0*/  STS.U8 [R2+UR5+0x100], R21 ;  /* 0x0001001502007988 */ /* 0x000fe80008000005 */
[----:B0-----:R-:W4:Y:S04]  /*235d0*/  LDL.LU R27, [R1+0x6ac] ;  /* 0x0006ac00011b7983 */ /* 0x001f280000300800 */
[----:B-1----:R-:W4:Y:S04]  /*235e0*/  LDL.LU R28, [R1+0x6a8] ;  /* 0x0006a800011c7983 */ /* 0x002f280000300800 */
[----:B------:R-:W4:Y:S04]  /*235f0*/  LDL.LU R0, [R1+0x6a4] ;  /* 0x0006a40001007983 */ /* 0x000f280000300800 */
[----:B------:R-:W4:Y:S04]  /*23600*/  LDL.LU R7, [R1+0x6a0] ;  /* 0x0006a00001077983 */ /* 0x000f280000300800 */
[----:B------:R-:W4:Y:S04]  /*23610*/  LDL.LU R6, [R1+0x62c] ;  /* 0x00062c0001067983 */ /* 0x000f280000300800 */
[----:B------:R-:W4:Y:S04]  /*23620*/  LDL.LU R19, [R1+0x628] ;  /* 0x0006280001137983 */ /* 0x000f280000300800 */
[----:B---3--:R-:W-:Y:S04]  /*23630*/  STS.U8 [R2+UR5+0x940], R23 ;  /* 0x0009401702007988 */ /* 0x008fe80008000005 */
[----:B--2---:R0:W-:Y:S04]  /*23640*/  STS.U8 [R2+UR5+0x9c0], R29 ;  /* 0x0009c01d02007988 */ /* 0x0041e80008000005 */
[----:B------:R1:W-:Y:S04]  /*23650*/  STS.U8 [R2+UR5+0x900], R25 ;  /* 0x0009001902007988 */ /* 0x0003e80008000005 */
[----:B0-----:R-:W2:Y:S04]  /*23660*/  LDL.LU R29, [R1+0x624] ;  /* 0x00062400011d7983 */ /* 0x001ea80000300800 */
[----:B------:R-:W3:Y:S04]  /*23670*/  LDL.LU R21, [R1+0x620] ;  /* 0x0006200001157983 */ /* 0x000ee80000300800 */
[----:B------:R-:W3:Y:S04]  /*23680*/  LDL.LU R23, [R1+0x5ac] ;  /* 0x0005ac0001177983 */ /* 0x000ee80000300800 */
[----:B------:R0:W-:Y:S04]  /*23690*/  STS.U8 [R2+UR5+0x980], R5 ;  /* 0x0009800502007988 */ /* 0x0001e80008000005 */
[----:B-1----:R-:W3:Y:S04]  /*236a0*/  LDL.LU R25, [R1+0x5a8] ;  /* 0x0005a80001197983 */ /* 0x002ee80000300800 */
[----:B0-----:R-:W3:Y:S04]  /*236b0*/  LDL.LU R5, [R1+0x5a4] ;  /* 0x0005a40001057983 */ /* 0x001ee80000300800 */
[----:B----4-:R0:W-:Y:S04]  /*236c0*/  STS.U8 [R2+UR5+0x3100], R27 ;  /* 0x0031001b02007988 */ /* 0x0101e80008000005 */
[----:B------:R1:W-:Y:S04]  /*236d0*/  STS.U8 [R2+UR5+0x3140], R28 ;  /* 0x0031401c02007988 */ /* 0x0003e80008000005 */
[----:B------:R4:W-:Y:S04]  /*236e0*/  STS.U8 [R2+UR5+0x3180], R0 ;  /* 0x0031800002007988 */ /* 0x0009e80008000005 */
[----:B0-----:R-:W3:Y:S04]  /*236f0*/  LDL.LU R27, [R1+0x5a0] ;  /* 0x0005a000011b7983 */ /* 0x001ee80000300800 */
[----:B-1----:R-:W3:Y:S04]  /*23700*/  LDL.LU R28, [R1+0x50c] ;  /* 0x00050c00011c7983 */ /* 0x002ee80000300800 */
[----:B----4-:R-:W4:Y:S04]  /*23710*/  LDL.LU R0, [R1+0x508] ;  /* 0x0005080001007983 */ /* 0x010f280000300800 */
[----:B--2---:R0:W-:Y:S04]  /*23720*/  STS.U8 [R2+UR5+0x39c0], R29 ;  /* 0x0039c01d02007988 */ /* 0x0041e80008000005 */
[----:B0-----:R-:W2:Y:S04]  /*23730*/  LDL.LU R29, [R1+0x504] ;  /* 0x00050400011d7983 */ /* 0x001ea80000300800 */
[----:B---3--:R0:W-:Y:S04]  /*23740*/  STS.U8 [R2+UR5+0x4180], R5 ;  /* 0x0041800502007988 */ /* 0x0081e80008000005 */
[----:B0-----:R-:W3:Y:S04]  /*23750*/  LDL.LU R5, [R1+0x500] ;  /* 0x0005000001057983 */ /* 0x001ee80000300800 */
[----:B------:R0:W-:Y:S04]  /*23760*/  STS.U8 [R2+UR5+0x1100], R4 ;  /* 0x0011000402007988 */ /* 0x0001e80008000005 */
[----:B0-----:R-:W3:Y:S04]  /*23770*/  LDL.LU R4, [R1+0x2dc] ;  /* 0x0002dc0001047983 */ /* 0x001ee80000300800 */
[----:B------:R0:W-:Y:S04]  /*23780*/  STS.U8 [R2+UR5+0x1140], R8 ;  /* 0x0011400802007988 */ /* 0x0001e80008000005 */
[----:B------:R1:W-:Y:S04]  /*23790*/  STS.U8 [R2+UR5+0x1180], R9 ;  /* 0x0011800902007988 */ /* 0x0003e80008000005 */
[----:B------:R0:W-:Y:S04]  /*237a0*/  STS.U8 [R2+UR5+0x11c0], R10 ;  /* 0x0011c00a02007988 */ /* 0x0001e80008000005 */
[----:B------:R0:W-:Y:S04]  /*237b0*/  STS.U8 [R2+UR5+0x1940], R11 ;  /* 0x0019400b02007988 */ /* 0x0001e80008000005 */
[----:B------:R1:W-:Y:S04]  /*237c0*/  STS.U8 [R2+UR5+0x1900], R12 ;  /* 0x0019000c02007988 */ /* 0x0003e80008000005 */
[----:B------:R1:W-:Y:S04]  /*237d0*/  STS.U8 [R2+UR5+0x19c0], R13 ;  /* 0x0019c00d02007988 */ /* 0x0003e80008000005 */
[----:B0-----:R-:W3:Y:S04]  /*237e0*/  LDL.LU R8, [R1+0x2d8] ;  /* 0x0002d80001087983 */ /* 0x001ee80000300800 */
[----:B-1----:R-:W3:Y:S04]  /*237f0*/  LDL.LU R9, [R1+0x2d4] ;  /* 0x0002d40001097983 */ /* 0x002ee80000300800 */
[----:B------:R-:W3:Y:S04]  /*23800*/  LDL.LU R10, [R1+0x270] ;  /* 0x00027000010a7983 */ /* 0x000ee80000300800 */
[----:B------:R-:W3:Y:S04]  /*23810*/  LDL.LU R11, [R1+0x260] ;  /* 0x00026000010b7983 */ /* 0x000ee80000300800 */
[----:B------:R-:W3:Y:S04]  /*23820*/  LDL.LU R12, [R1+0x25c] ;  /* 0x00025c00010c7983 */ /* 0x000ee80000300800 */
[----:B------:R0:W-:Y:S04]  /*23830*/  STS.U8 [R2+UR5+0x1980], R14 ;  /* 0x0019800e02007988 */ /* 0x0001e80008000005 */
[----:B------:R-:W3:Y:S04]  /*23840*/  LDL.LU R13, [R1+0x258] ;  /* 0x00025800010d7983 */ /* 0x000ee80000300800 */
        /* <DEDUP_REMOVED lines=25> */
[----:B----4-:R4:W-:Y:S04]  /*239e0*/  STS.U8 [R2+UR5+0x4900], R0 ;  /* 0x0049000002007988 */ /* 0x0109e80008000005 */
[----:B------:R0:W-:Y:S04]  /*239f0*/  STS.U8 [R2+UR5+0x4140], R25 ;  /* 0x0041401902007988 */ /* 0x0001e80008000005 */
[----:B------:R1:W-:Y:S04]  /*23a00*/  STS.U8 [R2+UR5+0x41c0], R27 ;  /* 0x0041c01b02007988 */ /* 0x0003e80008000005 */
[----:B------:R4:W-:Y:S04]  /*23a10*/  STS.U8 [R2+UR5+0x4940], R28 ;  /* 0x0049401c02007988 */ /* 0x0009e80008000005 */
[----:B0-----:R-:W3:Y:S04]  /*23a20*/  LDL.LU R21, [R1+0x34] ;  /* 0x0000340001157983 */ /* 0x001ee80000300800 */
[----:B-1----:R-:W3:Y:S04]  /*23a30*/  LDL.LU R23, [R1+0x30] ;  /* 0x0000300001177983 */ /* 0x002ee80000300800 */
[----:B----4-:R-:W4:Y:S04]  /*23a40*/  LDL.LU R0, [R1+0x2c] ;  /* 0x00002c0001007983 */ /* 0x010f280000300800 */
[----:B------:R-:W4:Y:S04]  /*23a50*/  LDL.LU R25, [R1+0x99c] ;  /* 0x00099c0001197983 */ /* 0x000f280000300800 */
[----:B------:R-:W4:Y:S04]  /*23a60*/  LDL.LU R27, [R1+0x998] ;  /* 0x00099800011b7983 */ /* 0x000f280000300800 */
[----:B------:R-:W4:Y:S04]  /*23a70*/  LDL.LU R28, [R1+0x994] ;  /* 0x00099400011c7983 */ /* 0x000f280000300800 */
[----:B--2---:R0:W-:Y:S04]  /*23a80*/  STS.U8 [R2+UR5+0x49c0], R29 ;  /* 0x0049c01d02007988 */ /* 0x0041e80008000005 */
[----:B0-----:R-:W2:Y:S04]  /*23a90*/  LDL.LU R29, [R1+0x990] ;  /* 0x00099000011d7983 */ /* 0x001ea80000300800 */
[----:B---3--:R0:W-:Y:S04]  /*23aa0*/  STS.U8 [R2+UR5+0x4980], R5 ;  /* 0x0049800502007988 */ /* 0x0081e80008000005 */
[----:B0-----:R-:W3:Y:S04]  /*23ab0*/  LDL.LU R5, [R1+0x2d10] ;  /* 0x002d100001057983 */ /* 0x001ee80000300800 */
[----:B------:R0:W-:Y:S02]  /*23ac0*/  STS.U8 [R2+UR5+0x5100], R4 ;  /* 0x0051000402007988 */ /* 0x0001e40008000005 */
[----:B0-----:R-:W0:Y:S02]  /*23ad0*/  S2R R4, SR_TID.X ;  /* 0x0000000000047919 */ /* 0x001e240000002100 */
        /* <DEDUP_REMOVED lines=12> */
[----:B------:R-:W-:Y:S01]  /*23ba0*/  STS.U8 [R2+UR5+0x6940], R26 ;  /* 0x0069401a02007988 */ /* 0x000fe20008000005 */
[----:B0-----:R-:W-:-:S04]  /*23bb0*/  LOP3.LUT R4, R4, 0x3f, RZ, 0xc0, !PT ;  /* 0x0000003f04047812 */ /* 0x001fc800078ec0ff */
[----:B-1----:R-:W-:Y:S01]  /*23bc0*/  LOP3.LUT R3, R4, 0x10, RZ, 0x3c, !PT ;  /* 0x0000001004037812 */ /* 0x002fe200078e3cff */
        /* <DEDUP_REMOVED lines=8> */
[----:B----4-:R0:W-:Y:S04]  /*23c50*/  STS.U8 [R2+UR5+0x7980], R0 ;  /* 0x0079800002007988 */ /* 0x0101e80008000005 */
[----:B0-----:R-:W4:Y:S04]  /*23c60*/  LDL.LU R0, [R1+0x91c] ;  /* 0x00091c0001007983 */ /* 0x001f280000300800 */
[----:B---3--:R-:W-:Y:S04]  /*23c70*/  STS.U8 [R2+UR5+0x7180], R5 ;  /* 0x0071800502007988 */ /* 0x008fe80008000005 */
[----:B------:R0:W-:Y:S04]  /*23c80*/  STS.U8 [R3+UR5+0x280], R28 ;  /* 0x0002801c03007988 */ /* 0x0001e80008000005 */
[----:B0-----:R-:W3:Y:S04]  /*23c90*/  LDL.LU R28, [R1+0x918] ;  /* 0x00091800011c7983 */ /* 0x001ee80000300800 */
[----:B------:R-:W3:Y:S04]  /*23ca0*/  LDL.LU R2, [R1+0x910] ;  /* 0x0009100001027983 */ /* 0x000ee80000300800 */
[----:B--2---:R-:W-:Y:S04]  /*23cb0*/  STS.U8 [R3+UR5+0x2c0], R29 ;  /* 0x0002c01d03007988 */ /* 0x004fe80008000005 */
[----:B------:R-:W-:Y:S04]  /*23cc0*/  STS.U8 [R3+UR5+0x200], R25 ;  /* 0x0002001903007988 */ /* 0x000fe80008000005 */
[----:B------:R-:W-:Y:S04]  /*23cd0*/  STS.U8 [R3+UR5+0x240], R27 ;  /* 0x0002401b03007988 */ /* 0x000fe80008000005 */
[----:B----4-:R-:W-:Y:S04]  /*23ce0*/  STS.U8 [R3+UR5+0xa40], R0 ;  /* 0x000a400003007988 */ /* 0x010fe80008000005 */
[----:B---3--:R0:W-:Y:S04]  /*23cf0*/  STL [R1+0x2d0c], R2 ;  /* 0x002d0c0201007387 */ /* 0x0081e80000100800 */
[----:B0-----:R-:W2:Y:S04]  /*23d00*/  LDL.LU R2, [R1+0x914] ;  /* 0x0009140001027983 */ /* 0x001ea80000300800 */
[----:B------:R-:W3:Y:S04]  /*23d10*/  LDL.LU R4, [R1+0x89c] ;  /* 0x00089c0001047983 */ /* 0x000ee80000300800 */
        /* <DEDUP_REMOVED lines=26> */
[----:B0-----:R-:W4:Y:S04]  /*23ec0*/  LDL.LU R28, [R1+0x594] ;  /* 0x00059400011c7983 */ /* 0x001f280000300800 */
[----:B--2---:R0:W-:Y:S04]  /*23ed0*/  STS.U8 [R3+UR5+0xac0], R2 ;  /* 0x000ac00203007988 */ /* 0x0041e80008000005 */
[----:B---3--:R-:W-:Y:S04]  /*23ee0*/  STS.U8 [R3+UR5+0x1200], R4 ;  /* 0x0012000403007988 */ /* 0x008fe80008000005 */
[----:B0-----:R-:W2:Y:S04]  /*23ef0*/  LDL.LU R2, [R1+0x2d0c] ;  /* 0x002d0c0001027983 */ /* 0x001ea80000300800 */
[----:B----4-:R0:W-:Y:S04]  /*23f00*/  STS.U8 [R3+UR5+0x3a00], R29 ;  /* 0x003a001d03007988 */ /* 0x0101e80008000005 */
[----:B------:R1:W-:Y:S04]  /*23f10*/  STS.U8 [R3+UR5+0x4240], R0 ;  /* 0x0042400003007988 */ /* 0x0003e80008000005 */
[----:B0-----:R-:W3:Y:S04]  /*23f20*/  LDL.LU R29, [R1+0x590] ;  /* 0x00059000011d7983 */ /* 0x001ee80000300800 */
[----:B-1----:R-:W4:Y:S04]  /*23f30*/  LDL.LU R0, [R1+0x4fc] ;  /* 0x0004fc0001007983 */ /* 0x002f280000300800 */
[----:B------:R-:W2:Y:S04]  /*23f40*/  LDL.LU R4, [R1+0x4f4] ;  /* 0x0004f40001047983 */ /* 0x000ea80000300800 */
        /* <DEDUP_REMOVED lines=13> */
[----:B--2---:R0:W-:Y:S04]  /*24020*/  STL [R1+0x2d08], R4 ;  /* 0x002d080401007387 */ /* 0x0041e80000100800 */
[----:B0-----:R-:W2:Y:S04]  /*24030*/  LDL.LU R4, [R1+0x4f8] ;  /* 0x0004f80001047983 */ /* 0x001ea80000300800 */
[----:B------:R0:W-:Y:S04]  /*24040*/  STS.U8 [R3+UR5+0xa80], R2 ;  /* 0x000a800203007988 */ /* 0x0001e80008000005 */
[----:B0-----:R-:W2:Y:S04]  /*24050*/  LDL.LU R2, [R1+0x4f0] ;  /* 0x0004f00001027983 */ /* 0x001ea80000300800 */
[----:B------:R-:W2:Y:S04]  /*24060*/  LDL.LU R5, [R1+0x2d0] ;  /* 0x0002d00001057983 */ /* 0x000ea80000300800 */
        /* <DEDUP_REMOVED lines=11> */
[----:B------:R0:W-:Y:S04]  /*24120*/  STS.U8 [R3+UR5+0x2ac0], R24 ;  /* 0x002ac01803007988 */ /* 0x0001e80008000005 */
[----:B------:R-:W2:Y:S04]  /*24130*/  LDL.LU R26, [R1+0xb4] ;  /* 0x0000b400011a7983 */ /* 0x000ea80000300800 */
        /* <DEDUP_REMOVED lines=11> */
[----:B---3--:R-:W3:Y:S04]  /*241f0*/  LDL.LU R19, [R1+0x9c] ;  /* 0x00009c0001137983 */ /* 0x008ee80000300800 */
        /* <DEDUP_REMOVED lines=10> */
[----:B----4-:R0:W-:Y:S04]  /*242a0*/  STS.U8 [R3+UR5+0x4a40], R0 ;  /* 0x004a400003007988 */ /* 0x0101e80008000005 */
[----:B------:R-:W4:Y:S04]  /*242b0*/  LDL.LU R29, [R1+0x98c] ;  /* 0x00098c00011d7983 */ /* 0x000f280000300800 */
[----:B0-----:R-:W4:Y:S04]  /*242c0*/  LDL.LU R0, [R1+0x988] ;  /* 0x0009880001007983 */ /* 0x001f280000300800 */
[----:B--2---:R0:W-:Y:S04]  /*242d0*/  STS.U8 [R3+UR5+0x4a00], R4 ;  /* 0x004a000403007988 */ /* 0x0041e80008000005 */
[----:B0-----:R-:W2:Y:S04]  /*242e0*/  LDL.LU R4, [R1+0x2d08] ;  /* 0x002d080001047983 */ /* 0x001ea80000300800 */
        /* <DEDUP_REMOVED lines=14> */
[----:B------:R-:W-:Y:S04]  /*243d0*/  STL [R1+0x2c74], R3 ;  /* 0x002c740301007387 */ /* 0x000fe80000100800 */
[----:B------:R-:W-:Y:S04]  /*243e0*/  STS.U8 [R3+UR5+0x6a00], R24 ;  /* 0x006a001803007988 */ /* 0x000fe80008000005 */
[----:B------:R-:W-:Y:S04]  /*243f0*/  STS.U8 [R3+UR5+0x6ac0], R22 ;  /* 0x006ac01603007988 */ /* 0x000fe80008000005 */
[----:B------:R-:W-:Y:S04]  /*24400*/  STS.U8 [R3+UR5+0x6a80], R20 ;  /* 0x006a801403007988 */ /* 0x000fe80008000005 */
[----:B------:R-:W-:Y:S04]  /*24410*/  STS.U8 [R3+UR5+0x7200], R7 ;  /* 0x0072000703007988 */ /* 0x000fe80008000005 */
[----:B------:R-:W-:Y:S04]  /*24420*/  STS.U8 [R3+UR5+0x7240], R6 ;  /* 0x0072400603007988 */ /* 0x000fe80008000005 */
[----:B---3--:R-:W-:Y:S04]  /*24430*/  STS.U8 [R3+UR5+0x7280], R19 ;  /* 0x0072801303007988 */ /* 0x008fe80008000005 */
[----:B------:R-:W-:Y:S04]  /*24440*/  STS.U8 [R3+UR5+0x72c0], R21 ;  /* 0x0072c01503007988 */ /* 0x000fe80008000005 */
[----:B------:R-:W-:Y:S04]  /*24450*/  STS.U8 [R3+UR5+0x7a40], R23 ;  /* 0x007a401703007988 */ /* 0x000fe80008000005 */
[----:B------:R-:W-:Y:S04]  /*24460*/  STS.U8 [R3+UR5+0x7a00], R25 ;  /* 0x007a001903007988 */ /* 0x000fe80008000005 */
[----:B------:R-:W-:Y:S04]  /*24470*/  STS.U8 [R3+UR5+0x7ac0], R27 ;  /* 0x007ac01b03007988 */ /* 0x000fe80008000005 */
[----:B------:R-:W-:Y:S04]  /*24480*/  STS.U8 [R3+UR5+0x7a80], R28 ;  /* 0x007a801c03007988 */ /* 0x000fe80008000005 */
[----:B--2---:R0:W-:Y:S02]  /*24490*/  STS.U8 [R3+UR5+0x4ac0], R4 ;  /* 0x004ac00403007988 */ /* 0x0041e40008000005 */
[----:B0-----:R-:W0:Y:S02]  /*244a0*/  S2R R4, SR_TID.X ;  /* 0x0000000000047919 */ /* 0x001e240000002100 */
[----:B0-----:R-:W-:-:S04]  /*244b0*/  LOP3.LUT R4, R4, 0x3f, RZ, 0xc0, !PT ;  /* 0x0000003f04047812 */ /* 0x001fc800078ec0ff */
[----:B------:R-:W-:-:S05]  /*244c0*/  LOP3.LUT R5, R4, 0x18, RZ, 0x3c, !PT ;  /* 0x0000001804057812 */ /* 0x000fca00078e3cff */
[----:B----4-:R0:W-:Y:S04]  /*244d0*/  STS.U8 [R5+UR5+0x300], R29 ;  /* 0x0003001d05007988 */ /* 0x0101e80008000005 */
[----:B0-----:R-:W2:Y:S04]  /*244e0*/  LDL.LU R29, [R1+0x984] ;  /* 0x00098400011d7983 */ /* 0x001ea80000300800 */
[----:B------:R-:W3:Y:S04]  /*244f0*/  LDL.LU R3, [R1+0x908] ;  /* 0x0009080001037983 */ /* 0x000ee80000300800 */
[----:B---3--:R0:W-:Y:S04]  /*24500*/  STL [R1+0x2d00], R3 ;  /* 0x002d000301007387 */ /* 0x0081e80000100800 */
[----:B0-----:R-:W3:Y:S04]  /*24510*/  LDL.LU R3, [R1+0x90c] ;  /* 0x00090c0001037983 */ /* 0x001ee80000300800 */
[----:B------:R-:W-:Y:S04]  /*24520*/  STS.U8 [R5+UR5+0x340], R0 ;  /* 0x0003400005007988 */ /* 0x000fe80008000005 */
[----:B---3--:R0:W-:Y:S04]  /*24530*/  STL [R1+0x2d04], R3 ;  /* 0x002d040301007387 */ /* 0x0081e80000100800 */
[----:B0-----:R-:W3:Y:S04]  /*24540*/  LDL.LU R3, [R1+0x980] ;  /* 0x0009800001037983 */ /* 0x001ee80000300800 */
        /* <DEDUP_REMOVED lines=25> */
[----:B--2---:R0:W-:Y:S04]  /*246e0*/  STS.U8 [R5+UR5+0x380], R29 ;  /* 0x0003801d05007988 */ /* 0x0041e80008000005 */
[----:B------:R-:W2:Y:S04]  /*246f0*/  LDL.LU R28, [R1+0x600] ;  /* 0x00060000011c7983 */ /* 0x000ea80000300800 */
[----:B0-----:R-:W2:Y:S04]  /*24700*/  LDL.LU R29, [R1+0x58c] ;  /* 0x00058c00011d7983 */ /* 0x001ea80000300800 */
[----:B---3--:R0:W-:Y:S04]  /*24710*/  STS.U8 [R5+UR5+0x3c0], R3 ;  /* 0x0003c00305007988 */ /* 0x0081e80008000005 */
[----:B0-----:R-:W3:Y:S04]  /*24720*/  LDL.LU R3, [R1+0x2d04] ;  /* 0x002d040001037983 */ /* 0x001ee80000300800 */
[----:B---3--:R0:W-:Y:S04]  /*24730*/  STS.U8 [R5+UR5+0xb40], R3 ;  /* 0x000b400305007988 */ /* 0x0081e80008000005 */
[----:B0-----:R-:W3:Y:S04]  /*24740*/  LDL.LU R3, [R1+0x2d00] ;  /* 0x002d000001037983 */ /* 0x001ee80000300800 */
[----:B----4-:R-:W-:Y:S04]  /*24750*/  STS.U8 [R5+UR5+0xbc0], R4 ;  /* 0x000bc00405007988 */ /* 0x010fe80008000005 */
[----:B---3--:R-:W-:Y:S04]  /*24760*/  STS.U8 [R5+UR5+0xb00], R3 ;  /* 0x000b000305007988 */ /* 0x008fe80008000005 */
[----:B------:R-:W-:Y:S04]  /*24770*/  STS.U8 [R5+UR5+0xb80], R2 ;  /* 0x000b800205007988 */ /* 0x000fe80008000005 */
[----:B------:R0:W-:Y:S04]  /*24780*/  STS.U8 [R5+UR5+0x3bc0], R0 ;  /* 0x003bc00005007988 */ /* 0x0001e80008000005 */
[----:B0-----:R-:W3:Y:S04]  /*24790*/  LDL.LU R0, [R1+0x588] ;  /* 0x0005880001007983 */ /* 0x001ee80000300800 */
[----:B------:R-:W4:Y:S04]  /*247a0*/  LDL.LU R4, [R1+0x4ec] ;  /* 0x0004ec0001047983 */ /* 0x000f280000300800 */
[----:B----4-:R0:W-:Y:S04]  /*247b0*/  STL [R1+0x2cf8], R4 ;  /* 0x002cf80401007387 */ /* 0x0101e80000100800 */
[----:B0-----:R-:W4:Y:S04]  /*247c0*/  LDL.LU R4, [R1+0x560] ;  /* 0x0005600001047983 */ /* 0x001f280000300800 */
        /* <DEDUP_REMOVED lines=12> */
[----:B----4-:R0:W-:Y:S04]  /*24890*/  STL [R1+0x2cfc], R4 ;  /* 0x002cfc0401007387 */ /* 0x0101e80000100800 */
[----:B0-----:R-:W4:Y:S04]  /*248a0*/  LDL.LU R4, [R1+0x564] ;  /* 0x0005640001047983 */ /* 0x001f280000300800 */
        /* <DEDUP_REMOVED lines=26> */
[----:B--2---:R-:W2:Y:S04]  /*24a50*/  LDL.LU R19, [R1+0x98] ;  /* 0x0000980001137983 */ /* 0x004ea80000300800 */
        /* <DEDUP_REMOVED lines=10> */
[----:B---3--:R0:W-:Y:S04]  /*24b00*/  STS.U8 [R5+UR5+0x4340], R0 ;  /* 0x0043400005007988 */ /* 0x0081e80008000005 */
[----:B------:R-:W3:Y:S04]  /*24b10*/  LDL.LU R29, [R1+0x10] ;  /* 0x00001000011d7983 */ /* 0x000ee80000300800 */
[----:B0-----:R-:W2:Y:S04]  /*24b20*/  LDL.LU R0, [R1+0xc] ;  /* 0x00000c0001007983 */ /* 0x001ea80000300800 */
[----:B----4-:R0:W-:Y:S04]  /*24b30*/  STS.U8 [R5+UR5+0x4380], R4 ;  /* 0x0043800405007988 */ /* 0x0101e80008000005 */
[----:B0-----:R-:W4:Y:S04]  /*24b40*/  LDL.LU R4, [R1+0x2cfc] ;  /* 0x002cfc0001047983 */ /* 0x001f280000300800 */
[----:B----4-:R0:W-:Y:S04]  /*24b50*/  STS.U8 [R5+UR5+0x43c0], R4 ;  /* 0x0043c00405007988 */ /* 0x0101e80008000005 */
        /* <DEDUP_REMOVED lines=20> */
[----:B--2---:R-:W-:Y:S04]  /*24ca0*/  STS.U8 [R5+UR5+0x7300], R19 ;  /* 0x0073001305007988 */ /* 0x004fe80008000005 */
[----:B------:R-:W-:Y:S04]  /*24cb0*/  STS.U8 [R5+UR5+0x7340], R21 ;  /* 0x0073401505007988 */ /* 0x000fe80008000005 */
[----:B------:R-:W-:Y:S04]  /*24cc0*/  STS.U8 [R5+UR5+0x7380], R23 ;  /* 0x0073801705007988 */ /* 0x000fe80008000005 */
[----:B------:R-:W-:Y:S04]  /*24cd0*/  STS.U8 [R5+UR5+0x73c0], R25 ;  /* 0x0073c01905007988 */ /* 0x000fe80008000005 */
[----:B------:R-:W-:Y:S04]  /*24ce0*/  STS.U8 [R5+UR5+0x7b40], R27 ;  /* 0x007b401b05007988 */ /* 0x000fe80008000005 */
[----:B------:R-:W-:Y:S04]  /*24cf0*/  STS.U8 [R5+UR5+0x7b00], R28 ;  /* 0x007b001c05007988 */ /* 0x000fe80008000005 */
[----:B---3--:R-:W-:Y:S04]  /*24d00*/  STS.U8 [R5+UR5+0x7bc0], R29 ;  /* 0x007bc01d05007988 */ /* 0x008fe80008000005 */
[----:B------:R-:W-:Y:S04]  /*24d10*/  STS.U8 [R5+UR5+0x7b80], R0 ;  /* 0x007b800005007988 */ /* 0x000fe80008000005 */
[----:B----4-:R0:W-:Y:S04]  /*24d20*/  STS.U8 [R5+UR5+0x4b40], R4 ;  /* 0x004b400405007988 */ /* 0x0101e80008000005 */
[----:B0-----:R-:W2:Y:S04]  /*24d30*/  LDL.LU R5, [R1+0x970] ;  /* 0x0009700001057983 */ /* 0x001ea80000300800 */
[----:B--2---:R0:W-:Y:S04]  /*24d40*/  STL [R1+0x2cec], R5 ;  /* 0x002cec0501007387 */ /* 0x0041e80000100800 */
[----:B0-----:R-:W2:Y:S04]  /*24d50*/  LDL.LU R5, [R1+0x974] ;  /* 0x0009740001057983 */ /* 0x001ea80000300800 */
[----:B--2---:R0:W-:Y:S04]  /*24d60*/  STL [R1+0x2cf0], R5 ;  /* 0x002cf00501007387 */ /* 0x0041e80000100800 */
[----:B0-----:R-:W2:Y:S01]  /*24d70*/  LDL.LU R5, [R1+0x978] ;  /* 0x0009780001057983 */ /* 0x001ea20000300800 */
[----:B------:R-:W0:Y:S03]  /*24d80*/  S2R R4, SR_TID.X ;  /* 0x0000000000047919 */ /* 0x000e260000002100 */
[----:B--2---:R1:W-:Y:S04]  /*24d90*/  STL [R1+0x2cf4], R5 ;  /* 0x002cf40501007387 */ /* 0x0043e80000100800 */
[----:B-1----:R-:W2:Y:S01]  /*24da0*/  LDL.LU R5, [R1+0x97c] ;  /* 0x00097c0001057983 */ /* 0x002ea20000300800 */
[----:B0-----:R-:W-:-:S04]  /*24db0*/  LOP3.LUT R4, R4, 0x3f, RZ, 0xc0, !PT ;  /* 0x0000003f04047812 */ /* 0x001fc800078ec0ff */
[----:B------:R-:W-:Y:S02]  /*24dc0*/  LOP3.LUT R2, R4, 0x20, RZ, 0x3c, !PT ;  /* 0x0000002004027812 */ /* 0x000fe400078e3cff */
[----:B------:R-:W3:Y:S04]  /*24dd0*/  LDL.LU R4, [R1+0x8fc] ;  /* 0x0008fc0001047983 */ /* 0x000ee80000300800 */
[----:B------:R-:W4:Y:S04]  /*24de0*/  LDL.LU R3, [R1+0x8f8] ;  /* 0x0008f80001037983 */ /* 0x000f280000300800 */
        /* <DEDUP_REMOVED lines=25> */
[----:B--2---:R0:W-:Y:S04]  /*24f80*/  STS.U8 [R2+UR5+0x400], R5 ;  /* 0x0004000502007988 */ /* 0x0041e80008000005 */
[----:B0-----:R-:W2:Y:S04]  /*24f90*/  LDL.LU R5, [R1+0x2cf4] ;  /* 0x002cf40001057983 */ /* 0x001ea80000300800 */
[----:B--2---:R0:W-:Y:S04]  /*24fa0*/  STS.U8 [R2+UR5+0x440], R5 ;  /* 0x0004400502007988 */ /* 0x0041e80008000005 */
[----:B0-----:R-:W2:Y:S04]  /*24fb0*/  LDL.LU R5, [R1+0x2cf0] ;  /* 0x002cf00001057983 */ /* 0x001ea80000300800 */
[----:B---3--:R-:W-:Y:S04]  /*24fc0*/  STS.U8 [R2+UR5+0x3c40], R28 ;  /* 0x003c401c02007988 */ /* 0x008fe80008000005 */
[----:B------:R-:W-:Y:S04]  /*24fd0*/  STS.U8 [R2+UR5+0x3c00], R29 ;  /* 0x003c001d02007988 */ /* 0x000fe80008000005 */
[----:B--2---:R0:W-:Y:S04]  /*24fe0*/  STS.U8 [R2+UR5+0x480], R5 ;  /* 0x0004800502007988 */ /* 0x0041e80008000005 */
[----:B0-----:R-:W2:Y:S04]  /*24ff0*/  LDL.LU R5, [R1+0x2cec] ;  /* 0x002cec0001057983 */ /* 0x001ea80000300800 */
[----:B------:R-:W3:Y:S04]  /*25000*/  LDL.LU R28, [R1+0x5f0] ;  /* 0x0005f000011c7983 */ /* 0x000ee80000300800 */
[----:B------:R-:W2:Y:S04]  /*25010*/  LDL.LU R29, [R1+0x554] ;  /* 0x00055400011d7983 */ /* 0x000ea80000300800 */
[----:B--2---:R0:W-:Y:S04]  /*25020*/  STL [R1+0x2ce4], R29 ;  /* 0x002ce41d01007387 */ /* 0x0041e80000100800 */
[----:B0-----:R-:W2:Y:S04]  /*25030*/  LDL.LU R29, [R1+0x558] ;  /* 0x00055800011d7983 */ /* 0x001ea80000300800 */
[----:B------:R-:W-:Y:S04]  /*25040*/  STS.U8 [R2+UR5+0x3cc0], R0 ;  /* 0x003cc00002007988 */ /* 0x000fe80008000005 */
[----:B------:R-:W-:Y:S04]  /*25050*/  STS.U8 [R2+UR5+0xc40], R4 ;  /* 0x000c400402007988 */ /* 0x000fe80008000005 */
[----:B------:R-:W-:Y:S04]  /*25060*/  STS.U8 [R2+UR5+0x4c0], R5 ;  /* 0x0004c00502007988 */ /* 0x000fe80008000005 */
[----:B----4-:R-:W-:Y:S04]  /*25070*/  STS.U8 [R2+UR5+0xc00], R3 ;  /* 0x000c000302007988 */ /* 0x010fe80008000005 */
        /* <DEDUP_REMOVED lines=50> */
[----:B0-----:R-:W3:Y:S04]  /*253a0*/  LDL.LU R27, [R1+0x8] ;  /* 0x00000800011b7983 */ /* 0x001ee80000300800 */
[----:B-1----:R-:W3:Y:S04]  /*253b0*/  LDL.LU R28, [R1+0x4] ;  /* 0x00000400011c7983 */ /* 0x002ee80000300800 */
[----:B--2---:R0:W-:Y:S04]  /*253c0*/  STS.U8 [R2+UR5+0x4400], R29 ;  /* 0x0044001d02007988 */ /* 0x0041e80008000005 */
[----:B0-----:R-:W2:Y:S04]  /*253d0*/  LDL.LU R29, [R1+0x2ce8] ;  /* 0x002ce800011d7983 */ /* 0x001ea80000300800 */
[----:B----4-:R0:W-:Y:S02]  /*253e0*/  STS.U8 [R2+UR5+0x4c40], R4 ;  /* 0x004c400402007988 */ /* 0x0101e40008000005 */
[----:B0-----:R-:W0:Y:S02]  /*253f0*/  S2R R4, SR_TID.X ;  /* 0x0000000000047919 */ /* 0x001e240000002100 */
[----:B--2---:R1:W-:Y:S04]  /*25400*/  STS.U8 [R2+UR5+0x4440], R29 ;  /* 0x0044401d02007988 */ /* 0x0043e80008000005 */
[----:B-1----:R-:W2:Y:S01]  /*25410*/  LDL.LU R29, [R1+0x2ce4] ;  /* 0x002ce400011d7983 */ /* 0x002ea20000300800 */
[----:B0-----:R-:W-:-:S03]  /*25420*/  LOP3.LUT R4, R4, 0x3f, RZ, 0xc0, !PT ;  /* 0x0000003f04047812 */ /* 0x001fc600078ec0ff */
[----:B------:R-:W-:Y:S04]  /*25430*/  STS.U8 [R2+UR5+0x44c0], R0 ;  /* 0x0044c00002007988 */ /* 0x000fe80008000005 */
[----:B------:R0:W-:Y:S02]  /*25440*/  STS.U8 [R2+UR5+0x4c80], R8 ;  /* 0x004c800802007988 */ /* 0x0001e40008000005 */
[----:B0-----:R-:W-:Y:S02]  /*25450*/  LOP3.LUT R8, R4, 0x28, RZ, 0x3c, !PT ;  /* 0x0000002804087812 */ /* 0x001fe400078e3cff */
[----:B--2---:R0:W-:Y:S04]  /*25460*/  STS.U8 [R2+UR5+0x4480], R29 ;  /* 0x0044801d02007988 */ /* 0x0041e80008000005 */
[----:B0-----:R-:W2:Y:S04]  /*25470*/  LDL.LU R29, [R1+0x2ce0] ;  /* 0x002ce000011d7983 */ /* 0x001ea80000300800 */
[----:B------:R-:W4:Y:S04]  /*25480*/  LDL.LU R0, [R1+0x2cdc] ;  /* 0x002cdc0001007983 */ /* 0x000f280000300800 */
        /* <DEDUP_REMOVED lines=22> */
[----:B--2---:R0:W-:Y:S04]  /*255f0*/  STL [R1+0x2cd8], R4 ;  /* 0x002cd80401007387 */ /* 0x0041e80000100800 */
[----:B0-----:R-:W2:Y:S04]  /*25600*/  LDL.LU R4, [R1+0x96c] ;  /* 0x00096c0001047983 */ /* 0x001ea80000300800 */
        /* <DEDUP_REMOVED lines=21> */
[----:B------:R0:W-:Y:S04]  /*25760*/  STS.U8 [R2+UR5+0x74c0], R25 ;  /* 0x0074c01902007988 */ /* 0x0001e80008000005 */
[----:B------:R1:W-:Y:S04]  /*25770*/  STS.U8 [R2+UR5+0x7c40], R27 ;  /* 0x007c401b02007988 */ /* 0x0003e80008000005 */
[----:B------:R0:W-:Y:S04]  /*25780*/  STS.U8 [R2+UR5+0x7c00], R28 ;  /* 0x007c001c02007988 */ /* 0x0001e80008000005 */
[----:B----4-:R4:W-:Y:S04]  /*25790*/  STS.U8 [R2+UR5+0x7cc0], R0 ;  /* 0x007cc00002007988 */ /* 0x0109e80008000005 */
[----:B------:R-:W-:Y:S04]  /*257a0*/  STS.U8 [R2+UR5+0x7c80], R29 ;  /* 0x007c801d02007988 */ /* 0x000fe80008000005 */
[----:B0-----:R-:W3:Y:S04]  /*257b0*/  LDL.LU R25, [R1+0x668] ;  /* 0x0006680001197983 */ /* 0x001ee80000300800 */
[----:B-1----:R-:W3:Y:S04]  /*257c0*/  LDL.LU R27, [R1+0x664] ;  /* 0x00066400011b7983 */ /* 0x002ee80000300800 */
[----:B------:R-:W3:Y:S04]  /*257d0*/  LDL.LU R28, [R1+0x660] ;  /* 0x00066000011c7983 */ /* 0x000ee80000300800 */
[----:B----4-:R-:W4:Y:S04]  /*257e0*/  LDL.LU R0, [R1+0x5ec] ;  /* 0x0005ec0001007983 */ /* 0x010f280000300800 */
[----:B------:R0:W-:Y:S04]  /*257f0*/  STL [R1+0x2c7c], R29 ;  /* 0x002c7c1d01007387 */ /* 0x0001e80000100800 */
[----:B0-----:R-:W4:Y:S04]  /*25800*/  LDL.LU R29, [R1+0x964] ;  /* 0x00096400011d7983 */ /* 0x001f280000300800 */
[----:B------:R0:W-:Y:S04]  /*25810*/  STL [R1+0x2c78], R2 ;  /* 0x002c780201007387 */ /* 0x0001e80000100800 */
[----:B0-----:R-:W4:Y:S04]  /*25820*/  LDL.LU R2, [R1+0x968] ;  /* 0x0009680001027983 */ /* 0x001f280000300800 */
[----:B--2---:R0:W-:Y:S04]  /*25830*/  STS.U8 [R8+UR5+0x500], R4 ;  /* 0x0005000408007988 */ /* 0x0041e80008000005 */
[----:B0-----:R-:W2:Y:S04]  /*25840*/  LDL.LU R4, [R1+0x2cd8] ;  /* 0x002cd80001047983 */ /* 0x001ea80000300800 */
[----:B---3--:R0:W-:Y:S04]  /*25850*/  STS.U8 [R8+UR5+0x3500], R23 ;  /* 0x0035001708007988 */ /* 0x0081e80008000005 */
[----:B0-----:R-:W3:Y:S04]  /*25860*/  LDL.LU R23, [R1+0x54c] ;  /* 0x00054c0001177983 */ /* 0x001ee80000300800 */
[----:B---3--:R0:W-:Y:S04]  /*25870*/  STL [R1+0x2ccc], R23 ;  /* 0x002ccc1701007387 */ /* 0x0081e80000100800 */
[----:B0-----:R-:W3:Y:S04]  /*25880*/  LDL.LU R23, [R1+0x5e0] ;  /* 0x0005e00001177983 */ /* 0x001ee80000300800 */
[----:B---3--:R0:W-:Y:S04]  /*25890*/  STL [R1+0x2cd0], R23 ;  /* 0x002cd01701007387 */ /* 0x0081e80000100800 */
[----:B0-----:R-:W3:Y:S04]  /*258a0*/  LDL.LU R23, [R1+0x5e4] ;  /* 0x0005e40001177983 */ /* 0x001ee80000300800 */
[----:B------:R-:W-:Y:S04]  /*258b0*/  STS.U8 [R8+UR5+0x3540], R25 ;  /* 0x0035401908007988 */ /* 0x000fe80008000005 */
[----:B------:R-:W-:Y:S04]  /*258c0*/  STS.U8 [R8+UR5+0x3580], R27 ;  /* 0x0035801b08007988 */ /* 0x000fe80008000005 */
[----:B------:R-:W-:Y:S04]  /*258d0*/  STS.U8 [R8+UR5+0x35c0], R28 ;  /* 0x0035c01c08007988 */ /* 0x000fe80008000005 */
[----:B--2---:R-:W-:Y:S04]  /*258e0*/  STS.U8 [R8+UR5+0x5c0], R4 ;  /* 0x0005c00408007988 */ /* 0x004fe80008000005 */
        /* <DEDUP_REMOVED lines=9> */
[----:B---3--:R0:W-:Y:S04]  /*25980*/  STL [R1+0x2cd4], R23 ;  /* 0x002cd41701007387 */ /* 0x0081e80000100800 */
[----:B0-----:R-:W2:Y:S04]  /*25990*/  LDL.LU R23, [R1+0x5e8] ;  /* 0x0005e80001177983 */ /* 0x001ea80000300800 */
        /* <DEDUP_REMOVED lines=43> */
[----:B--2---:R0:W-:Y:S04]  /*25c50*/  STS.U8 [R8+UR5+0x3dc0], R23 ;  /* 0x003dc01708007988 */ /* 0x0041e80008000005 */
[----:B0-----:R-:W2:Y:S04]  /*25c60*/  LDL.LU R23, [R1+0x2cd0] ;  /* 0x002cd00001177983 */ /* 0x001ea80000300800 */
[----:B--2---:R0:W-:Y:S04]  /*25c70*/  STS.U8 [R8+UR5+0x3d80], R23 ;  /* 0x003d801708007988 */ /* 0x0041e80008000005 */
[----:B0-----:R-:W2:Y:S04]  /*25c80*/  LDL.LU R23, [R1+0x2ccc] ;  /* 0x002ccc0001177983 */ /* 0x001ea80000300800 */
[----:B---3--:R-:W-:Y:S04]  /*25c90*/  STS.U8 [R8+UR5+0x4540], R25 ;  /* 0x0045401908007988 */ /* 0x008fe80008000005 */
[----:B----4-:R-:W-:Y:S04]  /*25ca0*/  STS.U8 [R8+UR5+0x4580], R27 ;  /* 0x0045801b08007988 */ /* 0x010fe80008000005 */
[----:B------:R-:W-:Y:S04]  /*25cb0*/  STS.U8 [R8+UR5+0x45c0], R28 ;  /* 0x0045c01c08007988 */ /* 0x000fe80008000005 */
[----:B------:R-:W-:Y:S04]  /*25cc0*/  STS.U8 [R8+UR5+0x4d00], R2 ;  /* 0x004d000208007988 */ /* 0x000fe80008000005 */
[----:B--2---:R0:W-:Y:S04]  /*25cd0*/  STS.U8 [R8+UR5+0x4500], R23 ;  /* 0x0045001708007988 */ /* 0x0041e80008000005 */
[----:B0-----:R-:W2:Y:S04]  /*25ce0*/  LDL.LU R23, [R1+0x2cc8] ;  /* 0x002cc80001177983 */ /* 0x001ea80000300800 */
[----:B------:R-:W3:Y:S04]  /*25cf0*/  LDL.LU R25, [R1+0x2cc4] ;  /* 0x002cc40001197983 */ /* 0x000ee80000300800 */
[----:B------:R-:W4:Y:S04]  /*25d00*/  LDL.LU R27, [R1+0x2cc0] ;  /* 0x002cc000011b7983 */ /* 0x000f280000300800 */
[----:B------:R-:W2:Y:S04]  /*25d10*/  LDL.LU R28, [R1+0x2cbc] ;  /* 0x002cbc00011c7983 */ /* 0x000ea80000300800 */
[----:B------:R-:W2:Y:S04]  /*25d20*/  LDL.LU R2, [R1+0x8d0] ;  /* 0x0008d00001027983 */ /* 0x000ea80000300800 */
[----:B------:R0:W-:Y:S02]  /*25d30*/  STS.U8 [R8+UR5+0x4d40], R4 ;  /* 0x004d400408007988 */ /* 0x0001e40008000005 */
[----:B0-----:R-:W0:Y:S02]  /*25d40*/  S2R R4, SR_TID.X ;  /* 0x0000000000047919 */ /* 0x001e240000002100 */
        /* <DEDUP_REMOVED lines=10> */
[----:B-1----:R-:W2:Y:S04]  /*25df0*/  LDL.LU R2, [R1+0x95c] ;  /* 0x00095c0001027983 */ /* 0x002ea80000300800 */
        /* <DEDUP_REMOVED lines=15> */
[----:B-1----:R-:W2:Y:S04]  /*25ef0*/  LDL.LU R18, [R1+0x758] ;  /* 0x0007580001127983 */ /* 0x002ea80000300800 */
[----:B0-----:R-:W2:Y:S04]  /*25f00*/  LDL.LU R16, [R1+0x754] ;  /* 0x0007540001107983 */ /* 0x001ea80000300800 */
[----:B------:R-:W2:Y:S04]  /*25f10*/  LDL.LU R17, [R1+0x750] ;  /* 0x0007500001117983 */ /* 0x000ea80000300800 */
[----:B------:R-:W2:Y:S04]  /*25f20*/  LDL.LU R26, [R1+0x6dc] ;  /* 0x0006dc00011a7983 */ /* 0x000ea80000300800 */
[----:B------:R-:W2:Y:S04]  /*25f30*/  LDL.LU R24, [R1+0x6d8] ;  /* 0x0006d80001187983 */ /* 0x000ea80000300800 */
[----:B------:R0:W-:Y:S04]  /*25f40*/  STS.U8 [R8+UR5+0x6dc0], R20 ;  /* 0x006dc01408007988 */ /* 0x0001e80008000005 */
[----:B---3--:R-:W3:Y:S01]  /*25f50*/  LDL.LU R22, [R1+0x6d4] ;  /* 0x0006d40001167983 */ /* 0x008ee20000300800 */
[----:B------:R-:W-:-:S03]  /*25f60*/  LOP3.LUT R4, R4, 0x3f, RZ, 0xc0, !PT ;  /* 0x0000003f04047812 */ /* 0x000fc600078ec0ff */
[----:B------:R1:W-:Y:S04]  /*25f70*/  STS.U8 [R8+UR5+0x6d80], R7 ;  /* 0x006d800708007988 */ /* 0x0003e80008000005 */
[----:B------:R0:W-:Y:S04]  /*25f80*/  STS.U8 [R8+UR5+0x7500], R6 ;  /* 0x0075000608007988 */ /* 0x0001e80008000005 */
[----:B------:R1:W-:Y:S04]  /*25f90*/  STS.U8 [R8+UR5+0x7540], R19 ;  /* 0x0075401308007988 */ /* 0x0003e80008000005 */
[----:B------:R4:W-:Y:S04]  /*25fa0*/  STS.U8 [R8+UR5+0x7580], R21 ;  /* 0x0075801508007988 */ /* 0x0009e80008000005 */
[----:B0-----:R-:W3:Y:S04]  /*25fb0*/  LDL.LU R20, [R1+0x6d0] ;  /* 0x0006d00001147983 */ /* 0x001ee80000300800 */
[----:B-1----:R-:W3:Y:S04]  /*25fc0*/  LDL.LU R7, [R1+0x65c] ;  /* 0x00065c0001077983 */ /* 0x002ee80000300800 */
[----:B------:R0:W-:Y:S04]  /*25fd0*/  STS.U8 [R8+UR5+0x4d80], R5 ;  /* 0x004d800508007988 */ /* 0x0001e80008000005 */
[----:B------:R-:W3:Y:S04]  /*25fe0*/  LDL.LU R6, [R1+0x658] ;  /* 0x0006580001067983 */ /* 0x000ee80000300800 */
[----:B------:R-:W3:Y:S04]  /*25ff0*/  LDL.LU R19, [R1+0x654] ;  /* 0x0006540001137983 */ /* 0x000ee80000300800 */
[----:B------:R1:W-:Y:S04]  /*26000*/  STS.U8 [R8+UR5+0x75c0], R0 ;  /* 0x0075c00008007988 */ /* 0x0003e80008000005 */
[----:B----4-:R-:W4:Y:S04]  /*26010*/  LDL.LU R21, [R1+0x650] ;  /* 0x0006500001157983 */ /* 0x010f280000300800 */
[----:B------:R1:W-:Y:S04]  /*26020*/  STS.U8 [R8+UR5+0x7d40], R28 ;  /* 0x007d401c08007988 */ /* 0x0003e80008000005 */
[----:B------:R-:W-:Y:S01]  /*26030*/  STS.U8 [R8+UR5+0x7d00], R27 ;  /* 0x007d001b08007988 */ /* 0x000fe20008000005 */
[----:B0-----:R-:W-:-:S03]  /*26040*/  LOP3.LUT R5, R4, 0x30, RZ, 0x3c, !PT ;  /* 0x0000003004057812 */ /* 0x001fc600078e3cff */
[----:B-1----:R-:W3:Y:S04]  /*26050*/  LDL.LU R0, [R1+0x5dc] ;  /* 0x0005dc0001007983 */ /* 0x002ee80000300800 */
[----:B------:R-:W3:Y:S04]  /*26060*/  LDL.LU R4, [R1+0x8d4] ;  /* 0x0008d40001047983 */ /* 0x000ee80000300800 */
[----:B------:R-:W4:Y:S04]  /*26070*/  LDL.LU R28, [R1+0x8d8] ;  /* 0x0008d800011c7983 */ /* 0x000f280000300800 */
[----:B------:R0:W-:Y:S04]  /*26080*/  STL [R1+0x2c80], R27 ;  /* 0x002c801b01007387 */ /* 0x0001e80000100800 */
[----:B------:R-:W-:Y:S04]  /*26090*/  STS.U8 [R8+UR5+0x7dc0], R25 ;  /* 0x007dc01908007988 */ /* 0x000fe80008000005 */
[----:B------:R-:W-:Y:S04]  /*260a0*/  STS.U8 [R8+UR5+0x7d80], R23 ;  /* 0x007d801708007988 */ /* 0x000fe80008000005 */
[----:B0-----:R-:W4:Y:S04]  /*260b0*/  LDL.LU R27, [R1+0x8dc] ;  /* 0x0008dc00011b7983 */ /* 0x001f280000300800 */
[----:B------:R0:W-:Y:S04]  /*260c0*/  STL [R1+0x2c84], R25 ;  /* 0x002c841901007387 */ /* 0x0001e80000100800 */
[----:B0-----:R-:W4:Y:S04]  /*260d0*/  LDL.LU R25, [R1+0x950] ;  /* 0x0009500001197983 */ /* 0x001f280000300800 */
[----:B------:R-:W4:Y:S04]  /*260e0*/  LDL.LU R8, [R1+0x954] ;  /* 0x0009540001087983 */ /* 0x000f280000300800 */
[----:B------:R0:W-:Y:S04]  /*260f0*/  STL [R1+0x2c88], R23 ;  /* 0x002c881701007387 */ /* 0x0001e80000100800 */
        /* <DEDUP_REMOVED lines=12> */
[----:B----4-:R-:W-:Y:S04]  /*261c0*/  STS.U8 [R5+UR5+0xe00], R28 ;  /* 0x000e001c05007988 */ /* 0x010fe80008000005 */
[----:B------:R-:W-:Y:S04]  /*261d0*/  STS.U8 [R5+UR5+0xe40], R27 ;  /* 0x000e401b05007988 */ /* 0x000fe80008000005 */
[----:B------:R-:W-:Y:S04]  /*261e0*/  STS.U8 [R5+UR5+0x6c0], R25 ;  /* 0x0006c01905007988 */ /* 0x000fe80008000005 */
[----:B------:R-:W-:Y:S04]  /*261f0*/  STS.U8 [R5+UR5+0x680], R8 ;  /* 0x0006800805007988 */ /* 0x000fe80008000005 */
[----:B------:R-:W-:Y:S04]  /*26200*/  STS.U8 [R5+UR5+0x640], R23 ;  /* 0x0006401705007988 */ /* 0x000fe80008000005 */
[----:B--2---:R-:W-:Y:S04]  /*26210*/  STS.U8 [R5+UR5+0xe80], R2 ;  /* 0x000e800205007988 */ /* 0x004fe80008000005 */
[----:B------:R-:W-:Y:S04]  /*26220*/  STS.U8 [R5+UR5+0x2600], R15 ;  /* 0x0026000f05007988 */ /* 0x000fe80008000005 */
[----:B------:R0:W-:Y:S04]  /*26230*/  STS.U8 [R5+UR5+0x3600], R7 ;  /* 0x0036000705007988 */ /* 0x0001e80008000005 */
[----:B0-----:R-:W2:Y:S04]  /*26240*/  LDL.LU R7, [R1+0x53c] ;  /* 0x00053c0001077983 */ /* 0x001ea80000300800 */
[----:B--2---:R0:W-:Y:S04]  /*26250*/  STL [R1+0x2cac], R7 ;  /* 0x002cac0701007387 */ /* 0x0041e80000100800 */
[----:B0-----:R-:W2:Y:S04]  /*26260*/  LDL.LU R7, [R1+0x5d0] ;  /* 0x0005d00001077983 */ /* 0x001ea80000300800 */
[----:B--2---:R0:W-:Y:S04]  /*26270*/  STL [R1+0x2cb0], R7 ;  /* 0x002cb00701007387 */ /* 0x0041e80000100800 */
[----:B0-----:R-:W2:Y:S04]  /*26280*/  LDL.LU R7, [R1+0x5d4] ;  /* 0x0005d40001077983 */ /* 0x001ea80000300800 */
        /* <DEDUP_REMOVED lines=63> */
[----:B------:R0:W-:Y:S02]  /*26680*/  STS.U8 [R5+UR5+0x4e40], R4 ;  /* 0x004e400405007988 */ /* 0x0001e40008000005 */
[----:B0-----:R-:W0:Y:S02]  /*26690*/  S2R R4, SR_TID.X ;  /* 0x0000000000047919 */ /* 0x001e240000002100 */
[----:B--2---:R1:W-:Y:S04]  /*266a0*/  STS.U8 [R5+UR5+0x4600], R7 ;  /* 0x0046000705007988 */ /* 0x0043e80008000005 */
[----:B-1----:R-:W2:Y:S04]  /*266b0*/  LDL.LU R7, [R1+0x2ca8] ;  /* 0x002ca80001077983 */ /* 0x002ea80000300800 */
[----:B------:R-:W3:Y:S04]  /*266c0*/  LDL.LU R6, [R1+0x2ca4] ;  /* 0x002ca40001067983 */ /* 0x000ee80000300800 */
[----:B------:R-:W4:Y:S04]  /*266d0*/  LDL.LU R19, [R1+0x2ca0] ;  /* 0x002ca00001137983 */ /* 0x000f280000300800 */
        /* <DEDUP_REMOVED lines=18> */
[----:B------:R1:W-:Y:S01]  /*26800*/  STS.U8 [R5+UR5+0x6e00], R16 ;  /* 0x006e001005007988 */ /* 0x0003e20008000005 */
[----:B0-----:R-:W-:-:S03]  /*26810*/  LOP3.LUT R4, R4, 0x3f, RZ, 0xc0, !PT ;  /* 0x0000003f04047812 */ /* 0x001fc600078ec0ff */
[----:B------:R0:W-:Y:S04]  /*26820*/  STS.U8 [R5+UR5+0x6ec0], R17 ;  /* 0x006ec01105007988 */ /* 0x0001e80008000005 */
[----:B------:R0:W-:Y:S04]  /*26830*/  STS.U8 [R5+UR5+0x6e80], R26 ;  /* 0x006e801a05007988 */ /* 0x0001e80008000005 */
[----:B-1----:R-:W3:Y:S04]  /*26840*/  LDL.LU R14, [R1+0x6cc] ;  /* 0x0006cc00010e7983 */ /* 0x002ee80000300800 */
[----:B------:R-:W3:Y:S04]  /*26850*/  LDL.LU R15, [R1+0x6c8] ;  /* 0x0006c800010f7983 */ /* 0x000ee80000300800 */
[----:B------:R-:W3:Y:S04]  /*26860*/  LDL.LU R18, [R1+0x6c4] ;  /* 0x0006c40001127983 */ /* 0x000ee80000300800 */
[----:B------:R-:W3:Y:S04]  /*26870*/  LDL.LU R16, [R1+0x6c0] ;  /* 0x0006c00001107983 */ /* 0x000ee80000300800 */
[----:B------:R1:W-:Y:S04]  /*26880*/  STS.U8 [R5+UR5+0x7600], R24 ;  /* 0x0076001805007988 */ /* 0x0003e80008000005 */
[----:B0-----:R-:W3:Y:S04]  /*26890*/  LDL.LU R17, [R1+0x64c] ;  /* 0x00064c0001117983 */ /* 0x001ee80000300800 */
[----:B------:R-:W3:Y:S04]  /*268a0*/  LDL.LU R26, [R1+0x648] ;  /* 0x00064800011a7983 */ /* 0x000ee80000300800 */
[----:B------:R0:W-:Y:S04]  /*268b0*/  STS.U8 [R5+UR5+0x7640], R22 ;  /* 0x0076401605007988 */ /* 0x0001e80008000005 */
[----:B------:R0:W-:Y:S04]  /*268c0*/  STS.U8 [R5+UR5+0x4ec0], R8 ;  /* 0x004ec00805007988 */ /* 0x0001e80008000005 */
[----:B-1----:R-:W3:Y:S04]  /*268d0*/  LDL.LU R24, [R1+0x644] ;  /* 0x0006440001187983 */ /* 0x002ee80000300800 */
[----:B0-----:R-:W3:Y:S04]  /*268e0*/  LDL.LU R22, [R1+0x640] ;  /* 0x0006400001167983 */ /* 0x001ee80000300800 */
[----:B------:R0:W-:Y:S01]  /*268f0*/  STL [R1+0x2c8c], R4 ;  /* 0x002c8c0401007387 */ /* 0x0001e20000100800 */
[----:B------:R-:W-:-:S03]  /*26900*/  LOP3.LUT R8, R4, 0x38, RZ, 0x3c, !PT ;  /* 0x0000003804087812 */ /* 0x000fc600078e3cff */
[----:B0-----:R-:W3:Y:S04]  /*26910*/  LDL.LU R4, [R1+0x8c8] ;  /* 0x0008c80001047983 */ /* 0x001ee80000300800 */
[----:B--2---:R-:W-:Y:S04]  /*26920*/  STS.U8 [R5+UR5+0x7e40], R21 ;  /* 0x007e401505007988 */ /* 0x004fe80008000005 */
[----:B------:R0:W-:Y:S04]  /*26930*/  STL [R1+0x2c90], R21 ;  /* 0x002c901501007387 */ /* 0x0001e80000100800 */
[----:B----4-:R-:W-:Y:S04]  /*26940*/  STS.U8 [R5+UR5+0x7e00], R19 ;  /* 0x007e001305007988 */ /* 0x010fe80008000005 */
[----:B---3--:R-:W-:Y:S04]  /*26950*/  STS.U8 [R5+UR5+0x7ec0], R6 ;  /* 0x007ec00605007988 */ /* 0x008fe80008000005 */
[----:B------:R-:W-:Y:S04]  /*26960*/  STS.U8 [R5+UR5+0x7e80], R7 ;  /* 0x007e800705007988 */ /* 0x000fe80008000005 */
[----:B0-----:R-:W2:Y:S04]  /*26970*/  LDL.LU R21, [R1+0x8cc] ;  /* 0x0008cc0001157983 */ /* 0x001ea80000300800 */
[----:B------:R0:W-:Y:S04]  /*26980*/  STL [R1+0x2c94], R19 ;  /* 0x002c941301007387 */ /* 0x0001e80000100800 */
[----:B0-----:R-:W3:Y:S04]  /*26990*/  LDL.LU R19, [R1+0x940] ;  /* 0x0009400001137983 */ /* 0x001ee80000300800 */
[----:B------:R-:W4:Y:S04]  /*269a0*/  LDL.LU R6, [R1+0x944] ;  /* 0x0009440001067983 */ /* 0x000f280000300800 */
[----:B------:R-:W4:Y:S04]  /*269b0*/  LDL.LU R7, [R1+0x948] ;  /* 0x0009480001077983 */ /* 0x000f280000300800 */
[----:B------:R0:W-:Y:S04]  /*269c0*/  STL [R1+0x2c98], R5 ;  /* 0x002c980501007387 */ /* 0x0001e80000100800 */
[----:B0-----:R-:W4:Y:S04]  /*269d0*/  LDL.LU R5, [R1+0x94c] ;  /* 0x00094c0001057983 */ /* 0x001f280000300800 */
[----:B------:R0:W-:Y:S04]  /*269e0*/  STS.U8 [R8+UR5+0x2780], R20 ;  /* 0x0027801408007988 */ /* 0x0001e80008000005 */
[----:B------:R1:W-:Y:S04]  /*269f0*/  STS.U8 [R8+UR5+0x27c0], R0 ;  /* 0x0027c00008007988 */ /* 0x0003e80008000005 */
[----:B0-----:R-:W4:Y:S04]  /*26a00*/  LDL.LU R20, [R1+0x5cc] ;  /* 0x0005cc0001147983 */ /* 0x001f280000300800 */
[----:B-1----:R-:W4:Y:S04]  /*26a10*/  LDL.LU R0, [R1+0x5c8] ;  /* 0x0005c80001007983 */ /* 0x002f280000300800 */
[----:B------:R0:W-:Y:S04]  /*26a20*/  STS.U8 [R8+UR5+0x1740], R28 ;  /* 0x0017401c08007988 */ /* 0x0001e80008000005 */
[----:B------:R-:W-:Y:S04]  /*26a30*/  STS.U8 [R8+UR5+0xf00], R4 ;  /* 0x000f000408007988 */ /* 0x000fe80008000005 */
[----:B------:R-:W-:Y:S04]  /*26a40*/  STS.U8 [R8+UR5+0xfc0], R23 ;  /* 0x000fc01708007988 */ /* 0x000fe80008000005 */
[----:B------:R-:W-:Y:S04]  /*26a50*/  STS.U8 [R8+UR5+0xf80], R25 ;  /* 0x000f801908007988 */ /* 0x000fe80008000005 */
[----:B------:R-:W-:Y:S04]  /*26a60*/  STS.U8 [R8+UR5+0x1700], R27 ;  /* 0x0017001b08007988 */ /* 0x000fe80008000005 */
        /* <DEDUP_REMOVED lines=18> */
[----:B---3--:R-:W-:Y:S04]  /*26b90*/  STS.U8 [R8+UR5+0x7c0], R19 ;  /* 0x0007c01308007988 */ /* 0x008fe80008000005 */
[----:B----4-:R0:W-:Y:S04]  /*26ba0*/  STS.U8 [R8+UR5+0x700], R5 ;  /* 0x0007000508007988 */ /* 0x0101e80008000005 */
        /* <DEDUP_REMOVED lines=21> */
[----:B0-----:R-:W4:Y:S04]  /*26d00*/  LDL.LU R7, [R1+0x12c] ;  /* 0x00012c0001077983 */ /* 0x001f280000300800 */
[----:B-1----:R-:W4:Y:S04]  /*26d10*/  LDL.LU R6, [R1+0x128] ;  /* 0x0001280001067983 */ /* 0x002f280000300800 */
[----:B------:R-:W4:Y:S04]  /*26d20*/  LDL.LU R16, [R1+0x124] ;  /* 0x0001240001107983 */ /* 0x000f280000300800 */
[----:B------:R-:W4:Y:S04]  /*26d30*/  LDL.LU R17, [R1+0xd8] ;  /* 0x0000d80001117983 */ /* 0x000f280000300800 */
[----:B------:R-:W4:Y:S04]  /*26d40*/  LDL.LU R26, [R1+0xd4] ;  /* 0x0000d400011a7983 */ /* 0x000f280000300800 */
[----:B------:R-:W4:Y:S04]  /*26d50*/  LDL.LU R24, [R1+0xd0] ;  /* 0x0000d00001187983 */ /* 0x000f280000300800 */
[----:B------:R-:W4:Y:S04]  /*26d60*/  LDL.LU R22, [R1+0xcc] ;  /* 0x0000cc0001167983 */ /* 0x000f280000300800 */
[----:B------:R0:W-:Y:S04]  /*26d70*/  STS.U8 [R8+UR5+0x3f00], R0 ;  /* 0x003f000008007988 */ /* 0x0001e80008000005 */
[----:B------:R-:W4:Y:S04]  /*26d80*/  LDL.LU R20, [R1+0x48] ;  /* 0x0000480001147983 */ /* 0x000f280000300800 */
[----:B0-----:R-:W4:Y:S04]  /*26d90*/  LDL.LU R0, [R1+0x44] ;  /* 0x0000440001007983 */ /* 0x001f280000300800 */
[----:B------:R0:W-:Y:S04]  /*26da0*/  STS.U8 [R8+UR5+0x3fc0], R28 ;  /* 0x003fc01c08007988 */ /* 0x0001e80008000005 */
[----:B0-----:R-:W4:Y:S04]  /*26db0*/  LDL.LU R28, [R1+0x3c] ;  /* 0x00003c00011c7983 */ /* 0x001f280000300800 */
[----:B--2---:R0:W-:Y:S04]  /*26dc0*/  STS.U8 [R8+UR5+0x3f80], R5 ;  /* 0x003f800508007988 */ /* 0x0041e80008000005 */
[----:B---3--:R1:W-:Y:S04]  /*26dd0*/  STS.U8 [R8+UR5+0x4700], R19 ;  /* 0x0047001308007988 */ /* 0x0083e80008000005 */
[----:B----4-:R2:W-:Y:S04]  /*26de0*/  STS.U8 [R8+UR5+0x4740], R21 ;  /* 0x0047401508007988 */ /* 0x0105e80008000005 */
[----:B------:R3:W-:Y:S04]  /*26df0*/  STS.U8 [R8+UR5+0x4780], R4 ;  /* 0x0047800408007988 */ /* 0x0007e80008000005 */
[----:B------:R4:W-:Y:S04]  /*26e00*/  STS.U8 [R8+UR5+0x47c0], R23 ;  /* 0x0047c01708007988 */ /* 0x0009e80008000005 */
[----:B------:R2:W-:Y:S04]  /*26e10*/  STS.U8 [R8+UR5+0x4f40], R25 ;  /* 0x004f401908007988 */ /* 0x0005e80008000005 */
[----:B0-----:R-:W4:Y:S04]  /*26e20*/  LDL.LU R5, [R1+0x2c98] ;  /* 0x002c980001057983 */ /* 0x001f280000300800 */
[----:B-1----:R-:W4:Y:S04]  /*26e30*/  LDL.LU R19, [R1+0x2c94] ;  /* 0x002c940001137983 */ /* 0x002f280000300800 */
[----:B--2---:R-:W2:Y:S04]  /*26e40*/  LDL.LU R21, [R1+0x2c90] ;  /* 0x002c900001157983 */ /* 0x004ea80000300800 */
[----:B---3--:R-:W3:Y:S04]  /*26e50*/  LDL.LU R4, [R1+0x2c8c] ;  /* 0x002c8c0001047983 */ /* 0x008ee80000300800 */
[----:B----4-:R-:W4:Y:S04]  /*26e60*/  LDL.LU R23, [R1+0x2c88] ;  /* 0x002c880001177983 */ /* 0x010f280000300800 */
[----:B------:R-:W2:Y:S04]  /*26e70*/  LDL.LU R25, [R1+0x2c84] ;  /* 0x002c840001197983 */ /* 0x000ea80000300800 */
        /* <DEDUP_REMOVED lines=30> */
[----:B------:R1:W-:Y:S04]  /*27060*/  STS.U8 [R8+UR5+0x6f80], R22 ;  /* 0x006f801608007988 */ /* 0x0003e80008000005 */
[----:B0-----:R-:W2:Y:S04]  /*27070*/  LDL R7, [R1+0x1290] ;  /* 0x0012900001077983 */ /* 0x001ea80000100800 */
[----:B-1----:R-:W2:Y:S04]  /*27080*/  LDL R6, [R1+0x12bc] ;  /* 0x0012bc0001067983 */ /* 0x002ea80000100800 */
[----:B------:R-:W2:Y:S04]  /*27090*/  LDL.LU R16, [R1+0x2c50] ;  /* 0x002c500001107983 */ /* 0x000ea80000300800 */
[----:B------:R-:W2:Y:S04]  /*270a0*/  LDL.LU R17, [R1+0x2c4c] ;  /* 0x002c4c0001117983 */ /* 0x000ea80000300800 */
[----:B------:R-:W2:Y:S04]  /*270b0*/  LDL.LU R26, [R1+0x2c48] ;  /* 0x002c4800011a7983 */ /* 0x000ea80000300800 */
[----:B------:R-:W2:Y:S04]  /*270c0*/  LDL.LU R24, [R1+0x2c44] ;  /* 0x002c440001187983 */ /* 0x000ea80000300800 */
[----:B------:R-:W2:Y:S04]  /*270d0*/  LDL.LU R22, [R1+0x2c40] ;  /* 0x002c400001167983 */ /* 0x000ea80000300800 */
[----:B------:R0:W-:Y:S04]  /*270e0*/  STS.U8 [R8+UR5+0x7700], R20 ;  /* 0x0077001408007988 */ /* 0x0001e80008000005 */
[----:B------:R1:W-:Y:S04]  /*270f0*/  STS.U8 [R8+UR5+0x7740], R0 ;  /* 0x0077400008007988 */ /* 0x0003e80008000005 */
[----:B0-----:R-:W2:Y:S04]  /*27100*/  LDL.LU R20, [R1+0x2c3c] ;  /* 0x002c3c0001147983 */ /* 0x001ea80000300800 */
[----:B-1----:R-:W2:Y:S04]  /*27110*/  LDL.LU R0, [R1+0x2c38] ;  /* 0x002c380001007983 */ /* 0x002ea80000300800 */
[----:B------:R-:W-:Y:S04]  /*27120*/  STS.U8 [R8+UR5+0x77c0], R28 ;  /* 0x0077c01c08007988 */ /* 0x000fe80008000005 */
[----:B--2---:R0:W-:Y:S04]  /*27130*/  STS.U8 [R8+UR5+0x7780], R0 ;  /* 0x0077800008007988 */ /* 0x0041e80008000005 */
[----:B0-----:R-:W2:Y:S04]  /*27140*/  LDL.LU R0, [R1+0x2c34] ;  /* 0x002c340001007983 */ /* 0x001ea80000300800 */
[----:B------:R-:W-:Y:S04]  /*27150*/  STS.U8 [R8+UR5+0x7f40], R20 ;  /* 0x007f401408007988 */ /* 0x000fe80008000005 */
[----:B------:R-:W-:Y:S04]  /*27160*/  STS.U8 [R8+UR5+0x7f00], R22 ;  /* 0x007f001608007988 */ /* 0x000fe80008000005 */
[----:B------:R-:W-:Y:S04]  /*27170*/  STS.U8 [R8+UR5+0x7fc0], R24 ;  /* 0x007fc01808007988 */ /* 0x000fe80008000005 */
[----:B------:R-:W-:Y:S01]  /*27180*/  STS.U8 [R8+UR5+0x7f80], R26 ;  /* 0x007f801a08007988 */ /* 0x000fe20008000005 */
[----:B------:R-:W-:Y:S06]  /*27190*/  BAR.SYNC.DEFER_BLOCKING 0x0 ;  /* 0x0000000000007b1d */ /* 0x000fec0000010000 */
[----:B------:R-:W3:Y:S01]  /*271a0*/  LDL R28, [R1+0x1484] ;  /* 0x00148400011c7983 */ /* 0x000ee20000100800 */
[----:B--2---:R-:W-:-:S06]  /*271b0*/  PRMT R0, RZ, 0x7610, R0 ;  /* 0x00007610ff007816 */ /* 0x004fcc0000000000 */
[----:B------:R-:W2:Y:S04]  /*271c0*/  @!P1 LDG.E.U8 R0, desc[UR42][R6.64] ;  /* 0x0000002a06009981 */ /* 0x000ea8000c1e1100 */
[----:B--2---:R0:W-:Y:S04]  /*271d0*/  STL [R1+0xd0], R0 ;  /* 0x0000d00001007387 */ /* 0x0041e80000100800 */
[----:B0-----:R-:W2:Y:S04]  /*271e0*/  LDL.LU R0, [R1+0x2c30] ;  /* 0x002c300001007983 */ /* 0x001ea80000300800 */
[----:B------:R-:W2:Y:S04]  /*271f0*/  LDL R6, [R1+0x129c] ;  /* 0x00129c0001067983 */ /* 0x000ea80000100800 */
[----:B------:R-:W2:Y:S01]  /*27200*/  LDL R7, [R1+0x1494] ;  /* 0x0014940001077983 */ /* 0x000ea20000100800 */
[----:B------:R-:W-:-:S02]  /*27210*/  PRMT R17, RZ, 0x7610, R17 ;  /* 0x00007610ff117816 */ /* 0x000fc40000000011 */
[----:B--2---:R-:W-:-:S04]  /*27220*/  @!P1 LOP3.LUT R7, R7, R6, RZ, 0x3c, !PT ;  /* 0x0000000607079212 */ /* 0x004fc800078e3cff */
[----:B------:R-:W-:-:S04]  /*27230*/  @!P1 LOP3.LUT R6, R7, R6, RZ, 0x3c, !PT ;  /* 0x0000000607069212 */ /* 0x000fc800078e3cff */
[----:B------:R-:W-:-:S05]  /*27240*/  @!P1 LOP3.LUT R7, R7, R6, RZ, 0x3c, !PT ;  /* 0x0000000607079212 */ /* 0x000fca00078e3cff */
        /* <DEDUP_REMOVED lines=9> */
[----:B------:R-:W2:Y:S01]  /*272e0*/  @!P1 LDG.E.U8 R0, desc[UR42][R6.64] ;  /* 0x0000002a06009981 */ /* 0x000ea2000c1e1100 */
[----:B------:R-:W-:-:S03]  /*272f0*/  PRMT R11, RZ, 0x7610, R11 ;  /* 0x00007610ff0b7816 */ /* 0x000fc6000000000b */
[----:B--2---:R0:W-:Y:S04]  /*27300*/  STL [R1+0xc8], R0 ;  /* 0x0000c80001007387 */ /* 0x0041e80000100800 */
[----:B0-----:R-:W2:Y:S04]  /*27310*/  LDL.LU R0, [R1+0x2c28] ;  /* 0x002c280001007983 */ /* 0x001ea80000300800 */
[----:B------:R-:W2:Y:S01]  /*27320*/  LDL R7, [R1+0x1480] ;  /* 0x0014800001077983 */ /* 0x000ea20000100800 */
[----:B---3--:R-:W-:Y:S01]  /*27330*/  @!P1 IMAD.MOV.U32 R6, RZ, RZ, R28 ;  /* 0x000000ffff069224 */ /* 0x008fe200078e001c */
[----:B------:R-:W-:-:S02]  /*27340*/  PRMT R17, RZ, 0x7610, R17 ;  /* 0x00007610ff117816 */ /* 0x000fc40000000011 */
[----:B------:R-:W3:Y:S04]  /*27350*/  LDL R28, [R1+0x1420] ;  /* 0x00142000011c7983 */ /* 0x000ee80000100800 */
[----:B--2---:R0:W2:Y:S04]  /*27360*/  @!P1 LDG.E.U8 R11, desc[UR42][R6.64] ;  /* 0x0000002a060b9981 */ /* 0x0040a8000c1e1100 */
[----:B------:R-:W0:Y:S04]  /*27370*/  LDL R6, [R1+0x1470] ;  /* 0x0014700001067983 */ /* 0x000e280000100800 */
[----:B------:R-:W0:Y:S02]  /*27380*/  LDL R7, [R1+0x1474] ;  /* 0x0014740001077983 */ /* 0x000e240000100800 */
[----:B0-----:R-:W-:-:S04]  /*27390*/  @!P1 LOP3.LUT R7, R7, R6, RZ, 0x3c, !PT ;  /* 0x0000000607079212 */ /* 0x001fc800078e3cff */
[----:B------:R-:W-:-:S04]  /*273a0*/  @!P1 LOP3.LUT R6, R7, R6, RZ, 0x3c, !PT ;  /* 0x0000000607069212 */ /* 0x000fc800078e3cff */
[----:B------:R-:W-:-:S05]  /*273b0*/  @!P1 LOP3.LUT R7, R7, R6, RZ, 0x3c, !PT ;  /* 0x0000000607079212 */ /* 0x000fca00078e3cff */
[----:B------:R-:W3:Y:S04]  /*273c0*/  @!P1 LDG.E.U8 R17, desc[UR42][R6.64] ;  /* 0x0000002a06119981 */ /* 0x000ee8000c1e1100 */
[----:B--2---:R0:W-:Y:S04]  /*273d0*/  STL [R1+0xc0], R11 ;  /* 0x0000c00b01007387 */ /* 0x0041e80000100800 */
[----:B0-----:R-:W2:Y:S04]  /*273e0*/  LDL R11, [R1+0x1424] ;  /* 0x00142400010b7983 */ /* 0x001ea80000100800 */
[----:B---3--:R0:W-:Y:S04]  /*273f0*/  STL [R1+0xb8], R17 ;  /* 0x0000b81101007387 */ /* 0x0081e80000100800 */
[----:B0-----:R-:W3:Y:S04]  /*27400*/  LDL.LU R17, [R1+0x2c24] ;  /* 0x002c240001117983 */ /* 0x001ee80000300800 */
        /* <DEDUP_REMOVED lines=11> */
[----:B---3--:R-:W-:-:S02]  /*274c0*/  PRMT R17, RZ, 0x7610, R17 ;  /* 0x00007610ff117816 */ /* 0x008fc40000000011 */
[----:B--2---:R-:W-:-:S04]  /*274d0*/  @!P1 LOP3.LUT R7, R7, R6, RZ, 0x3c, !PT ;  /* 0x0000000607079212 */ /* 0x004fc800078e3cff */
[----:B------:R-:W-:-:S04]  /*274e0*/  @!P1 LOP3.LUT R6, R7, R6, RZ, 0x3c, !PT ;  /* 0x0000000607069212 */ /* 0x000fc800078e3cff */
[----:B------:R-:W-:-:S05]  /*274f0*/  @!P1 LOP3.LUT R7, R7, R6, RZ, 0x3c, !PT ;  /* 0x0000000607079212 */ /* 0x000fca00078e3cff */
[----:B------:R-:W2:Y:S04]  /*27500*/  @!P1 LDG.E.U8 R17, desc[UR42][R6.64] ;  /* 0x0000002a06119981 */ /* 0x000ea8000c1e1100 */
[----:B--2---:R0:W-:Y:S04]  /*27510*/  STL [R1+0xa4], R17 ;  /* 0x0000a41101007387 */ /* 0x0041e80000100800 */
[----:B0-----:R-:W2:Y:S04]  /*27520*/  LDL.LU R17, [R1+0x2c1c] ;  /* 0x002c1c0001117983 */ /* 0x001ea80000300800 */
[----:B------:R-:W3:Y:S04]  /*27530*/  LDL R6, [R1+0x1440] ;  /* 0x0014400001067983 */ /* 0x000ee80000100800 */
[----:B------:R-:W3:Y:S01]  /*27540*/  LDL R7, [R1+0x1444] ;  /* 0x0014440001077983 */ /* 0x000ee20000100800 */
[----:B------:R-:W-:-:S02]  /*27550*/  PRMT R0, RZ, 0x7610, R0 ;  /* 0x00007610ff007816 */ /* 0x000fc40000000000 */
[----:B---3--:R-:W-:-:S04]  /*27560*/  @!P1 LOP3.LUT R7, R7, R6, RZ, 0x3c, !PT ;  /* 0x0000000607079212 */ /* 0x008fc800078e3cff */
[----:B------:R-:W-:-:S04]  /*27570*/  @!P1 LOP3.LUT R6, R7, R6, RZ, 0x3c, !PT ;  /* 0x0000000607069212 */ /* 0x000fc800078e3cff */
[----:B------:R-:W-:-:S05]  /*27580*/  @!P1 LOP3.LUT R7, R7, R6, RZ, 0x3c, !PT ;  /* 0x0000000607079212 */ /* 0x000fca00078e3cff */
[----:B------:R-:W3:Y:S04]  /*27590*/  @!P1 LDG.E.U8 R0, desc[UR42][R6.64] ;  /* 0x0000002a06009981 */ /* 0x000ee8000c1e1100 */
[----:B---3--:R0:W-:Y:S04]  /*275a0*/  STL [R1+0xa0], R0 ;  /* 0x0000a00001007387 */ /* 0x0081e80000100800 */
[----:B0-----:R-:W3:Y:S04]  /*275b0*/  LDL.LU R0, [R1+0x2c18] ;  /* 0x002c180001007983 */ /* 0x001ee80000300800 */
[----:B------:R-:W2:Y:S04]  /*275c0*/  LDL R6, [R1+0x1430] ;  /* 0x0014300001067983 */ /* 0x000ea80000100800 */
[----:B------:R-:W2:Y:S01]  /*275d0*/  LDL R7, [R1+0x1434] ;  /* 0x0014340001077983 */ /* 0x000ea20000100800 */
[----:B------:R-:W-:-:S02]  /*275e0*/  PRMT R15, RZ, 0x7610, R15 ;  /* 0x00007610ff0f7816 */ /* 0x000fc4000000000f */
[----:B--2---:R-:W-:-:S04]  /*275f0*/  @!P1 LOP3.LUT R7, R7, R6, RZ, 0x3c, !PT ;  /* 0x0000000607079212 */ /* 0x004fc800078e3cff */
[----:B------:R-:W-:-:S04]  /*27600*/  @!P1 LOP3.LUT R6, R7, R6, RZ, 0x3c, !PT ;  /* 0x0000000607069212 */ /* 0x000fc800078e3cff */
[----:B------:R-:W-:Y:S02]  /*27610*/  @!P1 LOP3.LUT R7, R7, R6, RZ, 0x3c, !PT ;  /* 0x0000000607079212 */ /* 0x000fe400078e3cff */
[----:B---3--:R-:W-:-:S03]  /*27620*/  PRMT R0, RZ, 0x7610, R0 ;  /* 0x00007610ff007816 */ /* 0x008fc60000000000 */
[----:B------:R0:W2:Y:S02]  /*27630*/  @!P1 LDG.E.U8 R15, desc[UR42][R6.64] ;  /* 0x0000002a060f9981 */ /* 0x0000a4000c1e1100 */
[----:B0-----:R-:W-:Y:S02]  /*27640*/  @!P1 IMAD.MOV.U32 R6, RZ, RZ, R11 ;  /* 0x000000ffff069224 */ /* 0x001fe400078e000b */
[----:B------:R-:W-:-:S05]  /*27650*/  @!P1 IMAD.MOV.U32 R7, RZ, RZ, R28 ;  /* 0x000000ffff079224 */ /* 0x000fca00078e001c */
[----:B------:R-:W3:Y:S04]  /*27660*/  @!P1 LDG.E.U8 R0, desc[UR42][R6.64] ;  /* 0x0000002a06009981 */ /* 0x000ee8000c1e1100 */
[----:B--2---:R0:W-:Y:S04]  /*27670*/  STL [R1+0x9c], R15 ;  /* 0x00009c0f01007387 */ /* 0x0041e80000100800 */
[----:B------:R-:W2:Y:S04]  /*27680*/  LDL R28, [R1+0x13d0] ;  /* 0x0013d000011c7983 */ /* 0x000ea80000100800 */
[----:B------:R-:W2:Y:S04]  /*27690*/  LDL R11, [R1+0x13d4] ;  /* 0x0013d400010b7983 */ /* 0x000ea80000100800 */
        /* <DEDUP_REMOVED lines=9> */
[----:B------:R0:W2:Y:S04]  /*27730*/  @!P1 LDG.E.U8 R9, desc[UR42][R6.64] ;  /* 0x0000002a06099981 */ /* 0x0000a8000c1e1100 */
[----:B------:R-:W0:Y:S04]  /*27740*/  LDL R6, [R1+0x1400] ;  /* 0x0014000001067983 */ /* 0x000e280000100800 */
[----:B------:R-:W0:Y:S01]  /*27750*/  LDL R7, [R1+0x1404] ;  /* 0x0014040001077983 */ /* 0x000e220000100800 */
[----:B---3--:R-:W-:Y:S02]  /*27760*/  PRMT R0, RZ, 0x7610, R0 ;  /* 0x00007610ff007816 */ /* 0x008fe40000000000 */
        /* <DEDUP_REMOVED lines=14> */
[----:B------:R-:W2:Y:S01]  /*27850*/  @!P1 LDG.E.U8 R17, desc[UR42][R6.64] ;  /* 0x0000002a06119981 */ /* 0x000ea2000c1e1100 */
[----:B---3--:R-:W-:-:S03]  /*27860*/  PRMT R0, RZ, 0x7610, R0 ;  /* 0x00007610ff007816 */ /* 0x008fc60000000000 */
[----:B--2---:R0:W-:Y:S04]  /*27870*/  STL [R1+0x8c], R17 ;  /* 0x00008c1101007387 */ /* 0x0041e80000100800 */
[----:B0-----:R-:W2:Y:S04]  /*27880*/  LDL.LU R17, [R1+0x2c0c] ;  /* 0x002c0c0001117983 */ /* 0x001ea80000300800 */
[----:B------:R-:W3:Y:S01]  /*27890*/  LDL R7, [R1+0x13e0] ;  /* 0x0013e00001077983 */ /* 0x000ee20000100800 */
[----:B------:R-:W-:Y:S01]  /*278a0*/  @!P1 IMAD.MOV.U32 R6, RZ, RZ, R15 ;  /* 0x000000ffff069224 */ /* 0x000fe200078e000f */
[----:B------:R-:W-:-:S02]  /*278b0*/  PRMT R10, RZ, 0x7610, R10 ;  /* 0x00007610ff0a7816 */ /* 0x000fc4000000000a */
[----:B------:R-:W2:Y:S04]  /*278c0*/  LDL R15, [R1+0x13a4] ;  /* 0x0013a400010f7983 */ /* 0x000ea80000100800 */
[----:B---3--:R0:W3:Y:S02]  /*278d0*/  @!P1 LDG.E.U8 R0, desc[UR42][R6.64] ;  /* 0x0000002a06009981 */ /* 0x0080e4000c1e1100 */
[----:B0-----:R-:W-:Y:S02]  /*278e0*/  @!P1 IMAD.MOV.U32 R6, RZ, RZ, R11 ;  /* 0x000000ffff069224 */ /* 0x001fe400078e000b */
[----:B------:R-:W-:-:S05]  /*278f0*/  @!P1 IMAD.MOV.U32 R7, RZ, RZ, R28 ;  /* 0x000000ffff079224 */ /* 0x000fca00078e001c */
[----:B------:R0:W2:Y:S04]  /*27900*/  @!P1 LDG.E.U8 R10, desc[UR42][R6.64] ;  /* 0x0000002a060a9981 */ /* 0x0000a8000c1e1100 */
[----:B---3--:R1:W-:Y:S04]  /*27910*/  STL [R1+0x88], R0 ;  /* 0x0000880001007387 */ /* 0x0083e80000100800 */
[----:B-1----:R-:W3:Y:S04]  /*27920*/  LDL.LU R0, [R1+0x2c08] ;  /* 0x002c080001007983 */ /* 0x002ee80000300800 */
[----:B------:R-:W3:Y:S01]  /*27930*/  LDL R7, [R1+0x13c0] ;  /* 0x0013c00001077983 */ /* 0x000ee20000100800 */
[----:B------:R-:W-:Y:S01]  /*27940*/  PRMT R8, RZ, 0x7610, R8 ;  /* 0x00007610ff087816 */ /* 0x000fe20000000008 */
[----:B0-----:R-:W-:-:S02]  /*27950*/  @!P1 IMAD.MOV.U32 R6, RZ, RZ, R9 ;  /* 0x000000ffff069224 */ /* 0x001fc400078e0009 */
[----:B------:R-:W4:Y:S04]  /*27960*/  LDL R28, [R1+0x1394] ;  /* 0x00139400011c7983 */ /* 0x000f280000100800 */
[----:B------:R-:W4:Y:S04]  /*27970*/  LDL R11, [R1+0x1380] ;  /* 0x00138000010b7983 */ /* 0x000f280000100800 */
[----:B--2---:R0:W-:Y:S04]  /*27980*/  STL [R1+0x84], R10 ;  /* 0x0000840a01007387 */ /* 0x0041e80000100800 */
[----:B------:R-:W2:Y:S04]  /*27990*/  LDL R9, [R1+0x1370] ;  /* 0x0013700001097983 */ /* 0x000ea80000100800 */
[----:B0-----:R-:W2:Y:S04]  /*279a0*/  LDL R10, [R1+0x1384] ;  /* 0x00138400010a7983 */ /* 0x001ea80000100800 */
[----:B---3--:R0:W3:Y:S04]  /*279b0*/  @!P1 LDG.E.U8 R8, desc[UR42][R6.64] ;  /* 0x0000002a06089981 */ /* 0x0080e8000c1e1100 */
[----:B------:R-:W0:Y:S04]  /*279c0*/  LDL R6, [R1+0x13b0] ;  /* 0x0013b00001067983 */ /* 0x000e280000100800 */
[----:B------:R-:W0:Y:S01]  /*279d0*/  LDL R7, [R1+0x13b4] ;  /* 0x0013b40001077983 */ /* 0x000e220000100800 */
[----:B------:R-:W-:-:S02]  /*279e0*/  PRMT R0, RZ, 0x7610, R0 ;  /* 0x00007610ff007816 */ /* 0x000fc40000000000 */
[----:B0-----:R-:W-:-:S04]  /*279f0*/  @!P1 LOP3.LUT R7, R7, R6, RZ, 0x3c, !PT ;  /* 0x0000000607079212 */ /* 0x001fc800078e3cff */
[----:B------:R-:W-:-:S04]  /*27a00*/  @!P1 LOP3.LUT R6, R7, R6, RZ, 0x3c, !PT ;  /* 0x0000000607069212 */ /* 0x000fc800078e3cff */
[----:B------:R-:W-:-:S05]  /*27a10*/  @!P1 LOP3.LUT R7, R7, R6, RZ, 0x3c, !PT ;  /* 0x0000000607079212 */ /* 0x000fca00078e3cff */
[----:B------:R-:W2:Y:S04]  /*27a20*/  @!P1 LDG.E.U8 R0, desc[UR42][R6.64] ;  /* 0x0000002a06009981 */ /* 0x000ea8000c1e1100 */
[----:B---3--:R0:W-:Y:S04]  /*27a30*/  STL [R1+0x80], R8 ;  /* 0x0000800801007387 */ /* 0x0081e80000100800 */
[----:B0-----:R-:W3:Y:S04]  /*27a40*/  LDL R8, [R1+0x1374] ;  /* 0x0013740001087983 */ /* 0x001ee80000100800 */
[----:B--2---:R0:W-:Y:S04]  /*27a50*/  STL [R1+0x7c], R0 ;  /* 0x00007c0001007387 */ /* 0x0041e80000100800 */
[----:B0-----:R-:W2:Y:S04]  /*27a60*/  LDL.LU R0, [R1+0x2c04] ;  /* 0x002c040001007983 */ /* 0x001ea80000300800 */
[----:B------:R-:W2:Y:S01]  /*27a70*/  LDL R7, [R1+0x13a0] ;  /* 0x0013a00001077983 */ /* 0x000ea20000100800 */
[----:B------:R-:W-:Y:S01]  /*27a80*/  PRMT R14, RZ, 0x7610, R14 ;  /* 0x00007610ff0e7816 */ /* 0x000fe2000000000e */
[----:B------:R-:W-:Y:S01]  /*27a90*/  @!P1 IMAD.MOV.U32 R6, RZ, RZ, R15 ;  /* 0x000000ffff069224 */ /* 0x000fe200078e000f */
[----:B------:R-:W-:-:S02]  /*27aa0*/  PRMT R27, RZ, 0x7610, R27 ;  /* 0x00007610ff1b7816 */ /* 0x000fc4000000001b */
[----:B------:R-:W-:Y:S02]  /*27ab0*/  PRMT R13, RZ, 0x7610, R13 ;  /* 0x00007610ff0d7816 */ /* 0x000fe4000000000d */
[----:B------:R-:W-:Y:S01]  /*27ac0*/  PRMT R3, RZ, 0x7610, R3 ;  /* 0x00007610ff037816 */ /* 0x000fe20000000003 */
[----:B------:R-:W3:Y:S04]  /*27ad0*/  LDL R15, [R1+0x1360] ;  /* 0x00136000010f7983 */ /* 0x000ee80000100800 */
[----:B--2---:R4:W2:Y:S04]  /*27ae0*/  @!P1 LDG.E.U8 R14, desc[UR42][R6.64] ;  /* 0x0000002a060e9981 */ /* 0x0048a8000c1e1100 */
[----:B------:R-:W2:Y:S01]  /*27af0*/  LDL R7, [R1+0x1390] ;  /* 0x0013900001077983 */ /* 0x000ea20000100800 */
[----:B----4-:R-:W-:-:S05]  /*27b00*/  @!P1 IMAD.MOV.U32 R6, RZ, RZ, R28 ;  /* 0x000000ffff069224 */ /* 0x010fca00078e001c */
[----:B--2---:R0:W2:Y:S02]  /*27b10*/  @!P1 LDG.E.U8 R27, desc[UR42][R6.64] ;  /* 0x0000002a061b9981 */ /* 0x0040a4000c1e1100 */
[----:B0-----:R-:W-:Y:S02]  /*27b20*/  @!P1 IMAD.MOV.U32 R6, RZ, RZ, R10 ;  /* 0x000000ffff069224 */ /* 0x001fe400078e000a */
[----:B------:R-:W-:-:S05]  /*27b30*/  @!P1 IMAD.MOV.U32 R7, RZ, RZ, R11 ;  /* 0x000000ffff079224 */ /* 0x000fca00078e000b */
[----:B------:R3:W4:Y:S04]  /*27b40*/  @!P1 LDG.E.U8 R13, desc[UR42][R6.64] ;  /* 0x0000002a060d9981 */ /* 0x000728000c1e1100 */
[----:B------:R0:W-:Y:S04]  /*27b50*/  STL [R1+0x78], R14 ;  /* 0x0000780e01007387 */ /* 0x0001e80000100800 */
[----:B------:R-:W4:Y:S04]  /*27b60*/  LDL R11, [R1+0x1350] ;  /* 0x00135000010b7983 */ /* 0x000f280000100800 */
[----:B------:R-:W4:Y:S01]  /*27b70*/  LDL R10, [R1+0x1354] ;  /* 0x00135400010a7983 */ /* 0x000f220000100800 */
[----:B---3--:R-:W-:-:S02]  /*27b80*/  @!P1 IMAD.MOV.U32 R6, RZ, RZ, R8 ;  /* 0x000000ffff069224 */ /* 0x008fc400078e0008 */
[----:B------:R-:W-:Y:S01]  /*27b90*/  @!P1 IMAD.MOV.U32 R7, RZ, RZ, R9 ;  /* 0x000000ffff079224 */ /* 0x000fe200078e0009 */
[----:B0-----:R-:W3:Y:S04]  /*27ba0*/  LDL R14, [R1+0x1364] ;  /* 0x00136400010e7983 */ /* 0x001ee80000100800 */
[----:B------:R0:W3:Y:S01]  /*27bb0*/  @!P1 LDG.E.U8 R3, desc[UR42][R6.64] ;  /* 0x0000002a06039981 */ /* 0x0000e2000c1e1100 */
[----:B------:R-:W-:Y:S01]  /*27bc0*/  PRMT R2, RZ, 0x7610, R2 ;  /* 0x00007610ff027816 */ /* 0x000fe20000000002 */
[----:B0-----:R-:W-:Y:S02]  /*27bd0*/  @!P1 IMAD.MOV.U32 R7, RZ, RZ, R15 ;  /* 0x000000ffff079224 */ /* 0x001fe400078e000f */
[----:B--2---:R0:W-:Y:S04]  /*27be0*/  STL [R1+0x74], R27 ;  /* 0x0000741b01007387 */ /* 0x0041e80000100800 */
[----:B0-----:R-:W2:Y:S04]  /*27bf0*/  LDL R27, [R1+0x1340] ;  /* 0x00134000011b7983 */ /* 0x001ea80000100800 */
[----:B----4-:R0:W-:Y:S04]  /*27c00*/  STL [R1+0x70], R13 ;  /* 0x0000700d01007387 */ /* 0x0101e80000100800 */
[----:B------:R-:W4:Y:S04]  /*27c10*/  LDL R9, [R1+0x1330] ;  /* 0x0013300001097983 */ /* 0x000f280000100800 */
[----:B------:R-:W4:Y:S04]  /*27c20*/  LDL R8, [R1+0x1334] ;  /* 0x0013340001087983 */ /* 0x000f280000100800 */
[----:B0-----:R-:W4:Y:S01]  /*27c30*/  LDL R13, [R1+0x1344] ;  /* 0x00134400010d7983 */ /* 0x001f220000100800 */
[----:B---3--:R-:W-:-:S03]  /*27c40*/  @!P1 IMAD.MOV.U32 R6, RZ, RZ, R14 ;  /* 0x000000ffff069224 */ /* 0x008fc600078e000e */
[----:B------:R-:W-:Y:S04]  /*27c50*/  STL [R1+0x2be4], R3 ;  /* 0x002be40301007387 */ /* 0x000fe80000100800 */
[----:B------:R-:W3:Y:S04]  /*27c60*/  LDL R15, [R1+0x1320] ;  /* 0x00132000010f7983 */ /* 0x000ee80000100800 */
[----:B------:R-:W3:Y:S04]  /*27c70*/  LDL R14, [R1+0x1324] ;  /* 0x00132400010e7983 */ /* 0x000ee80000100800 */
[----:B------:R0:W3:Y:S01]  /*27c80*/  @!P1 LDG.E.U8 R2, desc[UR42][R6.64] ;  /* 0x0000002a06029981 */ /* 0x0000e2000c1e1100 */
[----:B------:R-:W-:-:S02]  /*27c90*/  PRMT R5, RZ, 0x7610, R5 ;  /* 0x00007610ff057816 */ /* 0x000fc40000000005 */
[----:B------:R-:W-:Y:S02]  /*27ca0*/  PRMT R12, RZ, 0x7610, R12 ;  /* 0x00007610ff0c7816 */ /* 0x000fe4000000000c */
[----:B------:R-:W-:Y:S01]  /*27cb0*/  PRMT R16, RZ, 0x7610, R16 ;  /* 0x00007610ff107816 */ /* 0x000fe20000000010 */
[----:B0-----:R-:W-:Y:S02]  /*27cc0*/  @!P1 IMAD.MOV.U32 R6, RZ, RZ, R10 ;  /* 0x000000ffff069224 */ /* 0x001fe400078e000a */
[----:B------:R-:W-:-:S05]  /*27cd0*/  @!P1 IMAD.MOV.U32 R7, RZ, RZ, R11 ;  /* 0x000000ffff079224 */ /* 0x000fca00078e000b */
[----:B------:R2:W3:Y:S02]  /*27ce0*/  @!P1 LDG.E.U8 R5, desc[UR42][R6.64] ;  /* 0x0000002a06059981 */ /* 0x0004e4000c1e1100 */
[----:B--2---:R-:W-:Y:S02]  /*27cf0*/  @!P1 IMAD.MOV.U32 R7, RZ, RZ, R27 ;  /* 0x000000ffff079224 */ /* 0x004fe400078e001b */
[----:B----4-:R3:W2:Y:S01]  /*27d00*/  @!P1 LDG.E.U8 R16, desc[UR42][R8.64] ;  /* 0x0000002a08109981 */ /* 0x0106a2000c1e1100 */
[----:B------:R-:W-:-:S05]  /*27d10*/  @!P1 IMAD.MOV.U32 R6, RZ, RZ, R13 ;  /* 0x000000ffff069224 */ /* 0x000fca00078e000d */
[----:B------:R0:W4:Y:S01]  /*27d20*/  @!P1 LDG.E.U8 R12, desc[UR42][R6.64] ;  /* 0x0000002a060c9981 */ /* 0x000122000c1e1100 */
[----:B---3--:R-:W-:Y:S02]  /*27d30*/  @!P1 IMAD.MOV.U32 R9, RZ, RZ, R15 ;  /* 0x000000ffff099224 */ /* 0x008fe400078e000f */
[----:B------:R-:W-:Y:S01]  /*27d40*/  @!P1 IMAD.MOV.U32 R8, RZ, RZ, R14 ;  /* 0x000000ffff089224 */ /* 0x000fe200078e000e */
[----:B------:R-:W-:Y:S04]  /*27d50*/  STL [R1+0x2bd8], R2 ;  /* 0x002bd80201007387 */ /* 0x000fe80000100800 */
[----:B------:R-:W3:Y:S04]  /*27d60*/  LDL R11, [R1+0x1310] ;  /* 0x00131000010b7983 */ /* 0x000ee80000100800 */
[----:B------:R-:W3:Y:S01]  /*27d70*/  LDL R10, [R1+0x1314] ;  /* 0x00131400010a7983 */ /* 0x000ee20000100800 */
[----:B0-----:R-:W-:-:S06]  /*27d80*/  PRMT R6, RZ, 0x7610, R6 ;  /* 0x00007610ff067816 */ /* 0x001fcc0000000006 */
[----:B------:R-:W2:Y:S01]  /*27d90*/  @!P1 LDG.E.U8 R6, desc[UR42][R8.64] ;  /* 0x0000002a08069981 */ /* 0x000ea2000c1e1100 */
[----:B------:R-:W-:-:S03]  /*27da0*/  PRMT R7, RZ, 0x7610, R7 ;  /* 0x00007610ff077816 */ /* 0x000fc60000000007 */
[----:B------:R-:W-:Y:S04]  /*27db0*/  STL [R1+0x2bac], R5 ;  /* 0x002bac0501007387 */ /* 0x000fe80000100800 */
[----:B------:R-:W2:Y:S04]  /*27dc0*/  LDL R27, [R1+0x1304] ;  /* 0x00130400011b7983 */ /* 0x000ea80000100800 */
[----:B------:R-:W2:Y:S04]  /*27dd0*/  LDL R13, [R1+0x12f0] ;  /* 0x0012f000010d7983 */ /* 0x000ea80000100800 */
[----:B----4-:R0:W-:Y:S04]  /*27de0*/  STL [R1+0x60], R12 ;  /* 0x0000600c01007387 */ /* 0x0101e80000100800 */
[----:B---3--:R1:W3:Y:S04]  /*27df0*/  @!P1 LDG.E.U8 R7, desc[UR42][R10.64] ;  /* 0x0000002a0a079981 */ /* 0x0082e8000c1e1100 */
[----:B0-----:R-:W4:Y:S04]  /*27e00*/  LDL R12, [R1+0x12f4] ;  /* 0x0012f400010c7983 */ /* 0x001f280000100800 */
[----:B--2---:R-:W-:Y:S04]  /*27e10*/  STL [R1+0x2be8], R16 ;  /* 0x002be81001007387 */ /* 0x004fe80000100800 */
[----:B------:R-:W2:Y:S04]  /*27e20*/  LDL R28, [R1+0x12e4] ;  /* 0x0012e400011c7983 */ /* 0x000ea80000100800 */
[----:B------:R-:W-:Y:S04]  /*27e30*/  STL [R1+0x2bd0], R6 ;  /* 0x002bd00601007387 */ /* 0x000fe80000100800 */
[----:B------:R-:W2:Y:S01]  /*27e40*/  LDL R11, [R1+0x1300] ;  /* 0x00130000010b7983 */ /* 0x000ea20000100800 */
[----:B------:R-:W-:-:S02]  /*27e50*/  PRMT R8, RZ, 0x7610, R8 ;  /* 0x00007610ff087816 */ /* 0x000fc40000000008 */
[----:B------:R-:W-:Y:S01]  /*27e60*/  PRMT R9, RZ, 0x7610, R9 ;  /* 0x00007610ff097816 */ /* 0x000fe20000000009 */
[----:B------:R-:W3:Y:S01]  /*27e70*/  LDL R15, [R1+0x12d0] ;  /* 0x0012d000010f7983 */ /* 0x000ee20000100800 */
[----:B-1----:R-:W-:-:S03]  /*27e80*/  @!P1 IMAD.MOV.U32 R10, RZ, RZ, R27 ;  /* 0x000000ffff0a9224 */ /* 0x002fc600078e001b */
[----:B------:R-:W3:Y:S04]  /*27e90*/  LDL R14, [R1+0x12d4] ;  /* 0x0012d400010e7983 */ /* 0x000ee80000100800 */
[----:B----4-:R0:W4:Y:S04]  /*27ea0*/  @!P1 LDG.E.U8 R9, desc[UR42][R12.64] ;  /* 0x0000002a0c099981 */ /* 0x010128000c1e1100 */
[----:B--2---:R-:W2:Y:S04]  /*27eb0*/  @!P1 LDG.E.U8 R8, desc[UR42][R10.64] ;  /* 0x0000002a0a089981 */ /* 0x004ea8000c1e1100 */
[----:B---3--:R-:W-:Y:S01]  /*27ec0*/  STL [R1+0x2bb0], R7 ;  /* 0x002bb00701007387 */ /* 0x008fe20000100800 */
[----:B0-----:R-:W-:-:S03]  /*27ed0*/  @!P1 IMAD.MOV.U32 R12, RZ, RZ, R28 ;  /* 0x000000ffff0c9224 */ /* 0x001fc600078e001c */
[----:B--2---:R-:W-:Y:S04]  /*27ee0*/  STL [R1+0x2ba4], R8 ;  /* 0x002ba40801007387 */ /* 0x004fe80000100800 */
[----:B------:R-:W2:Y:S01]  /*27ef0*/  LDL R13, [R1+0x12e0] ;  /* 0x0012e000010d7983 */ /* 0x000ea20000100800 */
[----:B------:R-:W-:Y:S02]  /*27f00*/  PRMT R10, RZ, 0x7610, R10 ;  /* 0x00007610ff0a7816 */ /* 0x000fe4000000000a */
[----:B------:R-:W-:Y:S01]  /*27f10*/  PRMT R11, RZ, 0x7610, R11 ;  /* 0x00007610ff0b7816 */ /* 0x000fe2000000000b */
[----:B------:R-:W3:Y:S04]  /*27f20*/  LDL R27, [R1+0x12a4] ;  /* 0x0012a400011b7983 */ /* 0x000ee80000100800 */
[----:B--2---:R-:W2:Y:S04]  /*27f30*/  @!P1 LDG.E.U8 R10, desc[UR42][R12.64] ;  /* 0x0000002a0c0a9981 */ /* 0x004ea8000c1e1100 */
[----:B----4-:R-:W-:Y:S04]  /*27f40*/  STL [R1+0x2bdc], R9 ;  /* 0x002bdc0901007387 */ /* 0x010fe80000100800 */
[----:B------:R-:W4:Y:S04]  /*27f50*/  @!P1 LDG.E.U8 R11, desc[UR42][R14.64] ;  /* 0x0000002a0e0b9981 */ /* 0x000f28000c1e1100 */
[----:B--2---:R-:W-:Y:S04]  /*27f60*/  STL [R1+0x2bd4], R10 ;  /* 0x002bd40a01007387 */ /* 0x004fe80000100800 */
[----:B------:R-:W2:Y:S04]  /*27f70*/  LDL R14, [R1+0x12c0] ;  /* 0x0012c000010e7983 */ /* 0x000ea80000100800 */
[----:B------:R-:W2:Y:S01]  /*27f80*/  LDL R15, [R1+0x12c4] ;  /* 0x0012c400010f7983 */ /* 0x000ea20000100800 */
[----:B------:R-:W-:-:S03]  /*27f90*/  PRMT R12, RZ, 0x7610, R12 ;  /* 0x00007610ff0c7816 */ /* 0x000fc6000000000c */
[----:B------:R-:W3:Y:S04]  /*27fa0*/  LDL R28, [R1+0x1488] ;  /* 0x00148800011c7983 */ /* 0x000ee80000100800 */
[----:B----4-:R-:W-:Y:S01]  /*27fb0*/  STL [R1+0x2bb4], R11 ;  /* 0x002bb40b01007387 */ /* 0x010fe20000100800 */
[----:B--2---:R-:W-:-:S04]  /*27fc0*/  @!P1 LOP3.LUT R15, R15, R14, RZ, 0x3c, !PT ;  /* 0x0000000e0f0f9212 */ /* 0x004fc800078e3cff */
[----:B------:R-:W-:-:S04]  /*27fd0*/  @!P1 LOP3.LUT R14, R15, R14, RZ, 0x3c, !PT ;  /* 0x0000000e0f0e9212 */ /* 0x000fc800078e3cff */
[----:B------:R-:W-:-:S05]  /*27fe0*/  @!P1 LOP3.LUT R15, R15, R14, RZ, 0x3c, !PT ;  /* 0x0000000e0f0f9212 */ /* 0x000fca00078e3cff */
[----:B------:R3:W2:Y:S04]  /*27ff0*/  @!P1 LDG.E.U8 R12, desc[UR42][R14.64] ;  /* 0x0000002a0e0c9981 */ /* 0x0006a8000c1e1100 */
[----:B------:R-:W4:Y:S01]  /*28000*/  LDL R15, [R1+0xa7c] ;  /* 0x000a7c00010f7983 */ /* 0x000f220000100800 */
[----:B------:R-:W-:Y:S01]  /*28010*/  PRMT R0, RZ, 0x7610, R0 ;  /* 0x00007610ff007816 */ /* 0x000fe20000000000 */
[----:B---3--:R-:W-:-:S05]  /*28020*/  @!P0 IMAD.MOV.U32 R14, RZ, RZ, R27 ;  /* 0x000000ffff0e8224 */ /* 0x008fca00078e001b */
[----:B----4-:R-:W3:Y:S04]  /*28030*/  @!P0 LDG.E.U8 R0, desc[UR42][R14.64] ;  /* 0x0000002a0e008981 */ /* 0x010ee8000c1e1100 */
[----:B--2---:R-:W-:Y:S04]  /*28040*/  STL [R1+0x2ba0], R12 ;  /* 0x002ba00c01007387 */ /* 0x004fe80000100800 */
[----:B------:R-:W2:Y:S04]  /*28050*/  LDL R27, [R1+0x146c] ;  /* 0x00146c00011b7983 */ /* 0x000ea80000100800 */
[----:B---3--:R0:W-:Y:S04]  /*28060*/  STL [R1+0x5c], R0 ;  /* 0x00005c0001007387 */ /* 0x0081e80000100800 */
[----:B0-----:R-:W3:Y:S04]  /*28070*/  LDL.LU R0, [R1+0x2c00] ;  /* 0x002c000001007983 */ /* 0x001ee80000300800 */
[----:B------:R-:W4:Y:S04]  /*28080*/  LDL R14, [R1+0x12a0] ;  /* 0x0012a000010e7983 */ /* 0x000f280000100800 */
[----:B------:R-:W4:Y:S01]  /*28090*/  LDL R15, [R1+0x1498] ;  /* 0x00149800010f7983 */ /* 0x000f220000100800 */
[----:B------:R-:W-:-:S02]  /*280a0*/  PRMT R17, RZ, 0x7610, R17 ;  /* 0x00007610ff117816 */ /* 0x000fc40000000011 */
[----:B----4-:R-:W-:-:S04]  /*280b0*/  @!P0 LOP3.LUT R15, R15, R14, RZ, 0x3c, !PT ;  /* 0x0000000e0f0f8212 */ /* 0x010fc800078e3cff */
[----:B------:R-:W-:-:S04]  /*280c0*/  @!P0 LOP3.LUT R14, R15, R14, RZ, 0x3c, !PT ;  /* 0x0000000e0f0e8212 */ /* 0x000fc800078e3cff */
[----:B------:R-:W-:-:S05]  /*280d0*/  @!P0 LOP3.LUT R15, R15, R14, RZ, 0x3c, !PT ;  /* 0x0000000e0f0f8212 */ /* 0x000fca00078e3cff */
[----:B------:R-:W4:Y:S04]  /*280e0*/  @!P0 LDG.E.U8 R17, desc[UR42][R14.64] ;  /* 0x0000002a0e118981 */ /* 0x000f28000c1e1100 */
[----:B----4-:R0:W-:Y:S04]  /*280f0*/  STL [R1+0x58], R17 ;  /* 0x0000581101007387 */ /* 0x0101e80000100800 */
[----:B0-----:R-:W4:Y:S04]  /*28100*/  LDL.LU R17, [R1+0x2bfc] ;  /* 0x002bfc0001117983 */ /* 0x001f280000300800 */
[----:B------:R-:W2:Y:S04]  /*28110*/  LDL R14, [R1+0x1298] ;  /* 0x00129800010e7983 */ /* 0x000ea80000100800 */
[----:B------:R-:W2:Y:S01]  /*28120*/  LDL R15, [R1+0x1490] ;  /* 0x00149000010f7983 */ /* 0x000ea20000100800 */
[----:B---3--:R-:W-:-:S02]  /*28130*/  PRMT R0, RZ, 0x7610, R0 ;  /* 0x00007610ff007816 */ /* 0x008fc40000000000 */
[----:B--2---:R-:W-:-:S04]  /*28140*/  @!P0 LOP3.LUT R15, R15, R14, RZ, 0x3c, !PT ;  /* 0x0000000e0f0f8212 */ /* 0x004fc800078e3cff */
[----:B------:R-:W-:-:S04]  /*28150*/  @!P0 LOP3.LUT R14, R15, R14, RZ, 0x3c, !PT ;  /* 0x0000000e0f0e8212 */ /* 0x000fc800078e3cff */
[----:B------:R-:W-:-:S05]  /*28160*/  @!P0 LOP3.LUT R15, R15, R14, RZ, 0x3c, !PT ;  /* 0x0000000e0f0f8212 */ /* 0x000fca00078e3cff */
[----:B------:R-:W2:Y:S01]  /*28170*/  @!P0 LDG.E.U8 R0, desc[UR42][R14.64] ;  /* 0x0000002a0e008981 */ /* 0x000ea2000c1e1100 */
[----:B------:R-:W-:-:S03]  /*28180*/  PRMT R16, RZ, 0x7610, R16 ;  /* 0x00007610ff107816 */ /* 0x000fc60000000010 */
[----:B--2---:R0:W-:Y:S04]  /*28190*/  STL [R1+0x54], R0 ;  /* 0x0000540001007387 */ /* 0x0041e80000100800 */
[----:B0-----:R-:W2:Y:S04]  /*281a0*/  LDL.LU R0, [R1+0x2bf8] ;  /* 0x002bf80001007983 */ /* 0x001ea80000300800 */
[----:B------:R-:W3:Y:S01]  /*281b0*/  LDL R15, [R1+0x12b8] ;  /* 0x0012b800010f7983 */ /* 0x000ee20000100800 */
[----:B------:R-:W-:-:S03]  /*281c0*/  @!P0 IMAD.MOV.U32 R14, RZ, RZ, R28 ;  /* 0x000000ffff0e8224 */ /* 0x000fc600078e001c */
[----:B------:R-:W2:Y:S04]  /*281d0*/  LDL R28, [R1+0x1438] ;  /* 0x00143800011c7983 */ /* 0x000ea80000100800 */
[----:B---3--:R0:W3:Y:S04]  /*281e0*/  @!P0 LDG.E.U8 R16, desc[UR42][R14.64] ;  /* 0x0000002a0e108981 */ /* 0x0080e8000c1e1100 */
[----:B------:R-:W0:Y:S04]  /*281f0*/  LDL R14, [R1+0x1478] ;  /* 0x00147800010e7983 */ /* 0x000e280000100800 */
[----:B------:R-:W0:Y:S01]  /*28200*/  LDL R15, [R1+0x147c] ;  /* 0x00147c00010f7983 */ /* 0x000e220000100800 */
[----:B--2---:R-:W-:-:S02]  /*28210*/  PRMT R0, RZ, 0x7610, R0 ;  /* 0x00007610ff007816 */ /* 0x004fc40000000000 */
        /* <DEDUP_REMOVED lines=11> */
[----:B------:R-:W-:Y:S01]  /*282d0*/  PRMT R7, RZ, 0x7610, R7 ;  /* 0x00007610ff077816 */ /* 0x000fe20000000007 */
[----:B------:R-:W3:Y:S04]  /*282e0*/  LDL R27, [R1+0x142c] ;  /* 0x00142c00011b7983 */ /* 0x000ee80000100800 */
[----:B--2---:R0:W2:Y:S04]  /*282f0*/  @!P0 LDG.E.U8 R2, desc[UR42][R14.64] ;  /* 0x0000002a0e028981 */ /* 0x0040a8000c1e1100 */
[----:B------:R-:W0:Y:S04]  /*28300*/  LDL R14, [R1+0x1458] ;  /* 0x00145800010e7983 */ /* 0x000e280000100800 */
[----:B------:R-:W0:Y:S02]  /*28310*/  LDL R15, [R1+0x145c] ;  /* 0x00145c00010f7983 */ /* 0x000e240000100800 */
[----:B0-----:R-:W-:-:S04]  /*28320*/  @!P0 LOP3.LUT R15, R15, R14, RZ, 0x3c, !PT ;  /* 0x0000000e0f0f8212 */ /* 0x001fc800078e3cff */
[----:B------:R-:W-:-:S04]  /*28330*/  @!P0 LOP3.LUT R14, R15, R14, RZ, 0x3c, !PT ;  /* 0x0000000e0f0e8212 */ /* 0x000fc800078e3cff */
[----:B------:R-:W-:Y:S01]  /*28340*/  @!P0 LOP3.LUT R15, R15, R14, RZ, 0x3c, !PT ;  /* 0x0000000e0f0f8212 */ /* 0x000fe200078e3cff */
[----:B--2---:R-:W-:Y:S04]  /*28350*/  STL [R1+0x2be0], R2 ;  /* 0x002be00201007387 */ /* 0x004fe80000100800 */
[----:B------:R0:W2:Y:S04]  /*28360*/  @!P0 LDG.E.U8 R7, desc[UR42][R14.64] ;  /* 0x0000002a0e078981 */ /* 0x0000a8000c1e1100 */
[----:B------:R-:W0:Y:S04]  /*28370*/  LDL R14, [R1+0x1448] ;  /* 0x00144800010e7983 */ /* 0x000e280000100800 */
[----:B------:R-:W0:Y:S01]  /*28380*/  LDL R15, [R1+0x144c] ;  /* 0x00144c00010f7983 */ /* 0x000e220000100800 */
[----:B------:R-:W-:-:S02]  /*28390*/  PRMT R29, RZ, 0x7610, R29 ;  /* 0x00007610ff1d7816 */ /* 0x000fc4000000001d */
[----:B0-----:R-:W-:-:S04]  /*283a0*/  @!P0 LOP3.LUT R15, R15, R14, RZ, 0x3c, !PT ;  /* 0x0000000e0f0f8212 */ /* 0x001fc800078e3cff */
[----:B------:R-:W-:-:S04]  /*283b0*/  @!P0 LOP3.LUT R14, R15, R14, RZ, 0x3c, !PT ;  /* 0x0000000e0f0e8212 */ /* 0x000fc800078e3cff */
[----:B------:R-:W-:-:S05]  /*283c0*/  @!P0 LOP3.LUT R15, R15, R14, RZ, 0x3c, !PT ;  /* 0x0000000e0f0f8212 */ /* 0x000fca00078e3cff */
[----:B------:R3:W4:Y:S01]  /*283d0*/  @!P0 LDG.E.U8 R29, desc[UR42][R14.64] ;  /* 0x0000002a0e1d8981 */ /* 0x000722000c1e1100 */
[----:B------:R-:W-:-:S03]  /*283e0*/  PRMT R3, RZ, 0x7610, R3 ;  /* 0x00007610ff037816 */ /* 0x000fc60000000003 */
[----:B--2---:R0:W-:Y:S01]  /*283f0*/  STL [R1+0x44], R7 ;  /* 0x0000440701007387 */ /* 0x0041e20000100800 */
[----:B---3--:R-:W-:Y:S02]  /*28400*/  @!P0 IMAD.MOV.U32 R14, RZ, RZ, R16 ;  /* 0x000000ffff0e8224 */ /* 0x008fe400078e0010 */
[----:B------:R-:W-:Y:S01]  /*28410*/  @!P0 IMAD.MOV.U32 R15, RZ, RZ, R28 ;  /* 0x000000ffff0f8224 */ /* 0x000fe200078e001c */
[----:B0-----:R-:W2:Y:S04]  /*28420*/  LDL R7, [R1+0x141c] ;  /* 0x00141c0001077983 */ /* 0x001ea80000100800 */
[----:B------:R0:W3:Y:S04]  /*28430*/  @!P0 LDG.E.U8 R3, desc[UR42][R14.64] ;  /* 0x0000002a0e038981 */ /* 0x0000e8000c1e1100 */
[----:B----4-:R1:W-:Y:S04]  /*28440*/  STL [R1+0x40], R29 ;  /* 0x0000401d01007387 */ /* 0x0103e80000100800 */
[----:B------:R-:W4:Y:S01]  /*28450*/  LDL R15, [R1+0x1428] ;  /* 0x00142800010f7983 */ /* 0x000f220000100800 */
[----:B------:R-:W-:Y:S01]  /*28460*/  PRMT R25, RZ, 0x7610, R25 ;  /* 0x00007610ff197816 */ /* 0x000fe20000000019 */
[----:B0-----:R-:W-:-:S02]  /*28470*/  @!P0 IMAD.MOV.U32 R14, RZ, RZ, R27 ;  /* 0x000000ffff0e8224 */ /* 0x001fc400078e001b */
[----:B------:R-:W2:Y:S04]  /*28480*/  LDL R28, [R1+0x13f8] ;  /* 0x0013f800011c7983 */ /* 0x000ea80000100800 */
[----:B------:R-:W2:Y:S04]  /*28490*/  LDL R16, [R1+0x13fc] ;  /* 0x0013fc0001107983 */ /* 0x000ea80000100800 */
[----:B-1----:R-:W2:Y:S04]  /*284a0*/  LDL R29, [R1+0x140c] ;  /* 0x00140c00011d7983 */ /* 0x002ea80000100800 */
[----:B---3--:R-:W-:Y:S01]  /*284b0*/  STL [R1+0x2bec], R3 ;  /* 0x002bec0301007387 */ /* 0x008fe20000100800 */
[----:B------:R-:W-:-:S03]  /*284c0*/  PRMT R4, RZ, 0x7610, R4 ;  /* 0x00007610ff047816 */ /* 0x000fc60000000004 */
[----:B------:R-:W3:Y:S04]  /*284d0*/  LDL R27, [R1+0x13e8] ;  /* 0x0013e800011b7983 */ /* 0x000ee80000100800 */
[----:B----4-:R2:W4:Y:S04]  /*284e0*/  @!P0 LDG.E.U8 R25, desc[UR42][R14.64] ;  /* 0x0000002a0e198981 */ /* 0x010528000c1e1100 */
[----:B------:R-:W3:Y:S01]  /*284f0*/  LDL R15, [R1+0x1418] ;  /* 0x00141800010f7983 */ /* 0x000ee20000100800 */
[----:B--2---:R-:W-:-:S03]  /*28500*/  @!P0 IMAD.MOV.U32 R14, RZ, RZ, R7 ;  /* 0x000000ffff0e8224 */ /* 0x004fc600078e0007 */
[----:B----4-:R0:W-:Y:S01]  /*28510*/  STL [R1+0x38], R25 ;  /* 0x0000381901007387 */ /* 0x0101e20000100800 */
[----:B------:R-:W-:Y:S02]  /*28520*/  PRMT R8, RZ, 0x7610, R8 ;  /* 0x00007610ff087816 */ /* 0x000fe40000000008 */
[----:B------:R-:W-:Y:S01]  /*28530*/  PRMT R2, RZ, 0x7610, R2 ;  /* 0x00007610ff027816 */ /* 0x000fe20000000002 */
[----:B------:R-:W2:Y:S04]  /*28540*/  LDL R7, [R1+0x13d8] ;  /* 0x0013d80001077983 */ /* 0x000ea80000100800 */
[----:B---3--:R1:W3:Y:S04]  /*28550*/  @!P0 LDG.E.U8 R4, desc[UR42][R14.64] ;  /* 0x0000002a0e048981 */ /* 0x0082e8000c1e1100 */
[----:B0-----:R-:W4:Y:S04]  /*28560*/  LDL R25, [R1+0x13ec] ;  /* 0x0013ec0001197983 */ /* 0x001f280000100800 */
[----:B------:R-:W2:Y:S01]  /*28570*/  LDL R15, [R1+0x1408] ;  /* 0x00140800010f7983 */ /* 0x000ea20000100800 */
[----:B-1----:R-:W-:Y:S01]  /*28580*/  @!P0 IMAD.MOV.U32 R14, RZ, RZ, R29 ;  /* 0x000000ffff0e8224 */ /* 0x002fe200078e001d */
[----:B------:R-:W-:-:S04]  /*28590*/  PRMT R24, RZ, 0x7610, R24 ;  /* 0x00007610ff187816 */ /* 0x000fc80000000018 */
[----:B--2---:R0:W2:Y:S02]  /*285a0*/  @!P0 LDG.E.U8 R8, desc[UR42][R14.64] ;  /* 0x0000002a0e088981 */ /* 0x0040a4000c1e1100 */
[----:B0-----:R-:W-:Y:S02]  /*285b0*/  @!P0 IMAD.MOV.U32 R14, RZ, RZ, R16 ;  /* 0x000000ffff0e8224 */ /* 0x001fe400078e0010 */
[----:B------:R-:W-:-:S05]  /*285c0*/  @!P0 IMAD.MOV.U32 R15, RZ, RZ, R28 ;  /* 0x000000ffff0f8224 */ /* 0x000fca00078e001c */
[----:B------:R4:W2:Y:S04]  /*285d0*/  @!P0 LDG.E.U8 R2, desc[UR42][R14.64] ;  /* 0x0000002a0e028981 */ /* 0x0008a8000c1e1100 */
[----:B---3--:R0:W-:Y:S01]  /*285e0*/  STL [R1+0x34], R4 ;  /* 0x0000340401007387 */ /* 0x0081e20000100800 */
[----:B----4-:R-:W-:-:S03]  /*285f0*/  @!P0 IMAD.MOV.U32 R14, RZ, RZ, R25 ;  /* 0x000000ffff0e8224 */ /* 0x010fc600078e0019 */
[----:B0-----:R-:W3:Y:S01]  /*28600*/  LDL R4, [R1+0x13dc] ;  /* 0x0013dc0001047983 */ /* 0x001ee20000100800 */
[----:B------:R-:W-:-:S05]  /*28610*/  @!P0 IMAD.MOV.U32 R15, RZ, RZ, R27 ;  /* 0x000000ffff0f8224 */ /* 0x000fca00078e001b */
[----:B------:R0:W4:Y:S01]  /*28620*/  @!P0 LDG.E.U8 R24, desc[UR42][R14.64] ;  /* 0x0000002a0e188981 */ /* 0x000122000c1e1100 */
[----:B------:R-:W-:Y:S01]  /*28630*/  PRMT R11, RZ, 0x7610, R11 ;  /* 0x00007610ff0b7816 */ /* 0x000fe2000000000b */
[----:B0-----:R-:W-:Y:S02]  /*28640*/  @!P0 IMAD.MOV.U32 R15, RZ, RZ, R7 ;  /* 0x000000ffff0f8224 */ /* 0x001fe400078e0007 */
[----:B--2---:R-:W-:Y:S04]  /*28650*/  STL [R1+0x2ba8], R8 ;  /* 0x002ba80801007387 */ /* 0x004fe80000100800 */
[----:B------:R-:W2:Y:S04]  /*28660*/  LDL R29, [R1+0x13c8] ;  /* 0x0013c800011d7983 */ /* 0x000ea80000100800 */
[----:B------:R-:W2:Y:S04]  /*28670*/  LDL R16, [R1+0x13cc] ;  /* 0x0013cc0001107983 */ /* 0x000ea80000100800 */
[----:B------:R-:W-:Y:S04]  /*28680*/  STL [R1+0x2bf0], R2 ;  /* 0x002bf00201007387 */ /* 0x000fe80000100800 */
[----:B------:R-:W2:Y:S04]  /*28690*/  LDL R28, [R1+0x13b8] ;  /* 0x0013b800011c7983 */ /* 0x000ea80000100800 */
[----:B------:R-:W2:Y:S04]  /*286a0*/  LDL R27, [R1+0x13bc] ;  /* 0x0013bc00011b7983 */ /* 0x000ea80000100800 */
[----:B------:R-:W2:Y:S04]  /*286b0*/  LDL R7, [R1+0x13a8] ;  /* 0x0013a80001077983 */ /* 0x000ea80000100800 */
[----:B------:R-:W2:Y:S01]  /*286c0*/  LDL R25, [R1+0x1398] ;  /* 0x0013980001197983 */ /* 0x000ea20000100800 */
[----:B---3--:R-:W-:-:S03]  /*286d0*/  @!P0 IMAD.MOV.U32 R14, RZ, RZ, R4 ;  /* 0x000000ffff0e8224 */ /* 0x008fc600078e0004 */
[----:B------:R-:W3:Y:S04]  /*286e0*/  LDL R4, [R1+0x13ac] ;  /* 0x0013ac0001047983 */ /* 0x000ee80000100800 */
[----:B------:R2:W3:Y:S04]  /*286f0*/  @!P0 LDG.E.U8 R11, desc[UR42][R14.64] ;  /* 0x0000002a0e0b8981 */ /* 0x0004e8000c1e1100 */
[----:B----4-:R0:W-:Y:S04]  /*28700*/  STL [R1+0x28], R24 ;  /* 0x0000281801007387 */ /* 0x0101e80000100800 */
[----:B0-----:R-:W4:Y:S01]  /*28710*/  LDL R24, [R1+0x139c] ;  /* 0x00139c0001187983 */ /* 0x001f220000100800 */
[----:B------:R-:W-:-:S02]  /*28720*/  PRMT R12, RZ, 0x7610, R12 ;  /* 0x00007610ff0c7816 */ /* 0x000fc4000000000c */
[----:B------:R-:W-:Y:S02]  /*28730*/  PRMT R9, RZ, 0x7610, R9 ;  /* 0x00007610ff097816 */ /* 0x000fe40000000009 */
[----:B------:R-:W-:Y:S02]  /*28740*/  PRMT R10, RZ, 0x7610, R10 ;  /* 0x00007610ff0a7816 */ /* 0x000fe4000000000a */
[----:B------:R-:W-:Y:S01]  /*28750*/  PRMT R5, RZ, 0x7610, R5 ;  /* 0x00007610ff057816 */ /* 0x000fe20000000005 */
[----:B--2---:R-:W-:Y:S02]  /*28760*/  @!P0 IMAD.MOV.U32 R15, RZ, RZ, R29 ;  /* 0x000000ffff0f8224 */ /* 0x004fe400078e001d */
[----:B------:R-:W-:Y:S01]  /*28770*/  @!P0 IMAD.MOV.U32 R14, RZ, RZ, R16 ;  /* 0x000000ffff0e8224 */ /* 0x000fe200078e0010 */
[----:B------:R-:W-:Y:S02]  /*28780*/  PRMT R26, RZ, 0x7610, R26 ;  /* 0x00007610ff1a7816 */ /* 0x000fe4000000001a */
[----:B------:R-:W-:-:S02]  /*28790*/  PRMT R6, RZ, 0x7610, R6 ;  /* 0x00007610ff067816 */ /* 0x000fc40000000006 */
[----:B------:R-:W-:Y:S02]  /*287a0*/  PRMT R8, RZ, 0x7610, R8 ;  /* 0x00007610ff087816 */ /* 0x000fe40000000008 */
[----:B------:R-:W-:Y:S01]  /*287b0*/  PRMT R3, RZ, 0x7610, R3 ;  /* 0x00007610ff037816 */ /* 0x000fe20000000003 */
[----:B------:R0:W2:Y:S01]  /*287c0*/  @!P0 LDG.E.U8 R12, desc[UR42][R14.64] ;  /* 0x0000002a0e0c8981 */ /* 0x0000a2000c1e1100 */
[----:B------:R-:W-:Y:S02]  /*287d0*/  PRMT R18, RZ, 0x7610, R18 ;  /* 0x00007610ff127816 */ /* 0x000fe40000000012 */
[----:B------:R-:W-:Y:S02]  /*287e0*/  PRMT R13, RZ, 0x7610, R13 ;  /* 0x00007610ff0d7816 */ /* 0x000fe4000000000d */
[----:B------:R-:W-:Y:S02]  /*287f0*/  PRMT R17, RZ, 0x7610, R17 ;  /* 0x00007610ff117816 */ /* 0x000fe40000000011 */
[----:B------:R-:W-:-:S02]  /*28800*/  PRMT R19, RZ, 0x7610, R19 ;  /* 0x00007610ff137816 */ /* 0x000fc40000000013 */
[----:B------:R-:W-:Y:S02]  /*28810*/  PRMT R20, RZ, 0x7610, R20 ;  /* 0x00007610ff147816 */ /* 0x000fe40000000014 */
[----:B------:R-:W-:Y:S02]  /*28820*/  PRMT R21, RZ, 0x7610, R21 ;  /* 0x00007610ff157816 */ /* 0x000fe40000000015 */
[----:B------:R-:W-:Y:S02]  /*28830*/  PRMT R22, RZ, 0x7610, R22 ;  /* 0x00007610ff167816 */ /* 0x000fe40000000016 */
[----:B------:R-:W-:Y:S01]  /*28840*/  PRMT R23, RZ, 0x7610, R23 ;  /* 0x00007610ff177816 */ /* 0x000fe20000000017 */
[----:B------:R-:W-:Y:S01]  /*28850*/  LDS.U8 R29, [R0+UR4+0x1100] ;  /* 0x00110004001d7984 */ /* 0x000fe20008000000 */
[----:B0-----:R-:W-:Y:S02]  /*28860*/  @!P0 IMAD.MOV.U32 R15, RZ, RZ, R28 ;  /* 0x000000ffff0f8224 */ /* 0x001fe400078e001c */
[----:B------:R-:W-:Y:S01]  /*28870*/  @!P0 IMAD.MOV.U32 R14, RZ, RZ, R27 ;  /* 0x000000ffff0e8224 */ /* 0x000fe200078e001b */
[----:B------:R-:W-:Y:S04]  /*28880*/  LDS.U8 R28, [R0+UR4+0x1008] ;  /* 0x00100804001c7984 */ /* 0x000fe80008000000 */
[----:B------:R-:W-:Y:S04]  /*28890*/  LDS.U8 R27, [R0+UR4+0x1108] ;  /* 0x00110804001b7984 */ /* 0x000fe80008000000 */
[----:B------:R3:W2:Y:S02]  /*288a0*/  @!P0 LDG.E.U8 R9, desc[UR42][R14.64] ;  /* 0x0000002a0e098981 */ /* 0x0006a4000c1e1100 */
[----:B---3--:R-:W-:-:S02]  /*288b0*/  @!P0 IMAD.MOV.U32 R14, RZ, RZ, R4 ;  /* 0x000000ffff0e8224 */ /* 0x008fc400078e0004 */
[----:B------:R-:W-:-:S05]  /*288c0*/  @!P0 IMAD.MOV.U32 R15, RZ, RZ, R7 ;  /* 0x000000ffff0f8224 */ /* 0x000fca00078e0007 */
[----:B------:R4:W3:Y:S04]  /*288d0*/  @!P0 LDG.E.U8 R10, desc[UR42][R14.64] ;  /* 0x0000002a0e0a8981 */ /* 0x0008e8000c1e1100 */
[----:B------:R0:W-:Y:S04]  /*288e0*/  STL [R1+0x2bb8], R11 ;  /* 0x002bb80b01007387 */ /* 0x0001e80000100800 */
[----:B------:R-:W3:Y:S04]  /*288f0*/  LDL R16, [R1+0x1388] ;  /* 0x0013880001107983 */ /* 0x000ee80000100800 */
[----:B------:R-:W3:Y:S01]  /*28900*/  LDL R2, [R1+0x138c] ;  /* 0x00138c0001027983 */ /* 0x000ee20000100800 */
[----:B----4-:R-:W-:-:S02]  /*28910*/  @!P0 IMAD.MOV.U32 R14, RZ, RZ, R24 ;  /* 0x000000ffff0e8224 */ /* 0x010fc400078e0018 */
[----:B------:R-:W-:-:S05]  /*28920*/  @!P0 IMAD.MOV.U32 R15, RZ, RZ, R25 ;  /* 0x000000ffff0f8224 */ /* 0x000fca00078e0019 */
[----:B------:R3:W4:Y:S04]  /*28930*/  @!P0 LDG.E.U8 R5, desc[UR42][R14.64] ;  /* 0x0000002a0e058981 */ /* 0x000728000c1e1100 */
[----:B--2---:R1:W-:Y:S04]  /*28940*/  STL [R1+0x2bbc], R12 ;  /* 0x002bbc0c01007387 */ /* 0x0043e80000100800 */
[----:B0-----:R-:W2:Y:S04]  /*28950*/  LDL R11, [R1+0x137c] ;  /* 0x00137c00010b7983 */ /* 0x001ea80000100800 */
[----:B------:R-:W2:Y:S04]  /*28960*/  LDL R7, [R1+0x1368] ;  /* 0x0013680001077983 */ /* 0x000ea80000100800 */
[----:B------:R-:W2:Y:S04]  /*28970*/  LDL R4, [R1+0x136c] ;  /* 0x00136c0001047983 */ /* 0x000ea80000100800 */
[----:B------:R-:W2:Y:S04]  /*28980*/  LDL R25, [R1+0x1358] ;  /* 0x0013580001197983 */ /* 0x000ea80000100800 */
[----:B------:R-:W2:Y:S04]  /*28990*/  LDL R24, [R1+0x135c] ;  /* 0x00135c0001187983 */ /* 0x000ea80000100800 */
[----:B-1----:R-:W2:Y:S01]  /*289a0*/  LDL R12, [R1+0x1378] ;  /* 0x00137800010c7983 */ /* 0x002ea20000100800 */
[----:B---3--:R-:W-:-:S02]  /*289b0*/  @!P0 IMAD.MOV.U32 R15, RZ, RZ, R16 ;  /* 0x000000ffff0f8224 */ /* 0x008fc400078e0010 */
[----:B------:R-:W-:-:S05]  /*289c0*/  @!P0 IMAD.MOV.U32 R14, RZ, RZ, R2 ;  /* 0x000000ffff0e8224 */ /* 0x000fca00078e0002 */
[----:B------:R2:W3:Y:S04]  /*289d0*/  @!P0 LDG.E.U8 R26, desc[UR42][R14.64] ;  /* 0x0000002a0e1a8981 */ /* 0x0004e8000c1e1100 */
[----:B----4-:R0:W-:Y:S04]  /*289e0*/  STL [R1+0x2bc0], R5 ;  /* 0x002bc00501007387 */ /* 0x0101e80000100800 */
[----:B------:R-:W4:Y:S04]  /*289f0*/  LDL R16, [R1+0x1348] ;  /* 0x0013480001107983 */ /* 0x000f280000100800 */
[----:B------:R-:W3:Y:S01]  /*28a00*/  LDL R2, [R1+0x134c] ;  /* 0x00134c0001027983 */ /* 0x000ee20000100800 */
[----:B0-----:R-:W-:Y:S01]  /*28a10*/  PRMT R5, RZ, 0x7610, R5 ;  /* 0x00007610ff057816 */ /* 0x001fe20000000005 */
[----:B--2---:R-:W-:-:S02]  /*28a20*/  @!P0 IMAD.MOV.U32 R14, RZ, RZ, R11 ;  /* 0x000000ffff0e8224 */ /* 0x004fc400078e000b */
[----:B------:R-:W2:Y:S01]  /*28a30*/  LDL R11, [R1+0x133c] ;  /* 0x00133c00010b7983 */ /* 0x000ea20000100800 */
[----:B------:R-:W-:-:S03]  /*28a40*/  @!P0 IMAD.MOV.U32 R15, RZ, RZ, R12 ;  /* 0x000000ffff0f8224 */ /* 0x000fc600078e000c */
[----:B------:R-:W2:Y:S04]  /*28a50*/  LDL R12, [R1+0x1338] ;  /* 0x00133800010c7983 */ /* 0x000ea80000100800 */
[----:B------:R0:W2:Y:S02]  /*28a60*/  @!P0 LDG.E.U8 R5, desc[UR42][R14.64] ;  /* 0x0000002a0e058981 */ /* 0x0000a4000c1e1100 */
[----:B0-----:R-:W-:Y:S02]  /*28a70*/  @!P0 IMAD.MOV.U32 R14, RZ, RZ, R4 ;  /* 0x000000ffff0e8224 */ /* 0x001fe400078e0004 */
[----:B------:R-:W-:Y:S01]  /*28a80*/  @!P0 IMAD.MOV.U32 R15, RZ, RZ, R7 ;  /* 0x000000ffff0f8224 */ /* 0x000fe200078e0007 */
[----:B------:R-:W2:Y:S04]  /*28a90*/  LDL R4, [R1+0x132c] ;  /* 0x00132c0001047983 */ /* 0x000ea80000100800 */
[----:B------:R-:W2:Y:S04]  /*28aa0*/  LDL R7, [R1+0x1328] ;  /* 0x0013280001077983 */ /* 0x000ea80000100800 */
[----:B------:R0:W2:Y:S02]  /*28ab0*/  @!P0 LDG.E.U8 R6, desc[UR42][R14.64] ;  /* 0x0000002a0e068981 */ /* 0x0000a4000c1e1100 */
[----:B0-----:R-:W-:-:S02]  /*28ac0*/  @!P0 IMAD.MOV.U32 R14, RZ, RZ, R24 ;  /* 0x000000ffff0e8224 */ /* 0x001fc400078e0018 */
[----:B------:R-:W-:-:S05]  /*28ad0*/  @!P0 IMAD.MOV.U32 R15, RZ, RZ, R25 ;  /* 0x000000ffff0f8224 */ /* 0x000fca00078e0019 */
[----:B------:R3:W2:Y:S02]  /*28ae0*/  @!P0 LDG.E.U8 R8, desc[UR42][R14.64] ;  /* 0x0000002a0e088981 */ /* 0x0006a4000c1e1100 */
[----:B---3--:R-:W-:Y:S02]  /*28af0*/  @!P0 IMAD.MOV.U32 R14, RZ, RZ, R2 ;  /* 0x000000ffff0e8224 */ /* 0x008fe400078e0002 */
[----:B----4-:R-:W-:-:S05]  /*28b00*/  @!P0 IMAD.MOV.U32 R15, RZ, RZ, R16 ;  /* 0x000000ffff0f8224 */ /* 0x010fca00078e0010 */
[----:B------:R-:W3:Y:S04]  /*28b10*/  @!P0 LDG.E.U8 R3, desc[UR42][R14.64] ;  /* 0x0000002a0e038981 */ /* 0x000ee8000c1e1100 */
[----:B--2---:R-:W-:Y:S04]  /*28b20*/  STL [R1+0x2bc4], R8 ;  /* 0x002bc40801007387 */ /* 0x004fe80000100800 */
[----:B------:R-:W2:Y:S04]  /*28b30*/  LDL R2, [R1+0x131c] ;  /* 0x00131c0001027983 */ /* 0x000ea80000100800 */
[----:B---3--:R0:W-:Y:S04]  /*28b40*/  STL [R1], R3 ;  /* 0x0000000301007387 */ /* 0x0081e80000100800 */
[----:B------:R-:W3:Y:S04]  /*28b50*/  LDL R25, [R1+0x1308] ;  /* 0x0013080001197983 */ /* 0x000ee80000100800 */
[----:B------:R-:W4:Y:S01]  /*28b60*/  LDL R24, [R1+0x130c] ;  /* 0x00130c0001187983 */ /* 0x000f220000100800 */
[----:B------:R-:W-:-:S03]  /*28b70*/  @!P0 IMAD.MOV.U32 R15, RZ, RZ, R12 ;  /* 0x000000ffff0f8224 */ /* 0x000fc600078e000c */
[----:B------:R-:W3:Y:S04]  /*28b80*/  LDL R16, [R1+0x12f8] ;  /* 0x0012f80001107983 */ /* 0x000ee80000100800 */
[----:B------:R-:W3:Y:S04]  /*28b90*/  LDL R12, [R1+0x12fc] ;  /* 0x0012fc00010c7983 */ /* 0x000ee80000100800 */
[----:B0-----:R-:W3:Y:S01]  /*28ba0*/  LDL R3, [R1+0x1318] ;  /* 0x0013180001037983 */ /* 0x001ee20000100800 */
[----:B------:R-:W-:-:S03]  /*28bb0*/  @!P0 IMAD.MOV.U32 R14, RZ, RZ, R11 ;  /* 0x000000ffff0e8224 */ /* 0x000fc600078e000b */
[----:B------:R-:W4:Y:S04]  /*28bc0*/  LDL R11, [R1+0x12e8] ;  /* 0x0012e800010b7983 */ /* 0x000f280000100800 */
[----:B------:R-:W-:Y:S04]  /*28bd0*/  STL [R1+0x10], R26 ;  /* 0x0000101a01007387 */ /* 0x000fe80000100800 */
[----:B------:R-:W4:Y:S04]  /*28be0*/  LDL R8, [R1+0x12ec] ;  /* 0x0012ec0001087983 */ /* 0x000f280000100800 */
[----:B------:R0:W4:Y:S04]  /*28bf0*/  @!P0 LDG.E.U8 R18, desc[UR42][R14.64] ;  /* 0x0000002a0e128981 */ /* 0x000128000c1e1100 */
[----:B------:R-:W-:Y:S01]  /*28c00*/  LDS.U8 R26, [R0+UR4+0x1000] ;  /* 0x00100004001a7984 */ /* 0x000fe20008000000 */
[----:B0-----:R-:W-:-:S02]  /*28c10*/  @!P0 IMAD.MOV.U32 R14, RZ, RZ, R4 ;  /* 0x000000ffff0e8224 */ /* 0x001fc400078e0004 */
[----:B------:R-:W-:Y:S01]  /*28c20*/  @!P0 IMAD.MOV.U32 R15, RZ, RZ, R7 ;  /* 0x000000ffff0f8224 */ /* 0x000fe200078e0007 */
[----:B------:R-:W4:Y:S04]  /*28c30*/  LDL R4, [R1+0x12dc] ;  /* 0x0012dc0001047983 */ /* 0x000f280000100800 */
[----:B------:R-:W4:Y:S04]  /*28c40*/  LDL R7, [R1+0x12d8] ;  /* 0x0012d80001077983 */ /* 0x000f280000100800 */
[----:B------:R2:W4:Y:S02]  /*28c50*/  @!P0 LDG.E.U8 R13, desc[UR42][R14.64] ;  /* 0x0000002a0e0d8981 */ /* 0x000524000c1e1100 */
[----:B--2---:R-:W-:-:S02]  /*28c60*/  @!P0 IMAD.MOV.U32 R14, RZ, RZ, R2 ;  /* 0x000000ffff0e8224 */ /* 0x004fc400078e0002 */
[----:B------:R-:W2:Y:S01]  /*28c70*/  LDL R2, [R1+0x12cc] ;  /* 0x0012cc0001027983 */ /* 0x000ea20000100800 */
[----:B---3--:R-:W-:-:S03]  /*28c80*/  @!P0 IMAD.MOV.U32 R15, RZ, RZ, R3 ;  /* 0x000000ffff0f8224 */ /* 0x008fc600078e0003 */
[----:B------:R-:W3:Y:S04]  /*28c90*/  LDL R3, [R1+0x12c8] ;  /* 0x0012c80001037983 */ /* 0x000ee80000100800 */
[----:B------:R4:W3:Y:S02]  /*28ca0*/  @!P0 LDG.E.U8 R17, desc[UR42][R14.64] ;  /* 0x0000002a0e118981 */ /* 0x0008e4000c1e1100 */
[----:B----4-:R-:W-:Y:S02]  /*28cb0*/  @!P0 IMAD.MOV.U32 R14, RZ, RZ, R24 ;  /* 0x000000ffff0e8224 */ /* 0x010fe400078e0018 */
[----:B------:R-:W-:Y:S01]  /*28cc0*/  @!P0 IMAD.MOV.U32 R15, RZ, RZ, R25 ;  /* 0x000000ffff0f8224 */ /* 0x000fe200078e0019 */
[----:B------:R-:W-:Y:S04]  /*28cd0*/  LDS.U8 R24, [R0+UR4+0x8] ;  /* 0x0000080400187984 */ /* 0x000fe80008000000 */
[----:B------:R-:W-:Y:S04]  /*28ce0*/  LDS.U8 R25, [R0+UR4+0x100] ;  /* 0x0001000400197984 */ /* 0x000fe80008000000 */
[----:B------:R0:W4:Y:S02]  /*28cf0*/  @!P0 LDG.E.U8 R19, desc[UR42][R14.64] ;  /* 0x0000002a0e138981 */ /* 0x000124000c1e1100 */
[----:B0-----:R-:W-:-:S02]  /*28d00*/  @!P0 IMAD.MOV.U32 R14, RZ, RZ, R12 ;  /* 0x000000ffff0e8224 */ /* 0x001fc400078e000c */
[----:B------:R-:W-:-:S05]  /*28d10*/  @!P0 IMAD.MOV.U32 R15, RZ, RZ, R16 ;  /* 0x000000ffff0f8224 */ /* 0x000fca00078e0010 */
[----:B------:R0:W4:Y:S02]  /*28d20*/  @!P0 LDG.E.U8 R20, desc[UR42][R14.64] ;  /* 0x0000002a0e148981 */ /* 0x000124000c1e1100 */
[----:B0-----:R-:W-:Y:S02]  /*28d30*/  @!P0 IMAD.MOV.U32 R14, RZ, RZ, R8 ;  /* 0x000000ffff0e8224 */ /* 0x001fe400078e0008 */
[----:B------:R-:W-:-:S05]  /*28d40*/  @!P0 IMAD.MOV.U32 R15, RZ, RZ, R11 ;  /* 0x000000ffff0f8224 */ /* 0x000fca00078e000b */
[----:B------:R0:W4:Y:S02]  /*28d50*/  @!P0 LDG.E.U8 R21, desc[UR42][R14.64] ;  /* 0x0000002a0e158981 */ /* 0x000124000c1e1100 */
[----:B0-----:R-:W-:Y:S02]  /*28d60*/  @!P0 IMAD.MOV.U32 R14, RZ, RZ, R4 ;  /* 0x000000ffff0e8224 */ /* 0x001fe400078e0004 */
[----:B------:R-:W-:Y:S01]  /*28d70*/  @!P0 IMAD.MOV.U32 R15, RZ, RZ, R7 ;  /* 0x000000ffff0f8224 */ /* 0x000fe200078e0007 */
[----:B------:R-:W0:Y:S04]  /*28d80*/  LDS.U8 R4, [R0+UR4+0x2000] ;  /* 0x0020000400047984 */ /* 0x000e280008000000 */
[----:B------:R-:W-:Y:S04]  /*28d90*/  LDS.U8 R7, [R0+UR4+0x7008] ;  /* 0x0070080400077984 */ /* 0x000fe80008000000 */
[----:B------:R2:W4:Y:S02]  /*28da0*/  @!P0 LDG.E.U8 R22, desc[UR42][R14.64] ;  /* 0x0000002a0e168981 */ /* 0x000524000c1e1100 */
[----:B--2---:R-:W-:-:S02]  /*28db0*/  @!P0 IMAD.MOV.U32 R14, RZ, RZ, R2 ;  /* 0x000000ffff0e8224 */ /* 0x004fc400078e0002 */
[----:B------:R-:W1:Y:S01]  /*28dc0*/  LDS.U8 R2, [R0+UR4+0x2108] ;  /* 0x0021080400027984 */ /* 0x000e620008000000 */
[----:B---3--:R-:W-:-:S03]  /*28dd0*/  @!P0 IMAD.MOV.U32 R15, RZ, RZ, R3 ;  /* 0x000000ffff0f8224 */ /* 0x008fc600078e0003 */
[----:B------:R-:W-:Y:S04]  /*28de0*/  STL [R1+0x2bc8], R17 ;  /* 0x002bc81101007387 */ /* 0x000fe80000100800 */
[----:B------:R-:W2:Y:S04]  /*28df0*/  LDS.U8 R3, [R0+UR4+0x2008] ;  /* 0x0020080400037984 */ /* 0x000ea80008000000 */
[----:B------:R3:W4:Y:S04]  /*28e00*/  @!P0 LDG.E.U8 R23, desc[UR42][R14.64] ;  /* 0x0000002a0e178981 */ /* 0x000728000c1e1100 */
[----:B---3--:R-:W-:Y:S04]  /*28e10*/  LDS.U8 R14, [R0+UR4] ;  /* 0x00000004000e7984 */ /* 0x008fe80008000000 */
[----:B----4-:R-:W-:Y:S04]  /*28e20*/  STL [R1+0x2bcc], R19 ;  /* 0x002bcc1301007387 */ /* 0x010fe80000100800 */
[----:B0-----:R-:W-:Y:S04]  /*28e30*/  STL [R1+0x534], R4 ;  /* 0x0005340401007387 */ /* 0x001fe80000100800 */
[----:B------:R-:W0:Y:S04]  /*28e40*/  LDS.U8 R4, [R0+UR4+0x2100] ;  /* 0x0021000400047984 */ /* 0x000e280008000000 */
[----:B-1----:R-:W-:Y:S04]  /*28e50*/  STL [R1+0x530], R2 ;  /* 0x0005300201007387 */ /* 0x002fe80000100800 */
[----:B------:R-:W1:Y:S04]  /*28e60*/  LDS.U8 R2, [R0+UR4+0x3000] ;  /* 0x0030000400027984 */ /* 0x000e680008000000 */
[----:B------:R-:W-:Y:S04]  /*28e70*/  LDS.U8 R15, [R0+UR4+0x108] ;  /* 0x00010804000f7984 */ /* 0x000fe80008000000 */
[----:B--2---:R-:W-:Y:S04]  /*28e80*/  STL [R1+0x53c], R3 ;  /* 0x00053c0301007387 */ /* 0x004fe80000100800 */
[----:B------:R-:W2:Y:S04]  /*28e90*/  LDS.U8 R3, [R0+UR4+0x3108] ;  /* 0x0031080400037984 */ /* 0x000ea80008000000 */
[----:B0-----:R-:W-:Y:S04]  /*28ea0*/  STL [R1+0x538], R4 ;  /* 0x0005380401007387 */ /* 0x001fe80000100800 */
[----:B------:R-:W0:Y:S04]  /*28eb0*/  LDS.U8 R4, [R0+UR4+0x3008] ;  /* 0x0030080400047984 */ /* 0x000e280008000000 */
[----:B-1----:R-:W-:Y:S04]  /*28ec0*/  STL [R1+0x544], R2 ;  /* 0x0005440201007387 */ /* 0x002fe80000100800 */
[----:B------:R-:W1:Y:S04]  /*28ed0*/  LDS.U8 R2, [R0+UR4+0x3100] ;  /* 0x0031000400027984 */ /* 0x000e680008000000 */
        /* <DEDUP_REMOVED lines=26> */
[----:B0-----:R0:W-:Y:S04]  /*29080*/  STL [R1+0x95c], R4 ;  /* 0x00095c0401007387 */ /* 0x0011e80000100800 */
[----:B-1----:R-:W-:Y:S04]  /*29090*/  STL [R1+0x958], R2 ;  /* 0x0009580201007387 */ /* 0x002fe80000100800 */
[----:B------:R-:W1:Y:S01]  /*290a0*/  LDS.U8 R2, [R0+UR4+0x7108] ;  /* 0x0071080400027984 */ /* 0x000e620008000000 */
[----:B0-----:R-:W-:-:S05]  /*290b0*/  LOP3.LUT R4, R0, 0x210, RZ, 0x3c, !PT ;  /* 0x0000021000047812 */ /* 0x001fca00078e3cff */
[----:B------:R-:W-:Y:S04]  /*290c0*/  LDS.U8 R8, [R4+UR4+0x7008] ;  /* 0x0070080404087984 */ /* 0x000fe80008000000 */
[----:B--2---:R-:W-:Y:S04]  /*290d0*/  STL [R1+0x964], R3 ;  /* 0x0009640301007387 */ /* 0x004fe80000100800 */
[----:B------:R-:W0:Y:S04]  /*290e0*/  LDS.U8 R3, [R0+UR4+0x7100] ;  /* 0x0071000400037984 */ /* 0x000e280008000000 */
[----:B-1----:R-:W-:Y:S04]  /*290f0*/  STL [R1+0x960], R2 ;  /* 0x0009600201007387 */ /* 0x002fe80000100800 */
[----:B------:R-:W1:Y:S04]  /*29100*/  LDS.U8 R2, [R4+UR4] ;  /* 0x0000000404027984 */ /* 0x000e680008000000 */
[----:B------:R-:W-:Y:S04]  /*29110*/  STL [R1+0x96c], R7 ;  /* 0x00096c0701007387 */ /* 0x000fe80000100800 */
        /* <DEDUP_REMOVED lines=57> */
[----:B------:R-:W1:Y:S04]  /*294b0*/  LDS.U8 R2, [R4+UR4+0x7108] ;  /* 0x0071080404027984 */ /* 0x000e680008000000 */
[----:B--2---:R-:W-:Y:S04]  /*294c0*/  STL [R1+0xa70], R7 ;  /* 0x000a700701007387 */ /* 0x004fe80000100800 */
[----:B------:R-:W2:Y:S01]  /*294d0*/  LDS.U8 R7, [R4+UR4+0x7100] ;  /* 0x0071000404077984 */ /* 0x000ea20008000000 */
[----:B0-----:R-:W-:-:S05]  /*294e0*/  LOP3.LUT R3, R0, 0x20, RZ, 0x3c, !PT ;  /* 0x0000002000037812 */ /* 0x001fca00078e3cff */
[----:B------:R-:W-:Y:S04]  /*294f0*/  LDS.U8 R11, [R3+UR4+0x100] ;  /* 0x00010004030b7984 */ /* 0x000fe80008000000 */
[----:B-1----:R-:W-:Y:S04]  /*29500*/  STL [R1+0xa6c], R2 ;  /* 0x000a6c0201007387 */ /* 0x002fe80000100800 */
[----:B------:R-:W0:Y:S04]  /*29510*/  LDS.U8 R2, [R3+UR4] ;  /* 0x0000000403027984 */ /* 0x000e280008000000 */
[----:B------:R-:W-:Y:S04]  /*29520*/  STL [R1+0xa78], R8 ;  /* 0x000a780801007387 */ /* 0x000fe80000100800 */
[----:B------:R-:W1:Y:S04]  /*29530*/  LDS.U8 R8, [R3+UR4+0x108] ;  /* 0x0001080403087984 */ /* 0x000e680008000000 */
[----:B--2---:R-:W-:Y:S04]  /*29540*/  STL [R1+0xa74], R7 ;  /* 0x000a740701007387 */ /* 0x004fe80000100800 */
[----:B------:R-:W2:Y:S04]  /*29550*/  LDS.U8 R7, [R3+UR4+0x8] ;  /* 0x0000080403077984 */ /* 0x000ea80008000000 */
[----:B0-----:R0:W-:Y:S04]  /*29560*/  STL [R1+0xac], R2 ;  /* 0x0000ac0201007387 */ /* 0x0011e80000100800 */
[----:B-1----:R-:W-:Y:S04]  /*29570*/  STL [R1+0xa8], R8 ;  /* 0x0000a80801007387 */ /* 0x002fe80000100800 */
[----:B------:R-:W1:Y:S04]  /*29580*/  LDS.U8 R8, [R3+UR4+0x1000] ;  /* 0x0010000403087984 */ /* 0x000e680008000000 */
[----:B--2---:R-:W-:Y:S04]  /*29590*/  STL [R1+0xbc], R7 ;  /* 0x0000bc0701007387 */ /* 0x004fe80000100800 */
[----:B------:R-:W2:Y:S04]  /*295a0*/  LDS.U8 R7, [R3+UR4+0x1108] ;  /* 0x0011080403077984 */ /* 0x000ea80008000000 */
[----:B------:R-:W-:Y:S01]  /*295b0*/  STL [R1+0xb4], R11 ;  /* 0x0000b40b01007387 */ /* 0x000fe20000100800 */
[----:B0-----:R-:W-:-:S05]  /*295c0*/  LOP3.LUT R2, R0, 0x230, RZ, 0x3c, !PT ;  /* 0x0000023000027812 */ /* 0x001fca00078e3cff */
[----:B------:R-:W0:Y:S04]  /*295d0*/  LDS.U8 R11, [R2+UR4] ;  /* 0x00000004020b7984 */ /* 0x000e280008000000 */
        /* <DEDUP_REMOVED lines=67> */
[----:B--2---:R-:W-:Y:S04]  /*29a10*/  STL [R1+0x9f0], R7 ;  /* 0x0009f00701007387 */ /* 0x004fe80000100800 */
[----:B------:R-:W1:Y:S04]  /*29a20*/  LDS.U8 R8, [R0+UR4+0x7088] ;  /* 0x0070880400087984 */ /* 0x000e680008000000 */
[----:B------:R-:W2:Y:S04]  /*29a30*/  LDS.U8 R7, [R0+UR4+0x7180] ;  /* 0x0071800400077984 */ /* 0x000ea80008000000 */
[----:B0-----:R-:W-:Y:S04]  /*29a40*/  STL [R1+0x9ec], R11 ;  /* 0x0009ec0b01007387 */ /* 0x001fe80000100800 */
[----:B------:R-:W-:Y:S04]  /*29a50*/  STL [R1+0x1d6c], R0 ;  /* 0x001d6c0001007387 */ /* 0x000fe80000100800 */
[----:B------:R-:W0:Y:S04]  /*29a60*/  LDS.U8 R0, [R4+UR4+0x80] ;  /* 0x0000800404007984 */ /* 0x000e280008000000 */
[----:B-1----:R-:W-:Y:S04]  /*29a70*/  STL [R1+0x9f8], R8 ;  /* 0x0009f80801007387 */ /* 0x002fe80000100800 */
[----:B--2---:R-:W-:Y:S04]  /*29a80*/  STL [R1+0x9f4], R7 ;  /* 0x0009f40701007387 */ /* 0x004fe80000100800 */
[----:B------:R-:W1:Y:S04]  /*29a90*/  LDS.U8 R8, [R4+UR4+0x188] ;  /* 0x0001880404087984 */ /* 0x000e680008000000 */
        /* <DEDUP_REMOVED lines=57> */
[----:B------:R-:W3:Y:S04]  /*29e30*/  LDS.U8 R4, [R4+UR4+0x7180] ;  /* 0x0071800404047984 */ /* 0x000ee80008000000 */
[----:B-1----:R-:W-:Y:S04]  /*29e40*/  STL [R1+0x1cd0], R8 ;  /* 0x001cd00801007387 */ /* 0x002fe80000100800 */
[----:B--2---:R-:W-:Y:S04]  /*29e50*/  STL [R1+0x1ccc], R7 ;  /* 0x001ccc0701007387 */ /* 0x004fe80000100800 */
[----:B------:R-:W1:Y:S04]  /*29e60*/  LDS.U8 R7, [R3+UR4+0x1008] ;  /* 0x0010080403077984 */ /* 0x000e680008000000 */
[----:B0-----:R-:W-:Y:S04]  /*29e70*/  STL [R1+0x1cd8], R0 ;  /* 0x001cd80001007387 */ /* 0x001fe80000100800 */
[----:B------:R-:W0:Y:S04]  /*29e80*/  LDS.U8 R0, [R3+UR4+0x1100] ;  /* 0x0011000403007984 */ /* 0x000e280008000000 */
[----:B---3--:R-:W-:Y:S04]  /*29e90*/  STL [R1+0x1cd4], R4 ;  /* 0x001cd40401007387 */ /* 0x008fe80000100800 */
[----:B------:R-:W2:Y:S04]  /*29ea0*/  LDS.U8 R4, [R3+UR4+0x2000] ;  /* 0x0020000403047984 */ /* 0x000ea80008000000 */
[----:B-1----:R-:W-:Y:S04]  /*29eb0*/  STL [R1+0xdc], R7 ;  /* 0x0000dc0701007387 */ /* 0x002fe80000100800 */
[----:B------:R-:W1:Y:S04]  /*29ec0*/  LDS.U8 R7, [R3+UR4+0x2108] ;  /* 0x0021080403077984 */ /* 0x000e680008000000 */
[----:B0-----:R-:W-:Y:S04]  /*29ed0*/  STL [R1+0xd8], R0 ;  /* 0x0000d80001007387 */ /* 0x001fe80000100800 */
[----:B------:R-:W0:Y:S04]  /*29ee0*/  LDS.U8 R0, [R3+UR4+0x2008] ;  /* 0x0020080403007984 */ /* 0x000e280008000000 */
[----:B--2---:R-:W-:Y:S04]  /*29ef0*/  STL [R1+0x554], R4 ;  /* 0x0005540401007387 */ /* 0x004fe80000100800 */
        /* <DEDUP_REMOVED lines=103> */
[----:B------:R-:W3:Y:S04]  /*2a570*/  LDS.U8 R3, [R3+UR4+0x7180] ;  /* 0x0071800403037984 */ /* 0x000ee80008000000 */
[----:B-1----:R-:W-:Y:S04]  /*2a580*/  STL [R1+0xa10], R7 ;  /* 0x000a100701007387 */ /* 0x002fe80000100800 */
[----:B------:R-:W-:Y:S04]  /*2a590*/  LDS.U8 R7, [R2+UR4+0x4188] ;  /* 0x0041880402077984 */ /* 0x000fe80008000000 */
[----:B0-----:R-:W-:Y:S04]  /*2a5a0*/  STL [R1+0xa0c], R0 ;  /* 0x000a0c0001007387 */ /* 0x001fe80000100800 */
[----:B------:R-:W0:Y:S04]  /*2a5b0*/  LDS.U8 R0, [R2+UR4+0x1000] ;  /* 0x0010000402007984 */ /* 0x000e280008000000 */
[----:B--2---:R-:W-:Y:S04]  /*2a5c0*/  STL [R1+0xa18], R4 ;  /* 0x000a180401007387 */ /* 0x004fe80000100800 */
[----:B------:R-:W1:Y:S04]  /*2a5d0*/  LDS.U8 R4, [R2+UR4+0x1108] ;  /* 0x0011080402047984 */ /* 0x000e680008000000 */
[----:B---3--:R-:W-:Y:S04]  /*2a5e0*/  STL [R1+0xa14], R3 ;  /* 0x000a140301007387 */ /* 0x008fe80000100800 */
        /* <DEDUP_REMOVED lines=86> */
[----:B0-----:R-:W3:Y:S04]  /*2ab50*/  LDL R0, [R1+0x1d48] ;  /* 0x001d480001007983 */ /* 0x001ee80000100800 */
[----:B-1----:R-:W-:Y:S04]  /*2ab60*/  STL [R1+0x708], R4 ;  /* 0x0007080401007387 */ /* 0x002fe80000100800 */
[----:B--2---:R-:W-:Y:S04]  /*2ab70*/  STL [R1+0x8f4], R3 ;  /* 0x0008f40301007387 */ /* 0x004fe80000100800 */
[----:B------:R-:W0:Y:S04]  /*2ab80*/  LDS.U8 R3, [R2+UR4+0x4088] ;  /* 0x0040880402037984 */ /* 0x000e280008000000 */
[----:B------:R-:W1:Y:S04]  /*2ab90*/  LDS.U8 R4, [R2+UR4+0x4180] ;  /* 0x0041800402047984 */ /* 0x000e680008000000 */
        /* <DEDUP_REMOVED lines=25> */
[----:B0-----:R-:W-:Y:S04]  /*2ad30*/  STL [R1+0x1cf8], R3 ;  /* 0x001cf80301007387 */ /* 0x001fe80000100800 */
[----:B-1----:R-:W-:Y:S04]  /*2ad40*/  STL [R1+0x1cf4], R4 ;  /* 0x001cf40401007387 */ /* 0x002fe80000100800 */
[----:B---3--:R-:W0:Y:S04]  /*2ad50*/  LDS.U8 R2, [R0+UR4] ;  /* 0x0000000400027984 */ /* 0x008e280008000000 */
[----:B------:R-:W1:Y:S04]  /*2ad60*/  LDS.U8 R3, [R0+UR4+0x108] ;  /* 0x0001080400037984 */ /* 0x000e680008000000 */
[----:B------:R-:W2:Y:S04]  /*2ad70*/  LDS.U8 R4, [R0+UR4+0x8] ;  /* 0x0000080400047984 */ /* 0x000ea80008000000 */
[----:B------:R-:W-:Y:S04]  /*2ad80*/  LDS.U8 R7, [R0+UR4+0x4088] ;  /* 0x0040880400077984 */ /* 0x000fe80008000000 */
        /* <DEDUP_REMOVED lines=91> */
[----:B-1----:R0:W-:Y:S04]  /*2b340*/  STL [R1+0x62c], R3 ;  /* 0x00062c0301007387 */ /* 0x0021e80000100800 */
[----:B------:R-:W1:Y:S04]  /*2b350*/  LDS.U8 R2, [R0+UR4+0x4080] ;  /* 0x0040800400027984 */ /* 0x000e680008000000 */
[----:B0-----:R-:W3:Y:S04]  /*2b360*/  LDL R3, [R1+0x1d44] ;  /* 0x001d440001037983 */ /* 0x001ee80000100800 */
[----:B--2---:R-:W-:Y:S04]  /*2b370*/  STL [R1+0x628], R4 ;  /* 0x0006280401007387 */ /* 0x004fe80000100800 */
[----:B------:R-:W0:Y:S04]  /*2b380*/  LDS.U8 R4, [R0+UR4+0x4188] ;  /* 0x0041880400047984 */ /* 0x000e280008000000 */
[----:B-1----:R-:W-:Y:S04]  /*2b390*/  STL [R1+0x814], R2 ;  /* 0x0008140201007387 */ /* 0x002fe80000100800 */
[----:B------:R-:W1:Y:S04]  /*2b3a0*/  LDS.U8 R2, [R0+UR4+0x4180] ;  /* 0x0041800400027984 */ /* 0x000e680008000000 */
[----:B0-----:R-:W-:Y:S04]  /*2b3b0*/  STL [R1+0x810], R4 ;  /* 0x0008100401007387 */ /* 0x001fe80000100800 */
[----:B------:R-:W0:Y:S04]  /*2b3c0*/  LDS.U8 R4, [R0+UR4+0x5080] ;  /* 0x0050800400047984 */ /* 0x000e280008000000 */
[----:B------:R-:W-:Y:S04]  /*2b3d0*/  STL [R1+0x81c], R7 ;  /* 0x00081c0701007387 */ /* 0x000fe80000100800 */
        /* <DEDUP_REMOVED lines=22> */
[----:B--2---:R-:W-:Y:S04]  /*2b540*/  STL [R1+0xa38], R7 ;  /* 0x000a380701007387 */ /* 0x004fe80000100800 */
        /* <DEDUP_REMOVED lines=96> */
[----:B-1----:R-:W-:Y:S04]  /*2bb50*/  STL [R1+0x72c], R0 ;  /* 0x00072c0001007387 */ /* 0x002fe80000100800 */
[----:B------:R-:W0:Y:S04]  /*2bb60*/  LDS.U8 R4, [R3+UR4+0x4080] ;  /* 0x0040800403047984 */ /* 0x000e280008000000 */
[----:B------:R-:W1:Y:S04]  /*2bb70*/  LDS.U8 R0, [R3+UR4+0x4188] ;  /* 0x0041880403007984 */ /* 0x000e680008000000 */
[----:B--2---:R2:W-:Y:S04]  /*2bb80*/  STL [R1+0x728], R2 ;  /* 0x0007280201007387 */ /* 0x0045e80000100800 */
[----:B--2---:R-:W2:Y:S04]  /*2bb90*/  LDL R2, [R1+0x1d40] ;  /* 0x001d400001027983 */ /* 0x004ea80000100800 */
[----:B0-----:R-:W-:Y:S04]  /*2bba0*/  STL [R1+0x914], R4 ;  /* 0x0009140401007387 */ /* 0x001fe80000100800 */
[----:B-1----:R-:W-:Y:S04]  /*2bbb0*/  STL [R1+0x910], R0 ;  /* 0x0009100001007387 */ /* 0x002fe80000100800 */
[----:B------:R-:W0:Y:S04]  /*2bbc0*/  LDS.U8 R4, [R3+UR4+0x4180] ;  /* 0x0041800403047984 */ /* 0x000e280008000000 */
[----:B------:R-:W1:Y:S04]  /*2bbd0*/  LDS.U8 R0, [R3+UR4+0x5080] ;  /* 0x0050800403007984 */ /* 0x000e680008000000 */
[----:B------:R-:W-:Y:S04]  /*2bbe0*/  STL [R1+0x91c], R7 ;  /* 0x00091c0701007387 */ /* 0x000fe80000100800 */
[----:B------:R-:W3:Y:S04]  /*2bbf0*/  LDS.U8 R7, [R3+UR4+0x5188] ;  /* 0x0051880403077984 */ /* 0x000ee80008000000 */
[----:B0-----:R-:W-:Y:S04]  /*2bc00*/  STL [R1+0x918], R4 ;  /* 0x0009180401007387 */ /* 0x001fe80000100800 */
[----:B------:R-:W0:Y:S04]  /*2bc10*/  LDS.U8 R4, [R3+UR4+0x5088] ;  /* 0x0050880403047984 */ /* 0x000e280008000000 */
[----:B-1----:R-:W-:Y:S04]  /*2bc20*/  STL [R1+0x924], R0 ;  /* 0x0009240001007387 */ /* 0x002fe80000100800 */
[----:B------:R-:W1:Y:S04]  /*2bc30*/  LDS.U8 R0, [R3+UR4+0x5180] ;  /* 0x0051800403007984 */ /* 0x000e680008000000 */
[----:B---3--:R-:W-:Y:S04]  /*2bc40*/  STL [R1+0x920], R7 ;  /* 0x0009200701007387 */ /* 0x008fe80000100800 */
        /* <DEDUP_REMOVED lines=8> */
[----:B-1----:R-:W-:Y:S04]  /*2bcd0*/  STL [R1+0x1d08], R0 ;  /* 0x001d080001007387 */ /* 0x002fe80000100800 */
[----:B------:R-:W0:Y:S04]  /*2bce0*/  LDS.U8 R0, [R3+UR4+0x7188] ;  /* 0x0071880403007984 */ /* 0x000e280008000000 */
[----:B------:R-:W1:Y:S04]  /*2bcf0*/  LDS.U8 R4, [R3+UR4+0x7080] ;  /* 0x0070800403047984 */ /* 0x000e680008000000 */
[----:B---3--:R-:W-:Y:S04]  /*2bd00*/  STL [R1+0x1d04], R7 ;  /* 0x001d040701007387 */ /* 0x008fe80000100800 */
[----:B0-----:R-:W-:Y:S04]  /*2bd10*/  STL [R1+0x1f0c], R0 ;  /* 0x001f0c0001007387 */ /* 0x001fe80000100800 */
[----:B-1----:R-:W-:Y:S04]  /*2bd20*/  STL [R1+0x1d10], R4 ;  /* 0x001d100401007387 */ /* 0x002fe80000100800 */
[----:B------:R-:W0:Y:S04]  /*2bd30*/  LDS.U8 R4, [R3+UR4+0x7088] ;  /* 0x0070880403047984 */ /* 0x000e280008000000 */
[----:B------:R-:W1:Y:S04]  /*2bd40*/  LDS.U8 R3, [R3+UR4+0x7180] ;  /* 0x0071800403037984 */ /* 0x000e680008000000 */
[----:B0-----:R-:W-:Y:S04]  /*2bd50*/  STL [R1+0x1d18], R4 ;  /* 0x001d180401007387 */ /* 0x001fe80000100800 */
[----:B-1----:R-:W-:Y:S04]  /*2bd60*/  STL [R1+0x1d14], R3 ;  /* 0x001d140301007387 */ /* 0x002fe80000100800 */
[----:B--2---:R-:W0:Y:S04]  /*2bd70*/  LDS.U8 R0, [R2+UR4] ;  /* 0x0000000402007984 */ /* 0x004e280008000000 */
        /* <DEDUP_REMOVED lines=94> */
[----:B------:R-:W3:Y:S04]  /*2c360*/  LDL R7, [R1+0x1d3c] ;  /* 0x001d3c0001077983 */ /* 0x000ee80000100800 */
[----:B------:R-:W0:Y:S04]  /*2c370*/  LDS.U8 R0, [R2+UR4+0x4080] ;  /* 0x0040800402007984 */ /* 0x000e280008000000 */
[----:B--2---:R-:W-:Y:S04]  /*2c380*/  STL [R1+0x648], R3 ;  /* 0x0006480301007387 */ /* 0x004fe80000100800 */
[----:B------:R-:W1:Y:S04]  /*2c390*/  LDS.U8 R4, [R2+UR4+0x4188] ;  /* 0x0041880402047984 */ /* 0x000e680008000000 */
[----:B------:R-:W-:Y:S04]  /*2c3a0*/  LDS.U8 R3, [R2+UR4+0x4180] ;  /* 0x0041800402037984 */ /* 0x000fe80008000000 */
[----:B0-----:R-:W-:Y:S04]  /*2c3b0*/  STL [R1+0x834], R0 ;  /* 0x0008340001007387 */ /* 0x001fe80000100800 */
        /* <DEDUP_REMOVED lines=26> */
[----:B0-----:R-:W-:Y:S04]  /*2c560*/  STL [R1+0xa58], R0 ;  /* 0x000a580001007387 */ /* 0x001fe80000100800 */
[----:B--2---:R-:W-:Y:S04]  /*2c570*/  STL [R1+0xa54], R3 ;  /* 0x000a540301007387 */ /* 0x004fe80000100800 */
[----:B---3--:R-:W0:Y:S04]  /*2c580*/  LDS.U8 R2, [R7+UR4] ;  /* 0x0000000407027984 */ /* 0x008e280008000000 */
[----:B------:R-:W1:Y:S04]  /*2c590*/  LDS.U8 R0, [R7+UR4+0x108] ;  /* 0x0001080407007984 */ /* 0x000e680008000000 */
[----:B------:R-:W2:Y:S04]  /*2c5a0*/  LDS.U8 R3, [R7+UR4+0x8] ;  /* 0x0000080407037984 */ /* 0x000ea80008000000 */
[----:B------:R-:W-:Y:S04]  /*2c5b0*/  LDS.U8 R4, [R7+UR4+0x3080] ;  /* 0x0030800407047984 */ /* 0x000fe80008000000 */
[----:B------:R-:W-:Y:S04]  /*2c5c0*/  LDS.U8 R8, [R7+UR4+0x3188] ;  /* 0x0031880407087984 */ /* 0x000fe80008000000 */
[----:B------:R-:W-:Y:S04]  /*2c5d0*/  LDS.U8 R11, [R7+UR4+0x3180] ;  /* 0x00318004070b7984 */ /* 0x000fe80008000000 */
        /* <DEDUP_REMOVED lines=11> */
[----:B--2---:R-:W-:Y:S04]  /*2c690*/  STL [R1+0x4a0], R3 ;  /* 0x0004a00301007387 */ /* 0x004fe80000100800 */
[----:B------:R-:W-:Y:S04]  /*2c6a0*/  LDS.U8 R3, [R7+UR4+0x2008] ;  /* 0x0020080407037984 */ /* 0x000fe80008000000 */
[----:B0-----:R-:W-:Y:S04]  /*2c6b0*/  STL [R1+0x2a10], R0 ;  /* 0x002a100001007387 */ /* 0x001fe80000100800 */
[----:B-1----:R-:W-:Y:S04]  /*2c6c0*/  STL [R1+0x4ac], R2 ;  /* 0x0004ac0201007387 */ /* 0x002fe80000100800 */
[----:B------:R-:W0:Y:S04]  /*2c6d0*/  LDS.U8 R2, [R7+UR4+0x2000] ;  /* 0x0020000407027984 */ /* 0x000e280008000000 */
[----:B------:R-:W1:Y:S04]  /*2c6e0*/  LDS.U8 R0, [R7+UR4+0x2108] ;  /* 0x0021080407007984 */ /* 0x000e680008000000 */
[----:B0-----:R-:W-:Y:S04]  /*2c6f0*/  STL [R1+0x6b4], R2 ;  /* 0x0006b40201007387 */ /* 0x001fe80000100800 */
[----:B------:R-:W0:Y:S04]  /*2c700*/  LDS.U8 R2, [R7+UR4+0x2100] ;  /* 0x0021000407027984 */ /* 0x000e280008000000 */
[----:B-1----:R-:W-:Y:S04]  /*2c710*/  STL [R1+0x6b0], R0 ;  /* 0x0006b00001007387 */ /* 0x002fe80000100800 */
        /* <DEDUP_REMOVED lines=64> */
[----:B0-----:R-:W3:Y:S04]  /*2cb20*/  LDL.LU R2, [R1+0x5c] ;  /* 0x00005c0001027983 */ /* 0x001ee80000300800 */
[----:B-1----:R0:W-:Y:S04]  /*2cb30*/  STL [R1+0x73c], R0 ;  /* 0x00073c0001007387 */ /* 0x0021e80000100800 */
[----:B0-----:R-:W4:Y:S04]  /*2cb40*/  LDL.LU R0, [R1+0xd0] ;  /* 0x0000d00001007983 */ /* 0x001f280000300800 */
[----:B--2---:R0:W-:Y:S04]  /*2cb50*/  STL [R1+0x738], R3 ;  /* 0x0007380301007387 */ /* 0x0041e80000100800 */
[----:B0-----:R-:W2:Y:S04]  /*2cb60*/  LDL.LU R3, [R1+0x4c] ;  /* 0x00004c0001037983 */ /* 0x001ea80000300800 */
[----:B------:R-:W2:Y:S04]  /*2cb70*/  LDL.LU R16, [R1+0xb8] ;  /* 0x0000b80001107983 */ /* 0x000ea80000300800 */
[----:B------:R-:W-:Y:S04]  /*2cb80*/  STL [R1+0x744], R4 ;  /* 0x0007440401007387 */ /* 0x000fe80000100800 */
[----:B------:R-:W0:Y:S04]  /*2cb90*/  LDS.U8 R4, [R7+UR4+0x3088] ;  /* 0x0030880407047984 */ /* 0x000e280008000000 */
[----:B------:R-:W2:Y:S04]  /*2cba0*/  LDL.LU R19, [R1+0x9c] ;  /* 0x00009c0001137983 */ /* 0x000ea80000300800 */
[----:B------:R1:W-:Y:S04]  /*2cbb0*/  STL [R1+0x740], R8 ;  /* 0x0007400801007387 */ /* 0x0003e80000100800 */
[----:B------:R-:W2:Y:S04]  /*2cbc0*/  LDL.LU R17, [R1+0x8c] ;  /* 0x00008c0001117983 */ /* 0x000ea80000300800 */
[----:B0-----:R-:W-:Y:S04]  /*2cbd0*/  STL [R1+0x74c], R4 ;  /* 0x00074c0401007387 */ /* 0x001fe80000100800 */
[----:B------:R-:W0:Y:S04]  /*2cbe0*/  LDS.U8 R4, [R7+UR4+0x4080] ;  /* 0x0040800407047984 */ /* 0x000e280008000000 */
[----:B-1----:R-:W2:Y:S04]  /*2cbf0*/  LDL.LU R8, [R1+0x7c] ;  /* 0x00007c0001087983 */ /* 0x002ea80000300800 */
[----:B------:R-:W-:Y:S04]  /*2cc00*/  STL [R1+0x748], R11 ;  /* 0x0007480b01007387 */ /* 0x000fe80000100800 */
[----:B------:R-:W1:Y:S04]  /*2cc10*/  LDS.U8 R11, [R7+UR4+0x4088] ;  /* 0x00408804070b7984 */ /* 0x000e680008000000 */
[----:B0-----:R-:W-:Y:S04]  /*2cc20*/  STL [R1+0x934], R4 ;  /* 0x0009340401007387 */ /* 0x001fe80000100800 */
[----:B------:R-:W0:Y:S04]  /*2cc30*/  LDS.U8 R4, [R7+UR4+0x4180] ;  /* 0x0041800407047984 */ /* 0x000e280008000000 */
[----:B------:R-:W-:Y:S04]  /*2cc40*/  STL [R1+0x930], R12 ;  /* 0x0009300c01007387 */ /* 0x000fe80000100800 */
[----:B------:R-:W0:Y:S04]  /*2cc50*/  LDS.U8 R12, [R7+UR4+0x5080] ;  /* 0x00508004070c7984 */ /* 0x000e280008000000 */
[----:B-1----:R-:W-:Y:S04]  /*2cc60*/  STL [R1+0x93c], R11 ;  /* 0x00093c0b01007387 */ /* 0x002fe80000100800 */
        /* <DEDUP_REMOVED lines=9> */
[----:B------:R1:W-:Y:S04]  /*2cd00*/  STL [R1+0x948], R12 ;  /* 0x0009480c01007387 */ /* 0x0003e80000100800 */
[----:B-1----:R-:W2:Y:S04]  /*2cd10*/  LDL.LU R12, [R1+0x58] ;  /* 0x00005800010c7983 */ /* 0x002ea80000300800 */
[----:B------:R1:W-:Y:S04]  /*2cd20*/  STL [R1+0x1d20], R11 ;  /* 0x001d200b01007387 */ /* 0x0003e80000100800 */
[----:B-1----:R-:W2:Y:S04]  /*2cd30*/  LDL.LU R11, [R1+0xcc] ;  /* 0x0000cc00010b7983 */ /* 0x002ea80000300800 */
[----:B0-----:R-:W-:Y:S04]  /*2cd40*/  STL [R1+0x1d1c], R4 ;  /* 0x001d1c0401007387 */ /* 0x001fe80000100800 */
[----:B------:R-:W0:Y:S04]  /*2cd50*/  LDS.U8 R4, [R7+UR4+0x6088] ;  /* 0x0060880407047984 */ /* 0x000e280008000000 */
        /* <DEDUP_REMOVED lines=8> */
[----:B------:R-:W1:Y:S01]  /*2cde0*/  LDS.U8 R7, [R7+UR4+0x7180] ;  /* 0x0071800407077984 */ /* 0x000e620008000000 */
[----:B------:R-:W0:Y:S01]  /*2cdf0*/  S2UR UR7, SR_CgaCtaId ;  /* 0x00000000000779c3 */ /* 0x000e220000008800 */
[----:B------:R-:W-:-:S02]  /*2ce00*/  UMOV UR6, 0x400 ;  /* 0x0000040000067882 */ /* 0x000fc40000000000 */
[----:B0-----:R0:W-:Y:S05]  /*2ce10*/  STL [R1+0x1d38], R4 ;  /* 0x001d380401007387 */ /* 0x0011ea0000100800 */
[----:B------:R-:W-:Y:S06]  /*2ce20*/  BAR.SYNC.DEFER_BLOCKING 0x0 ;  /* 0x0000000000007b1d */ /* 0x000fec0000010000 */
[----:B0-----:R-:W0:Y:S01]  /*2ce30*/  S2R R4, SR_TID.X ;  /* 0x0000000000047919 */ /* 0x001e220000002100 */
[----:B------:R-:W-:Y:S01]  /*2ce40*/  ULEA UR6, UR7, UR6, 0x18 ;  /* 0x0000000607067291 */ /* 0x000fe2000f8ec0ff */
[----:B-1----:R1:W-:Y:S04]  /*2ce50*/  STL [R1+0x1d34], R7 ;  /* 0x001d340701007387 */ /* 0x0023e80000100800 */
[----:B-1----:R-:W2:Y:S01]  /*2ce60*/  LDL.LU R7, [R1+0xb0] ;  /* 0x0000b00001077983 */ /* 0x002ea20000300800 */
[----:B0-----:R-:W-:-:S05]  /*2ce70*/  LOP3.LUT R4, R4, 0x3f, RZ, 0xc0, !PT ;  /* 0x0000003f04047812 */ /* 0x001fca00078ec0ff */
[----:B---3--:R0:W-:Y:S04]  /*2ce80*/  STS.U8 [R4+UR6], R2 ;  /* 0x0000000204007988 */ /* 0x0081e80008000006 */
[----:B----4-:R1:W-:Y:S04]  /*2ce90*/  STS.U8 [R4+UR6+0x40], R0 ;  /* 0x0000400004007988 */ /* 0x0103e80008000006 */
[----:B--2---:R2:W-:Y:S04]  /*2cea0*/  STS.U8 [R4+UR6+0x240], R3 ;  /* 0x0002400304007988 */ /* 0x0045e80008000006 */
[----:B0-----:R-:W3:Y:S04]  /*2ceb0*/  LDL.LU R2, [R1+0x2bf0] ;  /* 0x002bf00001027983 */ /* 0x001ee80000300800 */
[----:B-1----:R-:W4:Y:S04]  /*2cec0*/  LDL.LU R0, [R1+0x78] ;  /* 0x0000780001007983 */ /* 0x002f280000300800 */
[----:B--2---:R-:W2:Y:S04]  /*2ced0*/  LDL.LU R3, [R1+0x2bec] ;  /* 0x002bec0001037983 */ /* 0x004ea80000300800 */
[----:B------:R0:W-:Y:S04]  /*2cee0*/  STS.U8 [R4+UR6+0x200], R16 ;  /* 0x0002001004007988 */ /* 0x0001e80008000006 */
[----:B------:R-:W-:Y:S04]  /*2cef0*/  STS.U8 [R4+UR6+0x800], R9 ;  /* 0x0008000904007988 */ /* 0x000fe80008000006 */
[----:B0-----:R-:W4:Y:S04]  /*2cf00*/  LDL.LU R16, [R1+0x2be8] ;  /* 0x002be80001107983 */ /* 0x001f280000300800 */
[----:B--2---:R0:W-:Y:S04]  /*2cf10*/  STS.U8 [R4+UR6+0x400], R3 ;  /* 0x0004000304007988 */ /* 0x0041e80008000006 */
[----:B---3--:R1:W-:Y:S04]  /*2cf20*/  STS.U8 [R4+UR6+0x640], R2 ;  /* 0x0006400204007988 */ /* 0x0083e80008000006 */
[----:B0-----:R-:W2:Y:S04]  /*2cf30*/  LDL.LU R3, [R1+0x2be4] ;  /* 0x002be40001037983 */ /* 0x001ea80000300800 */
[----:B-1----:R-:W3:Y:S04]  /*2cf40*/  LDL.LU R2, [R1+0x2be0] ;  /* 0x002be00001027983 */ /* 0x002ee80000300800 */
[----:B------:R-:W3:Y:S04]  /*2cf50*/  LDL.LU R9, [R1+0x2bdc] ;  /* 0x002bdc0001097983 */ /* 0x000ee80000300800 */
[----:B------:R0:W-:Y:S04]  /*2cf60*/  STS.U8 [R4+UR6+0xc00], R18 ;  /* 0x000c001204007988 */ /* 0x0001e80008000006 */
[----:B----4-:R1:W-:Y:S04]  /*2cf70*/  STS.U8 [R4+UR6+0xc40], R16 ;  /* 0x000c401004007988 */ /* 0x0103e80008000006 */
[----:B------:R4:W-:Y:S04]  /*2cf80*/  STS.U8 [R4+UR6+0xe40], R20 ;  /* 0x000e401404007988 */ /* 0x0009e80008000006 */
[----:B------:R-:W-:Y:S04]  /*2cf90*/  STS.U8 [R4+UR6+0x440], R19 ;  /* 0x0004401304007988 */ /* 0x000fe80008000006 */
[----:B------:R-:W-:Y:S04]  /*2cfa0*/  STS.U8 [R4+UR6+0x600], R17 ;  /* 0x0006001104007988 */ /* 0x000fe80008000006 */
[----:B------:R-:W-:Y:S04]  /*2cfb0*/  STS.U8 [R4+UR6+0x840], R8 ;  /* 0x0008400804007988 */ /* 0x000fe80008000006 */
[----:B------:R-:W-:Y:S04]  /*2cfc0*/  STS.U8 [R4+UR6+0xa40], R5 ;  /* 0x000a400504007988 */ /* 0x000fe80008000006 */
[----:B0-----:R-:W3:Y:S04]  /*2cfd0*/  LDL.LU R18, [R1+0x88] ;  /* 0x0000880001127983 */ /* 0x001ee80000300800 */
[----:B-1----:R-:W3:Y:S04]  /*2cfe0*/  LDL.LU R16, [R1+0x28] ;  /* 0x0000280001107983 */ /* 0x002ee80000300800 */
[----:B----4-:R-:W4:Y:S04]  /*2cff0*/  LDL.LU R20, [R1+0x98] ;  /* 0x0000980001147983 */ /* 0x010f280000300800 */
[----:B--2---:R0:W-:Y:S04]  /*2d000*/  STS.U8 [R4+UR6+0xa00], R3 ;  /* 0x000a000304007988 */ /* 0x0041e80008000006 */
[----:B---3--:R1:W-:Y:S01]  /*2d010*/  STS.U8 [R4+UR6+0xe00], R9 ;  /* 0x000e000904007988 */ /* 0x0083e20008000006 */
[----:B0-----:R-:W-:-:S03]  /*2d020*/  LOP3.LUT R3, R4, 0x10, RZ, 0x3c, !PT ;  /* 0x0000001004037812 */ /* 0x001fc600078e3cff */
[----:B-1----:R-:W2:Y:S04]  /*2d030*/  LDL.LU R4, [R1+0x38] ;  /* 0x0000380001047983 */ /* 0x002ea80000300800 */
[----:B------:R0:W-:Y:S04]  /*2d040*/  STS.U8 [R3+UR5+0x2c0], R2 ;  /* 0x0002c00203007988 */ /* 0x0001e80008000005 */
[----:B0-----:R-:W3:Y:S04]  /*2d050*/  LDL.LU R2, [R1+0x2bd8] ;  /* 0x002bd80001027983 */ /* 0x001ee80000300800 */
        /* <DEDUP_REMOVED lines=13> */
[----:B----4-:R-:W4:Y:S04]  /*2d130*/  LDL.LU R6, [R1+0x2bd0] ;  /* 0x002bd00001067983 */ /* 0x010f280000300800 */
[----:B------:R-:W4:Y:S04]  /*2d140*/  LDL.LU R9, [R1+0x90] ;  /* 0x0000900001097983 */ /* 0x000f280000300800 */
[----:B------:R-:W-:Y:S04]  /*2d150*/  STS.U8 [R3+UR5+0x4c0], R20 ;  /* 0x0004c01403007988 */ /* 0x000fe80008000005 */
[----:B------:R-:W-:Y:S04]  /*2d160*/  STS.U8 [R3+UR5+0x6c0], R16 ;  /* 0x0006c01003007988 */ /* 0x000fe80008000005 */
[----:B------:R-:W-:Y:S04]  /*2d170*/  STS.U8 [R3+UR5+0x680], R18 ;  /* 0x0006801203007988 */ /* 0x000fe80008000005 */
[----:B------:R-:W-:Y:S04]  /*2d180*/  STS.U8 [R3+UR5+0x8c0], R0 ;  /* 0x0008c00003007988 */ /* 0x000fe80008000005 */
[----:B------:R-:W-:Y:S04]  /*2d190*/  STS.U8 [R3+UR5+0xc80], R13 ;  /* 0x000c800d03007988 */ /* 0x000fe80008000005 */
[----:B------:R-:W-:Y:S04]  /*2d1a0*/  STS.U8 [R3+UR5+0xec0], R21 ;  /* 0x000ec01503007988 */ /* 0x000fe80008000005 */
[----:B---3--:R0:W-:Y:S02]  /*2d1b0*/  STS.U8 [R3+UR5+0xa80], R2 ;  /* 0x000a800203007988 */ /* 0x0081e40008000005 */
[----:B0-----:R-:W0:Y:S02]  /*2d1c0*/  S2R R2, SR_TID.X ;  /* 0x0000000000027919 */ /* 0x001e240000002100 */
[----:B--2---:R1:W-:Y:S04]  /*2d1d0*/  STS.U8 [R3+UR5+0x480], R4 ;  /* 0x0004800403007988 */ /* 0x0043e80008000005 */
[----:B-1----:R-:W2:Y:S04]  /*2d1e0*/  LDL.LU R4, [R1+0x80] ;  /* 0x0000800001047983 */ /* 0x002ea80000300800 */
[----:B------:R-:W3:Y:S04]  /*2d1f0*/  LDL.LU R20, [R1+0x10] ;  /* 0x0000100001147983 */ /* 0x000ee80000300800 */
[----:B------:R-:W2:Y:S04]  /*2d200*/  LDL.LU R16, [R1+0x70] ;  /* 0x0000700001107983 */ /* 0x000ea80000300800 */
[----:B------:R-:W2:Y:S04]  /*2d210*/  LDL.LU R18, [R1] ;  /* 0x0000000001127983 */ /* 0x000ea80000300800 */
[----:B------:R-:W2:Y:S04]  /*2d220*/  LDL.LU R0, [R1+0x60] ;  /* 0x0000600001007983 */ /* 0x000ea80000300800 */
[----:B------:R-:W2:Y:S04]  /*2d230*/  LDL.LU R13, [R1+0xa0] ;  /* 0x0000a000010d7983 */ /* 0x000ea80000300800 */
[----:B----4-:R1:W-:Y:S04]  /*2d240*/  STS.U8 [R3+UR5+0xcc0], R6 ;  /* 0x000cc00603007988 */ /* 0x0103e80008000005 */
[----:B------:R4:W-:Y:S04]  /*2d250*/  STS.U8 [R3+UR5+0xe80], R10 ;  /* 0x000e800a03007988 */ /* 0x0009e80008000005 */
[----:B-1----:R-:W2:Y:S04]  /*2d260*/  LDL.LU R6, [R1+0x40] ;  /* 0x0000400001067983 */ /* 0x002ea80000300800 */
[----:B------:R-:W2:Y:S04]  /*2d270*/  LDL.LU R21, [R1+0xc0] ;  /* 0x0000c00001157983 */ /* 0x000ea80000300800 */
[----:B----4-:R-:W4:Y:S04]  /*2d280*/  LDL.LU R10, [R1+0x74] ;  /* 0x00007400010a7983 */ /* 0x010f280000300800 */
[----:B------:R-:W2:Y:S01]  /*2d290*/  LDL.LU R3, [R1+0x50] ;  /* 0x0000500001037983 */ /* 0x000ea20000300800 */
[----:B0-----:R-:W-:-:S04]  /*2d2a0*/  LOP3.LUT R2, R2, 0x3f, RZ, 0xc0, !PT ;  /* 0x0000003f02027812 */ /* 0x001fc800078ec0ff */
[----:B------:R-:W-:-:S05]  /*2d2b0*/  LOP3.LUT R2, R2, 0x20, RZ, 0x3c, !PT ;  /* 0x0000002002027812 */ /* 0x000fca00078e3cff */
        /* <DEDUP_REMOVED lines=10> */
[----:B------:R-:W3:Y:S04]  /*2d360*/  LDL.LU R12, [R1+0x2bbc] ;  /* 0x002bbc00010c7983 */ /* 0x000ee80000300800 */
[----:B------:R-:W3:Y:S04]  /*2d370*/  LDL.LU R11, [R1+0x2bb8] ;  /* 0x002bb800010b7983 */ /* 0x000ee80000300800 */
[----:B------:R-:W-:Y:S04]  /*2d380*/  STS.U8 [R2+UR5+0x700], R7 ;  /* 0x0007000702007988 */ /* 0x000fe80008000005 */
[----:B--2---:R-:W-:Y:S04]  /*2d390*/  STS.U8 [R2+UR5+0x900], R5 ;  /* 0x0009000502007988 */ /* 0x004fe80008000005 */
[----:B---3--:R0:W-:Y:S04]  /*2d3a0*/  STS.U8 [R2+UR5+0x740], R11 ;  /* 0x0007400b02007988 */ /* 0x0081e80008000005 */
[----:B0-----:R-:W2:Y:S04]  /*2d3b0*/  LDL.LU R11, [R1+0x2bb4] ;  /* 0x002bb400010b7983 */ /* 0x001ea80000300800 */
[----:B------:R-:W3:Y:S04]  /*2d3c0*/  LDL.LU R7, [R1+0x2bb0] ;  /* 0x002bb00001077983 */ /* 0x000ee80000300800 */
[----:B------:R-:W2:Y:S04]  /*2d3d0*/  LDL.LU R5, [R1+0x2bac] ;  /* 0x002bac0001057983 */ /* 0x000ea80000300800 */
[----:B------:R0:W-:Y:S04]  /*2d3e0*/  STS.U8 [R2+UR5+0xb40], R8 ;  /* 0x000b400802007988 */ /* 0x0001e80008000005 */
[----:B0-----:R-:W3:Y:S04]  /*2d3f0*/  LDL.LU R8, [R1+0x2ba8] ;  /* 0x002ba80001087983 */ /* 0x001ee80000300800 */
[----:B----4-:R-:W-:Y:S04]  /*2d400*/  STS.U8 [R2+UR5+0x940], R10 ;  /* 0x0009400a02007988 */ /* 0x010fe80008000005 */
[----:B------:R-:W-:Y:S04]  /*2d410*/  STS.U8 [R2+UR5+0xd00], R17 ;  /* 0x000d001102007988 */ /* 0x000fe80008000005 */
[----:B------:R-:W-:Y:S04]  /*2d420*/  STS.U8 [R2+UR5+0xf40], R22 ;  /* 0x000f401602007988 */ /* 0x000fe80008000005 */
[----:B--2---:R0:W-:Y:S02]  /*2d430*/  STS.U8 [R2+UR5+0xb00], R5 ;  /* 0x000b000502007988 */ /* 0x0041e40008000005 */
[----:B0-----:R-:W0:Y:S02]  /*2d440*/  S2R R5, SR_TID.X ;  /* 0x0000000000057919 */ /* 0x001e240000002100 */
[----:B---3--:R-:W-:Y:S04]  /*2d450*/  STS.U8 [R2+UR5+0xd40], R7 ;  /* 0x000d400702007988 */ /* 0x008fe80008000005 */
[----:B------:R-:W-:Y:S01]  /*2d460*/  STS.U8 [R2+UR5+0xf00], R11 ;  /* 0x000f000b02007988 */ /* 0x000fe20008000005 */
[----:B0-----:R-:W-:-:S04]  /*2d470*/  LOP3.LUT R5, R5, 0x3f, RZ, 0xc0, !PT ;  /* 0x0000003f05057812 */ /* 0x001fc800078ec0ff */
[----:B------:R-:W-:-:S05]  /*2d480*/  LOP3.LUT R5, R5, 0x30, RZ, 0x3c, !PT ;  /* 0x0000003005057812 */ /* 0x000fca00078e3cff */
[----:B------:R0:W-:Y:S04]  /*2d490*/  STS.U8 [R5+UR5+0x580], R8 ;  /* 0x0005800805007988 */ /* 0x0001e80008000005 */
[----:B------:R1:W-:Y:S04]  /*2d4a0*/  STS.U8 [R5+UR5+0x7c0], R12 ;  /* 0x0007c00c05007988 */ /* 0x0003e80008000005 */
[----:B0-----:R-:W2:Y:S04]  /*2d4b0*/  LDL.LU R8, [R1+0x2ba4] ;  /* 0x002ba40001087983 */ /* 0x001ea80000300800 */
[----:B-1----:R-:W3:Y:S04]  /*2d4c0*/  LDL.LU R12, [R1+0x2ba0] ;  /* 0x002ba000010c7983 */ /* 0x002ee80000300800 */
[----:B------:R0:W-:Y:S04]  /*2d4d0*/  STS.U8 [R5+UR5+0x9c0], R16 ;  /* 0x0009c01005007988 */ /* 0x0001e80008000005 */
[----:B------:R-:W-:Y:S04]  /*2d4e0*/  STS.U8 [R5+UR5+0xbc0], R18 ;  /* 0x000bc01205007988 */ /* 0x000fe80008000005 */
[----:B------:R1:W-:Y:S04]  /*2d4f0*/  STS.U8 [R5+UR5+0xd80], R19 ;  /* 0x000d801305007988 */ /* 0x0003e80008000005 */
[----:B0-----:R-:W4:Y:S04]  /*2d500*/  LDL.LU.64 R16, [R1+0x480] ;  /* 0x0004800001107983 */ /* 0x001f280000300a00 */
[----:B-1----:R-:W4:Y:S04]  /*2d510*/  LDL.LU.64 R18, [R1+0x488] ;  /* 0x0004880001127983 */ /* 0x002f280000300a00 */
[----:B------:R0:W-:Y:S02]  /*2d520*/  STS.U8 [R5+UR5+0xb80], R0 ;  /* 0x000b800005007988 */ /* 0x0001e40008000005 */
[----:B0-----:R-:W0:Y:S02]  /*2d530*/  S2R R0, SR_TID.X ;  /* 0x0000000000007919 */ /* 0x001e240000002100 */
[----:B------:R1:W-:Y:S04]  /*2d540*/  STS.U8 [R5+UR5+0x180], R3 ;  /* 0x0001800305007988 */ /* 0x0003e80008000005 */
[----:B------:R-:W-:Y:S04]  /*2d550*/  STS.U8 [R5+UR5+0x1c0], R21 ;  /* 0x0001c01505007988 */ /* 0x000fe80008000005 */
[----:B------:R-:W-:Y:S04]  /*2d560*/  STS.U8 [R5+UR5+0x3c0], R6 ;  /* 0x0003c00605007988 */ /* 0x000fe80008000005 */
[----:B------:R-:W-:Y:S04]  /*2d570*/  STS.U8 [R5+UR5+0x380], R13 ;  /* 0x0003800d05007988 */ /* 0x000fe80008000005 */
[----:B------:R-:W-:Y:S04]  /*2d580*/  STS.U8 [R5+UR5+0x5c0], R9 ;  /* 0x0005c00905007988 */ /* 0x000fe80008000005 */
[----:B------:R0:W-:Y:S04]  /*2d590*/  STS.U8 [R5+UR5+0x780], R4 ;  /* 0x0007800405007988 */ /* 0x0001e80008000005 */
[----:B------:R-:W-:Y:S04]  /*2d5a0*/  STS.U8 [R5+UR5+0x980], R20 ;  /* 0x0009801405007988 */ /* 0x000fe80008000005 */
[----:B------:R-:W-:Y:S01]  /*2d5b0*/  STS.U8 [R5+UR5+0xfc0], R23 ;  /* 0x000fc01705007988 */ /* 0x000fe20008000005 */
[----:B------:R-:W-:Y:S01]  /*2d5c0*/  IMAD R2, R15, 0x100, R14 ;  /* 0x000001000f027824 */ /* 0x000fe200078e020e */
[C---:B0-----:R-:W-:Y:S01]  /*2d5d0*/  LOP3.LUT R10, R0.reuse, 0x7, RZ, 0xc0, !PT ;  /* 0x00000007000a7812 */ /* 0x041fe200078ec0ff */
[----:B------:R-:W-:-:S04]  /*2d5e0*/  IMAD.SHL.U32 R11, R0, 0x2, RZ ;  /* 0x00000002000b7824 */ /* 0x000fc800078e00ff */
[----:B------:R-:W-:-:S05]  /*2d5f0*/  IMAD R10, R10, 0x90, RZ ;  /* 0x000000900a0a7824 */ /* 0x000fca00078e02ff */
[----:B------:R-:W-:Y:S01]  /*2d600*/  LOP3.LUT R10, R10, 0x30, R11, 0x78, !PT ;  /* 0x000000300a0a7812 */ /* 0x000fe200078e780b */
[----:B-1----:R-:W-:Y:S02]  /*2d610*/  IMAD R3, R25, 0x100, R24 ;  /* 0x0000010019037824 */ /* 0x002fe400078e0218 */
[----:B------:R-:W-:Y:S01]  /*2d620*/  IMAD R4, R27, 0x100, R26 ;  /* 0x000001001b047824 */ /* 0x000fe200078e021a */
[----:B--2---:R-:W-:Y:S04]  /*2d630*/  STS.U8 [R5+UR5+0xdc0], R8 ;  /* 0x000dc00805007988 */ /* 0x004fe80008000005 */
[----:B---3--:R-:W-:Y:S01]  /*2d640*/  STS.U8 [R5+UR5+0xf80], R12 ;  /* 0x000f800c05007988 */ /* 0x008fe20008000005 */
[----:B------:R-:W-:Y:S06]  /*2d650*/  BAR.SYNC.DEFER_BLOCKING 0x0 ;  /* 0x0000000000007b1d */ /* 0x000fec0000010000 */
[----:B------:R-:W0:Y:S04]  /*2d660*/  LDSM.16.M88.4 R12, [R10+UR4] ;  /* 0x000000040a0c783b */ /* 0x000e280008000200 */
[----:B0-----:R-:W-:Y:S01]  /*2d670*/  STL.64 [R1+0x270], R12 ;  /* 0x0002700c01007387 */ /* 0x001fe20000100a00 */
[----:B------:R-:W-:-:S03]  /*2d680*/  IMAD.MOV.U32 R8, RZ, RZ, R12 ;  /* 0x000000ffff087224 */ /* 0x000fc600078e000c */
[----:B------:R-:W-:Y:S01]  /*2d690*/  STL.64 [R1+0x278], R14 ;  /* 0x0002780e01007387 */ /* 0x000fe20000100a00 */
[----:B------:R-:W-:-:S03]  /*2d6a0*/  IMAD.MOV.U32 R9, RZ, RZ, R13 ;  /* 0x000000ffff097224 */ /* 0x000fc600078e000d */
[----:B------:R-:W0:Y:S04]  /*2d6b0*/  LDSM.16.M88.4 R12, [R10+UR4+0x400] ;  /* 0x000400040a0c783b */ /* 0x000e280008000200 */
[----:B0-----:R-:W-:Y:S01]  /*2d6c0*/  STL.64 [R1+0x280], R12 ;  /* 0x0002800c01007387 */ /* 0x001fe20000100a00 */
[----:B------:R-:W-:-:S03]  /*2d6d0*/  IMAD.MOV.U32 R6, RZ, RZ, R12 ;  /* 0x000000ffff067224 */ /* 0x000fc600078e000c */
[----:B------:R-:W-:Y:S01]  /*2d6e0*/  STL.64 [R1+0x288], R14 ;  /* 0x0002880e01007387 */ /* 0x000fe20000100a00 */
[----:B------:R-:W-:-:S03]  /*2d6f0*/  IMAD.MOV.U32 R7, RZ, RZ, R13 ;  /* 0x000000ffff077224 */ /* 0x000fc600078e000d */
[----:B------:R-:W0:Y:S01]  /*2d700*/  LDSM.16.M88.4 R12, [R10+UR4+0x800] ;  /* 0x000800040a0c783b */ /* 0x000e220008000200 */
[----:B------:R-:W-:-:S03]  /*2d710*/  IMAD R5, R29, 0x100, R28 ;  /* 0x000001001d057824 */ /* 0x000fc600078e021c */
[----:B0-----:R-:W-:Y:S01]  /*2d720*/  STL.64 [R1+0x290], R12 ;  /* 0x0002900c01007387 */ /* 0x001fe20000100a00 */
[----:B------:R-:W-:-:S03]  /*2d730*/  IMAD.MOV.U32 R24, RZ, RZ, R12 ;  /* 0x000000ffff187224 */ /* 0x000fc600078e000c */
[----:B------:R-:W-:Y:S01]  /*2d740*/  STL.64 [R1+0x298], R14 ;  /* 0x0002980e01007387 */ /* 0x000fe20000100a00 */
[----:B------:R-:W-:-:S03]  /*2d750*/  IMAD.MOV.U32 R0, RZ, RZ, R13 ;  /* 0x000000ffff007224 */ /* 0x000fc600078e000d */
[----:B------:R-:W0:Y:S01]  /*2d760*/  LDSM.16.M88.4 R12, [R10+UR4+0xc00] ;  /* 0x000c00040a0c783b */ /* 0x000e220008000200 */
[----:B------:R-:W-:Y:S02]  /*2d770*/  F2FP.F16.E4M3.UNPACK_B R8, R8 ;  /* 0x00000008ff08723e */ /* 0x000fe400020006ff */
[----:B------:R-:W-:Y:S01]  /*2d780*/  F2FP.F16.E4M3.UNPACK_B R9, R9 ;  /* 0x00000009ff09723e */ /* 0x000fe200020006ff */
[----:B0-----:R0:W-:Y:S01]  /*2d790*/  STL.64 [R1+0x2a0], R12 ;  /* 0x0002a00c01007387 */ /* 0x0011e20000100a00 */
[----:B------:R-:W-:-:S03]  /*2d7a0*/  IMAD.MOV.U32 R11, RZ, RZ, R13 ;  /* 0x000000ffff0b7224 */ /* 0x000fc600078e000d */
[----:B------:R1:W-:Y:S01]  /*2d7b0*/  STL.64 [R1+0x2a8], R14 ;  /* 0x0002a80e01007387 */ /* 0x0003e20000100a00 */
[----:B------:R-:W-:-:S03]  /*2d7c0*/  IMAD.MOV.U32 R10, RZ, RZ, R12 ;  /* 0x000000ffff0a7224 */ /* 0x000fc600078e000c */
[----:B------:R-:W2:Y:S04]  /*2d7d0*/  LDL.LU.64 R20, [R1+0x460] ;  /* 0x0004600001147983 */ /* 0x000ea80000300a00 */
[----:B------:R-:W2:Y:S01]  /*2d7e0*/  LDL.LU.64 R22, [R1+0x468] ;  /* 0x0004680001167983 */ /* 0x000ea20000300a00 */
[----:B0-----:R-:W-:Y:S02]  /*2d7f0*/  F2FP.F16.E4M3.UNPACK_B R12, R2 ;  /* 0x00000002ff0c723e */ /* 0x001fe400020006ff */
[----:B------:R-:W-:Y:S02]  /*2d800*/  F2FP.F16.E4M3.UNPACK_B R13, R3 ;  /* 0x00000003ff0d723e */ /* 0x000fe400020006ff */
[----:B-1----:R-:W-:Y:S02]  /*2d810*/  F2FP.F16.E4M3.UNPACK_B R14, R4 ;  /* 0x00000004ff0e723e */ /* 0x002fe400020006ff */
[----:B------:R-:W-:-:S07]  /*2d820*/  F2FP.F16.E4M3.UNPACK_B R15, R5 ;  /* 0x00000005ff0f723e */ /* 0x000fce00020006ff */
[----:B----4-:R-:W-:Y:S01]  /*2d830*/  HMMA.16816.F32 R16, R12, R8, R16 ;  /* 0x000000080c10723c */ /* 0x010fe20000001810 */
[----:B------:R-:W-:Y:S01]  /*2d840*/  STL [R1+0x2b8c], R8 ;  /* 0x002b8c0801007387 */ /* 0x000fe20000100800 */
[----:B------:R-:W-:-:S03]  /*2d850*/  IMAD.MOV.U32 R3, RZ, RZ, R11 ;  /* 0x000000ffff037224 */ /* 0x000fc600078e000b */
[----:B------:R-:W-:Y:S01]  /*2d860*/  STL [R1+0x2b88], R9 ;  /* 0x002b880901007387 */ /* 0x000fe20000100800 */
[----:B------:R-:W-:-:S03]  /*2d870*/  IMAD.MOV.U32 R2, RZ, RZ, R10 ;  /* 0x000000ffff027224 */ /* 0x000fc600078e000a */
[----:B------:R-:W3:Y:S04]  /*2d880*/  LDL.LU R11, [R1+0xc4] ;  /* 0x0000c400010b7983 */ /* 0x000ee80000300800 */
[----:B------:R-:W3:Y:S06]  /*2d890*/  LDL.LU R10, [R1+0xd8] ;  /* 0x0000d800010a7983 */ /* 0x000eec0000300800 */
[----:B------:R-:W-:Y:S04]  /*2d8a0*/  STL.64 [R1+0x2a78], R18 ;  /* 0x002a781201007387 */ /* 0x000fe80000100a00 */
[----:B------:R0:W-:Y:S04]  /*2d8b0*/  STL.64 [R1+0x2a70], R16 ;  /* 0x002a701001007387 */ /* 0x0001e80000100a00 */
[----:B0-----:R-:W4:Y:S04]  /*2d8c0*/  LDL.LU.64 R16, [R1+0x470] ;  /* 0x0004700001107983 */ /* 0x001f280000300a00 */
[----:B------:R-:W4:Y:S04]  /*2d8d0*/  LDL.LU.64 R18, [R1+0x478] ;  /* 0x0004780001127983 */ /* 0x000f280000300a00 */
[----:B------:R-:W2:Y:S04]  /*2d8e0*/  LDL.LU R8, [R1+0xac] ;  /* 0x0000ac0001087983 */ /* 0x000ea80000300800 */
[----:B------:R-:W2:Y:S01]  /*2d8f0*/  LDL.LU R9, [R1+0xbc] ;  /* 0x0000bc0001097983 */ /* 0x000ea20000300800 */
[----:B------:R-:W-:-:S02]  /*2d900*/  F2FP.F16.E4M3.UNPACK_B R6, R6 ;  /* 0x00000006ff06723e */ /* 0x000fc400020006ff */
[----:B------:R-:W-:Y:S01]  /*2d910*/  F2FP.F16.E4M3.UNPACK_B R7, R7 ;  /* 0x00000007ff07723e */ /* 0x000fe200020006ff */
[----:B---3--:R-:W-:Y:S04]  /*2d920*/  STL.64 [R1+0x2b98], R10 ;  /* 0x002b980a01007387 */ /* 0x008fe80000100a00 */
[----:B--2---:R4:W-:Y:S02]  /*2d930*/  STL.64 [R1+0x2b90], R8 ;  /* 0x002b900801007387 */ /* 0x0049e40000100a00 */
[----:B----4-:R-:W-:-:S15]  /*2d940*/  HMMA.16816.F32 R8, R12, R6, R16 ;  /* 0x000000060c08723c */ /* 0x010fde0000001810 */
[----:B------:R-:W-:-:S04]  /*2d950*/  NOP ;  /* 0x0000000000007918 */ /* 0x000fc80000000000 */
[----:B------:R-:W-:Y:S02]  /*2d960*/  IMAD.MOV.U32 R19, RZ, RZ, R8 ;  /* 0x000000ffff137224 */ /* 0x000fe400078e0008 */
[----:B------:R-:W-:Y:S02]  /*2d970*/  IMAD.MOV.U32 R18, RZ, RZ, R9 ;  /* 0x000000ffff127224 */ /* 0x000fe400078e0009 */
[----:B------:R-:W-:Y:S02]  /*2d980*/  IMAD.MOV.U32 R17, RZ, RZ, R10 ;  /* 0x000000ffff117224 */ /* 0x000fe400078e000a */
[----:B------:R-:W-:Y:S01]  /*2d990*/  IMAD.MOV.U32 R16, RZ, RZ, R11 ;  /* 0x000000ffff107224 */ /* 0x000fe200078e000b */
[----:B------:R-:W-:Y:S04]  /*2d9a0*/  STL.64 [R1+0x2ab8], R18 ;  /* 0x002ab81201007387 */ /* 0x000fe80000100a00 */
[----:B------:R0:W-:Y:S04]  /*2d9b0*/  STL.64 [R1+0x2ab0], R16 ;  /* 0x002ab01001007387 */ /* 0x0001e80000100a00 */
[----:B------:R-:W2:Y:S04]  /*2d9c0*/  LDL.LU.64 R8, [R1+0x330] ;  /* 0x0003300001087983 */ /* 0x000ea80000300a00 */
[----:B------:R-:W2:Y:S01]  /*2d9d0*/  LDL.LU.64 R10, [R1+0x338] ;  /* 0x00033800010a7983 */ /* 0x000ea20000300a00 */
[----:B------:R-:W-:-:S02]  /*2d9e0*/  F2FP.F16.E4M3.UNPACK_B R4, R24 ;  /* 0x00000018ff04723e */ /* 0x000fc400020006ff */
[----:B------:R-:W-:-:S07]  /*2d9f0*/  F2FP.F16.E4M3.UNPACK_B R5, R0 ;  /* 0x00000000ff05723e */ /* 0x000fce00020006ff */
[C---:B0-----:R-:W-:Y:S01]  /*2da00*/  HMMA.16816.F32 R16, R12.reuse, R4, R20 ;  /* 0x000000040c10723c */ /* 0x041fe20000001814 */
[----:B------:R-:W-:Y:S02]  /*2da10*/  F2FP.F16.E4M3.UNPACK_B R2, R2 ;  /* 0x00000002ff02723e */ /* 0x000fe400020006ff */
[----:B------:R-:W-:Y:S01]  /*2da20*/  F2FP.F16.E4M3.UNPACK_B R3, R3 ;  /* 0x00000003ff03723e */ /* 0x000fe200020006ff */
[----:B------:R-:W-:Y:S04]  /*2da30*/  STL.64 [R1+0x2b80], R6 ;  /* 0x002b800601007387 */ /* 0x000fe80000100a00 */
[----:B------:R0:W-:Y:S11]  /*2da40*/  STL.64 [R1+0x2b78], R4 ;  /* 0x002b780401007387 */ /* 0x0001f60000100a00 */
[----:B------:R1:W-:Y:S04]  /*2da50*/  STL.64 [R1+0x80], R16 ;  /* 0x0000801001007387 */ /* 0x0003e80000100a00 */
[----:B------:R3:W-:Y:S04]  /*2da60*/  STL.64 [R1+0x88], R18 ;  /* 0x0000881201007387 */ /* 0x0007e80000100a00 */
[----:B0-----:R-:W4:Y:S04]  /*2da70*/  LDL.LU.64 R4, [R1+0x450] ;  /* 0x0004500001047983 */ /* 0x001f280000300a00 */
[----:B------:R-:W4:Y:S04]  /*2da80*/  LDL.LU.64 R6, [R1+0x458] ;  /* 0x0004580001067983 */ /* 0x000f280000300a00 */
[----:B------:R-:W4:Y:S04]  /*2da90*/  LDL.LU.64 R24, [R1+0x440] ;  /* 0x0004400001187983 */ /* 0x000f280000300a00 */
[----:B------:R-:W4:Y:S04]  /*2daa0*/  LDL.LU.64 R26, [R1+0x448] ;  /* 0x00044800011a7983 */ /* 0x000f280000300a00 */
[----:B------:R-:W4:Y:S04]  /*2dab0*/  LDL.LU.64 R20, [R1+0x430] ;  /* 0x0004300001147983 */ /* 0x000f280000300a00 */
[----:B------:R-:W4:Y:S04]  /*2dac0*/  LDL.LU.64 R22, [R1+0x438] ;  /* 0x0004380001167983 */ /* 0x000f280000300a00 */
[----:B------:R-:W4:Y:S04]  /*2dad0*/  LDL.LU R29, [R1+0xf0] ;  /* 0x0000f000011d7983 */ /* 0x000f280000300800 */
[----:B------:R-:W4:Y:S04]  /*2dae0*/  LDL.LU R28, [R1+0xfc] ;  /* 0x0000fc00011c7983 */ /* 0x000f280000300800 */
[----:B------:R-:W4:Y:S04]  /*2daf0*/  LDL.LU R0, [R1+0xf8] ;  /* 0x0000f80001007983 */ /* 0x000f280000300800 */
[----:B-1----:R-:W4:Y:S04]  /*2db00*/  LDL.LU.64 R16, [R1+0x320] ;  /* 0x0003200001107983 */ /* 0x002f280000300a00 */
[----:B---3--:R-:W3:Y:S01]  /*2db10*/  LDL.LU.64 R18, [R1+0x328] ;  /* 0x0003280001127983 */ /* 0x008ee20000300a00 */
[----:B--2---:R-:W-:Y:S03]  /*2db20*/  HMMA.16816.F32 R12, R12, R2, R8 ;  /* 0x000000020c0c723c */ /* 0x004fe60000001808 */
[----:B------:R-:W2:Y:S04]  /*2db30*/  LDL.LU.64 R10, [R1+0x2b98] ;  /* 0x002b9800010a7983 */ /* 0x000ea80000300a00 */
[----:B------:R-:W2:-:S12]  /*2db40*/  LDL.LU.64 R8, [R1+0x2b90] ;  /* 0x002b900001087983 */ /* 0x000e980000300a00 */
[----:B------:R0:W-:Y:S04]  /*2db50*/  STL.64 [R1], R12 ;  /* 0x0000000c01007387 */ /* 0x0001e80000100a00 */
[----:B------:R1:W-:Y:S04]  /*2db60*/  STL.64 [R1+0x8], R14 ;  /* 0x0000080e01007387 */ /* 0x0003e80000100a00 */
[----:B0-----:R-:W2:Y:S04]  /*2db70*/  LDL.LU R12, [R1+0xa8] ;  /* 0x0000a800010c7983 */ /* 0x001ea80000300800 */
[----:B------:R-:W3:Y:S04]  /*2db80*/  LDL.LU R13, [R1+0xb4] ;  /* 0x0000b400010d7983 */ /* 0x000ee80000300800 */
[----:B-1----:R-:W4:Y:S04]  /*2db90*/  LDL.LU R14, [R1+0xd4] ;  /* 0x0000d400010e7983 */ /* 0x002f280000300800 */
[----:B------:R-:W4:Y:S01]  /*2dba0*/  LDL.LU R15, [R1+0xdc] ;  /* 0x0000dc00010f7983 */ /* 0x000f220000300800 */
[----:B--2---:R-:W-:-:S02]  /*2dbb0*/  IMAD R12, R12, 0x100, R8 ;  /* 0x000001000c0c7824 */ /* 0x004fc400078e0208 */
[----:B---3--:R-:W-:Y:S01]  /*2dbc0*/  IMAD R13, R13, 0x100, R9 ;  /* 0x000001000d0d7824 */ /* 0x008fe200078e0209 */
[----:B------:R-:W2:Y:S04]  /*2dbd0*/  LDL.LU R8, [R1+0x2b8c] ;  /* 0x002b8c0001087983 */ /* 0x000ea80000300800 */
[----:B------:R-:W2:Y:S01]  /*2dbe0*/  LDL.LU R9, [R1+0x2b88] ;  /* 0x002b880001097983 */ /* 0x000ea20000300800 */
[----:B----4-:R-:W-:Y:S02]  /*2dbf0*/  IMAD R11, R11, 0x100, R14 ;  /* 0x000001000b0b7824 */ /* 0x010fe400078e020e */
[----:B------:R-:W-:Y:S01]  /*2dc00*/  IMAD R10, R10, 0x100, R15 ;  /* 0x000001000a0a7824 */ /* 0x000fe200078e020f */
[----:B------:R-:W-:Y:S02]  /*2dc10*/  F2FP.F16.E4M3.UNPACK_B R12, R12 ;  /* 0x0000000cff0c723e */ /* 0x000fe400020006ff */
[----:B------:R-:W-:-:S02]  /*2dc20*/  F2FP.F16.E4M3.UNPACK_B R13, R13 ;  /* 0x0000000dff0d723e */ /* 0x000fc400020006ff */
[----:B------:R-:W-:Y:S02]  /*2dc30*/  F2FP.F16.E4M3.UNPACK_B R14, R11 ;  /* 0x0000000bff0e723e */ /* 0x000fe400020006ff */
[----:B------:R-:W-:Y:S01]  /*2dc40*/  F2FP.F16.E4M3.UNPACK_B R15, R10 ;  /* 0x0000000aff0f723e */ /* 0x000fe200020006ff */
[----:B------:R-:W3:Y:S04]  /*2dc50*/  LDL.LU R11, [R1+0xe8] ;  /* 0x0000e800010b7983 */ /* 0x000ee80000300800 */
[----:B------:R-:W4:Y:S02]  /*2dc60*/  LDL.LU R10, [R1+0xe0] ;  /* 0x0000e000010a7983 */ /* 0x000f240000300800 */
[----:B--2---:R-:W-:-:S15]  /*2dc70*/  HMMA.16816.F32 R4, R12, R8, R4 ;  /* 0x000000080c04723c */ /* 0x004fde0000001804 */
[----:B------:R-:W-:-:S04]  /*2dc80*/  NOP ;  /* 0x0000000000007918 */ /* 0x000fc80000000000 */
[----:B------:R-:W-:Y:S04]  /*2dc90*/  STL.64 [R1+0x70], R4 ;  /* 0x0000700401007387 */ /* 0x000fe80000100a00 */
[----:B------:R0:W-:Y:S04]  /*2dca0*/  STL.64 [R1+0x78], R6 ;  /* 0x0000780601007387 */ /* 0x0001e80000100a00 */
[----:B0-----:R-:W2:Y:S04]  /*2dcb0*/  LDL.LU.64 R6, [R1+0x2b80] ;  /* 0x002b800001067983 */ /* 0x001ea80000300a00 */
[----:B------:R-:W3:Y:S01]  /*2dcc0*/  LDL.LU.64 R4, [R1+0x2b78] ;  /* 0x002b780001047983 */ /* 0x000ee20000300a00 */
[C---:B--2---:R-:W-:Y:S08]  /*2dcd0*/  HMMA.16816.F32 R24, R12.reuse, R6, R24 ;  /* 0x000000060c18723c */ /* 0x044ff00000001818 */
[C---:B---3--:R-:W-:Y:S01]  /*2dce0*/  HMMA.16816.F32 R20, R12.reuse, R4, R20 ;  /* 0x000000040c14723c */ /* 0x048fe20000001814 */
[----:B------:R-:W-:Y:S10]  /*2dcf0*/  STL.64 [R1+0x2b70], R6 ;  /* 0x002b700601007387 */ /* 0x000ff40000100a00 */
[----:B------:R-:W-:Y:S04]  /*2dd00*/  STL.64 [R1+0x60], R24 ;  /* 0x0000601801007387 */ /* 0x000fe80000100a00 */
[----:B------:R0:W-:Y:S04]  /*2dd10*/  STL.64 [R1+0x68], R26 ;  /* 0x0000681a01007387 */ /* 0x0001e80000100a00 */
[----:B------:R1:W-:Y:S04]  /*2dd20*/  STL.64 [R1+0x2b68], R4 ;  /* 0x002b680401007387 */ /* 0x0003e80000100a00 */
[----:B------:R2:W-:Y:S04]  /*2dd30*/  STL.64 [R1+0x50], R20 ;  /* 0x0000501401007387 */ /* 0x0005e80000100a00 */
[----:B------:R3:W-:Y:S01]  /*2dd40*/  STL.64 [R1+0x58], R22 ;  /* 0x0000581601007387 */ /* 0x0007e20000100a00 */
[----:B0-----:R-:W-:Y:S03]  /*2dd50*/  HMMA.16816.F32 R24, R12, R2, R16 ;  /* 0x000000020c18723c */ /* 0x001fe60000001810 */
[----:B------:R-:W4:Y:S04]  /*2dd60*/  LDL.LU R13, [R1+0xe4] ;  /* 0x0000e400010d7983 */ /* 0x000f280000300800 */
[----:B------:R-:W4:Y:S04]  /*2dd70*/  LDL.LU R14, [R1+0xec] ;  /* 0x0000ec00010e7983 */ /* 0x000f280000300800 */
[----:B------:R-:W4:Y:S04]  /*2dd80*/  LDL.LU R15, [R1+0xf4] ;  /* 0x0000f400010f7983 */ /* 0x000f280000300800 */
[----:B-1----:R-:W4:Y:S04]  /*2dd90*/  LDL.LU.64 R4, [R1+0x420] ;  /* 0x0004200001047983 */ /* 0x002f280000300a00 */
[----:B------:R-:W4:Y:S04]  /*2dda0*/  LDL.LU.64 R6, [R1+0x428] ;  /* 0x0004280001067983 */ /* 0x000f280000300a00 */
[----:B--2---:R-:W2:Y:S04]  /*2ddb0*/  LDL.LU.64 R20, [R1+0x400] ;  /* 0x0004000001147983 */ /* 0x004ea80000300a00 */
[----:B---3--:R-:W2:Y:S04]  /*2ddc0*/  LDL.LU.64 R22, [R1+0x408] ;  /* 0x0004080001167983 */ /* 0x008ea80000300a00 */
[----:B------:R-:W3:Y:S04]  /*2ddd0*/  LDL.LU.64 R16, [R1+0x310] ;  /* 0x0003100001107983 */ /* 0x000ee80000300a00 */
[----:B------:R-:W3:Y:S04]  /*2dde0*/  LDL.LU.64 R18, [R1+0x318] ;  /* 0x0003180001127983 */ /* 0x000ee80000300a00 */
[----:B------:R-:W-:Y:S04]  /*2ddf0*/  STL.64 [R1+0x2a28], R26 ;  /* 0x002a281a01007387 */ /* 0x000fe80000100a00 */
[----:B------:R0:W-:Y:S04]  /*2de00*/  STL.64 [R1+0x2a20], R24 ;  /* 0x002a201801007387 */ /* 0x0001e80000100a00 */
[----:B0-----:R-:W2:Y:S04]  /*2de10*/  LDL.LU.64 R24, [R1+0x410] ;  /* 0x0004100001187983 */ /* 0x001ea80000300a00 */
[----:B------:R-:W2:Y:S01]  /*2de20*/  LDL.LU.64 R26, [R1+0x418] ;  /* 0x00041800011a7983 */ /* 0x000ea20000300a00 */
[----:B----4-:R-:W-:-:S02]  /*2de30*/  IMAD R11, R11, 0x100, R14 ;  /* 0x000001000b0b7824 */ /* 0x010fc400078e020e */
[----:B------:R-:W-:Y:S02]  /*2de40*/  IMAD R14, R29, 0x100, R15 ;  /* 0x000001001d0e7824 */ /* 0x000fe400078e020f */
[----:B------:R-:W-:Y:S02]  /*2de50*/  IMAD R10, R10, 0x100, R13 ;  /* 0x000001000a0a7824 */ /* 0x000fe400078e020d */
[----:B------:R-:W-:Y:S01]  /*2de60*/  IMAD R15, R0, 0x100, R28 ;  /* 0x00000100000f7824 */ /* 0x000fe200078e021c */
[----:B------:R-:W-:Y:S02]  /*2de70*/  F2FP.F16.E4M3.UNPACK_B R13, R11 ;  /* 0x0000000bff0d723e */ /* 0x000fe400020006ff */
[----:B------:R-:W-:Y:S02]  /*2de80*/  F2FP.F16.E4M3.UNPACK_B R14, R14 ;  /* 0x0000000eff0e723e */ /* 0x000fe400020006ff */
[----:B------:R-:W-:Y:S02]  /*2de90*/  F2FP.F16.E4M3.UNPACK_B R12, R10 ;  /* 0x0000000aff0c723e */ /* 0x000fe400020006ff */
[----:B------:R-:W-:Y:S01]  /*2dea0*/  F2FP.F16.E4M3.UNPACK_B R15, R15 ;  /* 0x0000000fff0f723e */ /* 0x000fe200020006ff */
[----:B------:R-:W4:Y:S04]  /*2deb0*/  LDL.LU R10, [R1+0x100] ;  /* 0x00010000010a7983 */ /* 0x000f280000300800 */
[----:B------:R-:W2:Y:S02]  /*2dec0*/  LDL.LU R11, [R1+0x108] ;  /* 0x00010800010b7983 */ /* 0x000ea40000300800 */
[----:B------:R-:W-:-:S15]  /*2ded0*/  HMMA.16816.F32 R4, R12, R8, R4 ;  /* 0x000000080c04723c */ /* 0x000fde0000001804 */
[----:B------:R-:W-:-:S04]  /*2dee0*/  NOP ;  /* 0x0000000000007918 */ /* 0x000fc80000000000 */
[----:B------:R-:W-:Y:S04]  /*2def0*/  STL.64 [R1+0x40], R4 ;  /* 0x0000400401007387 */ /* 0x000fe80000100a00 */
[----:B------:R0:W-:Y:S04]  /*2df00*/  STL.64 [R1+0x48], R6 ;  /* 0x0000480601007387 */ /* 0x0001e80000100a00 */
[----:B0-----:R-:W2:Y:S04]  /*2df10*/  LDL.LU.64 R6, [R1+0x2b70] ;  /* 0x002b700001067983 */ /* 0x001ea80000300a00 */
[----:B------:R-:W3:Y:S01]  /*2df20*/  LDL.LU.64 R4, [R1+0x2b68] ;  /* 0x002b680001047983 */ /* 0x000ee20000300a00 */
[----:B--2---:R-:W-:-:S15]  /*2df30*/  HMMA.16816.F32 R24, R12, R6, R24 ;  /* 0x000000060c18723c */ /* 0x004fde0000001818 */
[----:B------:R-:W-:-:S04]  /*2df40*/  NOP ;  /* 0x0000000000007918 */ /* 0x000fc80000000000 */
[----:B------:R-:W-:Y:S04]  /*2df50*/  STL.64 [R1+0x30], R24 ;  /* 0x0000301801007387 */ /* 0x000fe80000100a00 */
[----:B------:R3:W-:Y:S01]  /*2df60*/  STL [R1+0x38], R26 ;  /* 0x0000381a01007387 */ /* 0x0007e20000100800 */
[----:B------:R-:W-:Y:S02]  /*2df70*/  IMAD.MOV.U32 R0, RZ, RZ, R27 ;  /* 0x000000ffff007224 */ /* 0x000fe400078e001b */
[C---:B---3--:R-:W-:Y:S08]  /*2df80*/  HMMA.16816.F32 R24, R12.reuse, R4, R20 ;  /* 0x000000040c18723c */ /* 0x048ff00000001814 */
[----:B------:R-:W-:Y:S01]  /*2df90*/  HMMA.16816.F32 R20, R12, R2, R16 ;  /* 0x000000020c14723c */ /* 0x000fe20000001810 */
[----:B------:R-:W2:Y:S10]  /*2dfa0*/  LDL.LU R12, [R1+0x114] ;  /* 0x00011400010c7983 */ /* 0x000eb40000300800 */
[----:B------:R-:W-:Y:S04]  /*2dfb0*/  STL.64 [R1+0x20], R24 ;  /* 0x0000201801007387 */ /* 0x000fe80000100a00 */
[----:B------:R-:W-:Y:S04]  /*2dfc0*/  STL.64 [R1+0x28], R26 ;  /* 0x0000281a01007387 */ /* 0x000fe80000100a00 */
[----:B------:R-:W2:Y:S04]  /*2dfd0*/  LDL.LU R14, [R1+0x110] ;  /* 0x00011000010e7983 */ /* 0x000ea80000300800 */
[----:B------:R-:W3:Y:S04]  /*2dfe0*/  LDL.LU R13, [R1+0x11c] ;  /* 0x00011c00010d7983 */ /* 0x000ee80000300800 */
[----:B------:R-:W3:Y:S04]  /*2dff0*/  LDL.LU R15, [R1+0x118] ;  /* 0x00011800010f7983 */ /* 0x000ee80000300800 */
[----:B------:R-:W2:Y:S04]  /*2e000*/  LDL.LU R16, [R1+0x134] ;  /* 0x0001340001107983 */ /* 0x000ea80000300800 */
[----:B------:R-:W2:Y:S04]  /*2e010*/  LDL.LU R17, [R1+0x130] ;  /* 0x0001300001117983 */ /* 0x000ea80000300800 */
[----:B------:R-:W2:Y:S04]  /*2e020*/  LDL.LU R18, [R1+0x13c] ;  /* 0x00013c0001127983 */ /* 0x000ea80000300800 */
[----:B------:R-:W2:Y:S04]  /*2e030*/  LDL.LU R19, [R1+0x138] ;  /* 0x0001380001137983 */ /* 0x000ea80000300800 */
[----:B--2---:R0:W-:Y:S04]  /*2e040*/  STL.64 [R1+0x2b40], R18 ;  /* 0x002b401201007387 */ /* 0x0041e80000100a00 */
[----:B0-----:R-:W4:Y:S04]  /*2e050*/  LDL.LU R18, [R1+0x104] ;  /* 0x0001040001127983 */ /* 0x001f280000300800 */
[----:B------:R-:W2:Y:S04]  /*2e060*/  LDL.LU R19, [R1+0x10c] ;  /* 0x00010c0001137983 */ /* 0x000ea80000300800 */
[----:B------:R-:W-:Y:S04]  /*2e070*/  STL.64 [R1+0x2b38], R16 ;  /* 0x002b381001007387 */ /* 0x000fe80000100a00 */
[----:B------:R-:W2:Y:S04]  /*2e080*/  LDL.LU R24, [R1+0x14c] ;  /* 0x00014c0001187983 */ /* 0x000ea80000300800 */
[----:B------:R-:W2:Y:S04]  /*2e090*/  LDL.LU R25, [R1+0x148] ;  /* 0x0001480001197983 */ /* 0x000ea80000300800 */
[----:B------:R-:W2:Y:S04]  /*2e0a0*/  LDL.LU R26, [R1+0x184] ;  /* 0x00018400011a7983 */ /* 0x000ea80000300800 */
[----:B------:R-:W2:Y:S04]  /*2e0b0*/  LDL.LU R27, [R1+0x180] ;  /* 0x00018000011b7983 */ /* 0x000ea80000300800 */
[----:B--2---:R-:W-:Y:S04]  /*2e0c0*/  STL.64 [R1+0x2b08], R26 ;  /* 0x002b081a01007387 */ /* 0x004fe80000100a00 */
[----:B------:R-:W-:Y:S04]  /*2e0d0*/  STL.64 [R1+0x2b00], R24 ;  /* 0x002b001801007387 */ /* 0x000fe80000100a00 */
[----:B------:R-:W2:Y:S04]  /*2e0e0*/  LDL.LU R29, [R1+0x18c] ;  /* 0x00018c00011d7983 */ /* 0x000ea80000300800 */
[----:B------:R-:W2:Y:S04]  /*2e0f0*/  LDL.LU R28, [R1+0x188] ;  /* 0x00018800011c7983 */ /* 0x000ea80000300800 */
[----:B------:R0:W-:Y:S04]  /*2e100*/  STL.64 [R1+0x29f8], R22 ;  /* 0x0029f81601007387 */ /* 0x0001e80000100a00 */
[----:B0-----:R-:W2:Y:S04]  /*2e110*/  LDL.LU R22, [R1+0x144] ;  /* 0x0001440001167983 */ /* 0x001ea80000300800 */
[----:B------:R-:W2:Y:S04]  /*2e120*/  LDL.LU R23, [R1+0x140] ;  /* 0x0001400001177983 */ /* 0x000ea80000300800 */
[----:B------:R0:W-:Y:S01]  /*2e130*/  STL.64 [R1+0x29f0], R20 ;  /* 0x0029f01401007387 */ /* 0x0001e20000100a00 */
[----:B----4-:R-:W-:-:S02]  /*2e140*/  IMAD R10, R10, 0x100, R18 ;  /* 0x000001000a0a7824 */ /* 0x010fc400078e0212 */
[----:B------:R-:W-:Y:S01]  /*2e150*/  IMAD R11, R11, 0x100, R19 ;  /* 0x000001000b0b7824 */ /* 0x000fe200078e0213 */
[----:B--2---:R1:W-:Y:S04]  /*2e160*/  STL.64 [R1+0x2b10], R22 ;  /* 0x002b101601007387 */ /* 0x0043e80000100a00 */
[----:B0-----:R-:W2:Y:S04]  /*2e170*/  LDL.LU.64 R20, [R1+0x3f0] ;  /* 0x0003f00001147983 */ /* 0x001ea80000300a00 */
[----:B-1----:R-:W2:Y:S04]  /*2e180*/  LDL.LU.64 R22, [R1+0x3f8] ;  /* 0x0003f80001167983 */ /* 0x002ea80000300a00 */
[----:B------:R-:W4:Y:S04]  /*2e190*/  LDL.LU.64 R16, [R1+0x300] ;  /* 0x0003000001107983 */ /* 0x000f280000300a00 */
[----:B------:R-:W2:Y:S01]  /*2e1a0*/  LDL.LU.64 R18, [R1+0x308] ;  /* 0x0003080001127983 */ /* 0x000ea20000300a00 */
[----:B------:R-:W-:-:S02]  /*2e1b0*/  IMAD R14, R14, 0x100, R12 ;  /* 0x000001000e0e7824 */ /* 0x000fc400078e020c */
[----:B---3--:R-:W-:Y:S01]  /*2e1c0*/  IMAD R15, R15, 0x100, R13 ;  /* 0x000001000f0f7824 */ /* 0x008fe200078e020d */
[----:B--2---:R-:W-:Y:S04]  /*2e1d0*/  STL.64 [R1+0x2b50], R18 ;  /* 0x002b501201007387 */ /* 0x004fe80000100a00 */
[----:B----4-:R0:W-:Y:S04]  /*2e1e0*/  STL.64 [R1+0x2b48], R16 ;  /* 0x002b481001007387 */ /* 0x0101e80000100a00 */
[----:B0-----:R-:W2:Y:S04]  /*2e1f0*/  LDL.LU.64 R16, [R1+0x3d0] ;  /* 0x0003d00001107983 */ /* 0x001ea80000300a00 */
[----:B------:R-:W3:Y:S01]  /*2e200*/  LDL.LU.64 R18, [R1+0x3d8] ;  /* 0x0003d80001127983 */ /* 0x000ee20000300a00 */
[----:B------:R-:W-:-:S02]  /*2e210*/  F2FP.F16.E4M3.UNPACK_B R12, R10 ;  /* 0x0000000aff0c723e */ /* 0x000fc400020006ff */
[----:B------:R-:W-:Y:S02]  /*2e220*/  F2FP.F16.E4M3.UNPACK_B R13, R11 ;  /* 0x0000000bff0d723e */ /* 0x000fe400020006ff */
[----:B------:R-:W-:Y:S02]  /*2e230*/  F2FP.F16.E4M3.UNPACK_B R14, R14 ;  /* 0x0000000eff0e723e */ /* 0x000fe400020006ff */
[----:B------:R-:W-:-:S07]  /*2e240*/  F2FP.F16.E4M3.UNPACK_B R15, R15 ;  /* 0x0000000fff0f723e */ /* 0x000fce00020006ff */
[C---:B------:R-:W-:Y:S01]  /*2e250*/  HMMA.16816.F32 R24, R12.reuse, R8, R20 ;  /* 0x000000080c18723c */ /* 0x040fe20000001814 */
[----:B---3--:R-:W-:Y:S04]  /*2e260*/  STL.64 [R1+0x2b60], R18 ;  /* 0x002b601201007387 */ /* 0x008fe80000100a00 */
[----:B--2---:R0:W-:Y:S04]  /*2e270*/  STL.64 [R1+0x2b58], R16 ;  /* 0x002b581001007387 */ /* 0x0041e80000100a00 */
[----:B0-----:R-:W2:Y:S04]  /*2e280*/  LDL.LU.64 R16, [R1+0x3e0] ;  /* 0x0003e00001107983 */ /* 0x001ea80000300a00 */
[----:B------:R-:W2:Y:S04]  /*2e290*/  LDL.LU.64 R18, [R1+0x3e8] ;  /* 0x0003e80001127983 */ /* 0x000ea80000300a00 */
[----:B------:R-:W3:Y:S04]  /*2e2a0*/  LDL.LU R10, [R1+0x120] ;  /* 0x00012000010a7983 */ /* 0x000ee80000300800 */
[----:B------:R-:W4:Y:S04]  /*2e2b0*/  LDL.LU R11, [R1+0x128] ;  /* 0x00012800010b7983 */ /* 0x000f280000300800 */
[----:B------:R-:W2:Y:S04]  /*2e2c0*/  LDL.LU.64 R20, [R1+0x3a0] ;  /* 0x0003a00001147983 */ /* 0x000ea80000300a00 */
[----:B------:R-:W2:Y:S04]  /*2e2d0*/  LDL.LU.64 R22, [R1+0x3a8] ;  /* 0x0003a80001167983 */ /* 0x000ea80000300a00 */
[----:B------:R-:W-:Y:S04]  /*2e2e0*/  STL.64 [R1+0x90], R24 ;  /* 0x0000901801007387 */ /* 0x000fe80000100a00 */
[----:B------:R-:W-:Y:S04]  /*2e2f0*/  STL.64 [R1+0x98], R26 ;  /* 0x0000981a01007387 */ /* 0x000fe80000100a00 */
[----:B--2---:R-:W-:Y:S04]  /*2e300*/  STL.64 [R1+0x2b20], R22 ;  /* 0x002b201601007387 */ /* 0x004fe80000100a00 */
[----:B------:R0:W-:Y:S04]  /*2e310*/  STL.64 [R1+0x2b18], R20 ;  /* 0x002b181401007387 */ /* 0x0001e80000100a00 */
[----:B0-----:R-:W2:Y:S04]  /*2e320*/  LDL.LU.64 R20, [R1+0x3b0] ;  /* 0x0003b00001147983 */ /* 0x001ea80000300a00 */
[----:B------:R-:W2:Y:S01]  /*2e330*/  LDL.LU.64 R22, [R1+0x3b8] ;  /* 0x0003b80001167983 */ /* 0x000ea20000300a00 */
[C---:B------:R-:W-:Y:S03]  /*2e340*/  HMMA.16816.F32 R16, R12.reuse, R6, R16 ;  /* 0x000000060c10723c */ /* 0x040fe60000001810 */
[----:B--2---:R-:W-:Y:S04]  /*2e350*/  STL.64 [R1+0x2b30], R22 ;  /* 0x002b301601007387 */ /* 0x004fe80000100a00 */
[----:B------:R0:W-:Y:S04]  /*2e360*/  STL.64 [R1+0x2b28], R20 ;  /* 0x002b281401007387 */ /* 0x0001e80000100a00 */
[----:B0-----:R-:W2:Y:S04]  /*2e370*/  LDL.LU.64 R20, [R1+0x3c0] ;  /* 0x0003c00001147983 */ /* 0x001ea80000300a00 */
[----:B------:R-:W2:Y:S04]  /*2e380*/  LDL.LU.64 R22, [R1+0x3c8] ;  /* 0x0003c80001167983 */ /* 0x000ea80000300a00 */
[----:B------:R-:W2:Y:S04]  /*2e390*/  LDL.LU.64 R24, [R1+0x2f0] ;  /* 0x0002f00001187983 */ /* 0x000ea80000300a00 */
[----:B------:R-:W2:Y:S04]  /*2e3a0*/  LDL.LU.64 R26, [R1+0x2f8] ;  /* 0x0002f800011a7983 */ /* 0x000ea80000300a00 */
[----:B------:R-:W-:Y:S04]  /*2e3b0*/  STL.64 [R1+0xa0], R16 ;  /* 0x0000a01001007387 */ /* 0x000fe80000100a00 */
[----:B------:R0:W-:Y:S04]  /*2e3c0*/  STL.64 [R1+0xa8], R18 ;  /* 0x0000a81201007387 */ /* 0x0001e80000100a00 */
[----:B0-----:R-:W2:Y:S04]  /*2e3d0*/  LDL.LU.64 R18, [R1+0x2b60] ;  /* 0x002b600001127983 */ /* 0x001ea80000300a00 */
[----:B------:R-:W2:Y:S02]  /*2e3e0*/  LDL.LU.64 R16, [R1+0x2b58] ;  /* 0x002b580001107983 */ /* 0x000ea40000300a00 */
[----:B--2---:R-:W-:-:S15]  /*2e3f0*/  HMMA.16816.F32 R16, R12, R4, R16 ;  /* 0x000000040c10723c */ /* 0x004fde0000001810 */
[----:B------:R-:W-:-:S04]  /*2e400*/  NOP ;  /* 0x0000000000007918 */ /* 0x000fc80000000000 */
[----:B------:R-:W-:Y:S04]  /*2e410*/  STL.64 [R1+0xc0], R16 ;  /* 0x0000c01001007387 */ /* 0x000fe80000100a00 */
[----:B------:R0:W-:Y:S04]  /*2e420*/  STL.64 [R1+0xc8], R18 ;  /* 0x0000c81201007387 */ /* 0x0001e80000100a00 */
[----:B0-----:R-:W2:Y:S04]  /*2e430*/  LDL.LU.64 R18, [R1+0x2b50] ;  /* 0x002b500001127983 */ /* 0x001ea80000300a00 */
[----:B------:R-:W2:Y:S02]  /*2e440*/  LDL.LU.64 R16, [R1+0x2b48] ;  /* 0x002b480001107983 */ /* 0x000ea40000300a00 */
[----:B--2---:R-:W-:Y:S02]  /*2e450*/  HMMA.16816.F32 R12, R12, R2, R16 ;  /* 0x000000020c0c723c */ /* 0x004fe40000001810 */
[----:B------:R-:W2:Y:S04]  /*2e460*/  LDL.LU.64 R18, [R1+0x2b40] ;  /* 0x002b400001127983 */ /* 0x000ea80000300a00 */
[----:B------:R-:W2:-:S13]  /*2e470*/  LDL.LU.64 R16, [R1+0x2b38] ;  /* 0x002b380001107983 */ /* 0x000e9a0000300a00 */
[----:B------:R-:W-:Y:S04]  /*2e480*/  STL.64 [R1+0xb0], R12 ;  /* 0x0000b00c01007387 */ /* 0x000fe80000100a00 */
[----:B------:R0:W-:Y:S04]  /*2e490*/  STL.64 [R1+0xb8], R14 ;  /* 0x0000b80e01007387 */ /* 0x0001e80000100a00 */
[----:B0-----:R-:W3:Y:S04]  /*2e4a0*/  LDL.LU R14, [R1+0x124] ;  /* 0x00012400010e7983 */ /* 0x001ee80000300800 */
[----:B------:R-:W4:Y:S01]  /*2e4b0*/  LDL.LU R15, [R1+0x12c] ;  /* 0x00012c00010f7983 */ /* 0x000f220000300800 */
[----:B---3--:R-:W-:-:S02]  /*2e4c0*/  IMAD R10, R10, 0x100, R14 ;  /* 0x000001000a0a7824 */ /* 0x008fc400078e020e */
[----:B----4-:R-:W-:Y:S02]  /*2e4d0*/  IMAD R11, R11, 0x100, R15 ;  /* 0x000001000b0b7824 */ /* 0x010fe400078e020f */
[----:B--2---:R-:W-:Y:S02]  /*2e4e0*/  IMAD R14, R17, 0x100, R16 ;  /* 0x00000100110e7824 */ /* 0x004fe400078e0210 */
[----:B------:R-:W-:Y:S01]  /*2e4f0*/  IMAD R15, R19, 0x100, R18 ;  /* 0x00000100130f7824 */ /* 0x000fe200078e0212 */
[----:B------:R-:W2:Y:S01]  /*2e500*/  LDL.LU.64 R16, [R1+0x390] ;  /* 0x0003900001107983 */ /* 0x000ea20000300a00 */
[----:B------:R-:W-:Y:S02]  /*2e510*/  F2FP.F16.E4M3.UNPACK_B R12, R10 ;  /* 0x0000000aff0c723e */ /* 0x000fe400020006ff */
[----:B------:R-:W-:Y:S02]  /*2e520*/  F2FP.F16.E4M3.UNPACK_B R13, R11 ;  /* 0x0000000bff0d723e */ /* 0x000fe400020006ff */
[----:B------:R-:W-:-:S02]  /*2e530*/  F2FP.F16.E4M3.UNPACK_B R14, R14 ;  /* 0x0000000eff0e723e */ /* 0x000fc400020006ff */
[----:B------:R-:W-:Y:S01]  /*2e540*/  F2FP.F16.E4M3.UNPACK_B R15, R15 ;  /* 0x0000000fff0f723e */ /* 0x000fe200020006ff */
[----:B------:R-:W2:Y:S06]  /*2e550*/  LDL.LU.64 R18, [R1+0x398] ;  /* 0x0003980001127983 */ /* 0x000eac0000300a00 */
[----:B------:R-:W-:-:S15]  /*2e560*/  HMMA.16816.F32 R20, R12, R8, R20 ;  /* 0x000000080c14723c */ /* 0x000fde0000001814 */
[----:B------:R-:W-:-:S04]  /*2e570*/  NOP ;  /* 0x0000000000007918 */ /* 0x000fc80000000000 */
[----:B------:R-:W-:Y:S04]  /*2e580*/  STL.64 [R1+0xd0], R20 ;  /* 0x0000d01401007387 */ /* 0x000fe80000100a00 */
[----:B------:R0:W-:Y:S04]  /*2e590*/  STL.64 [R1+0xd8], R22 ;  /* 0x0000d81601007387 */ /* 0x0001e80000100a00 */
[----:B0-----:R-:W3:Y:S04]  /*2e5a0*/  LDL.LU.64 R22, [R1+0x2b30] ;  /* 0x002b300001167983 */ /* 0x001ee80000300a00 */
[----:B------:R-:W3:Y:S02]  /*2e5b0*/  LDL.LU.64 R20, [R1+0x2b28] ;  /* 0x002b280001147983 */ /* 0x000ee40000300a00 */
[----:B---3--:R-:W-:-:S15]  /*2e5c0*/  HMMA.16816.F32 R20, R12, R6, R20 ;  /* 0x000000060c14723c */ /* 0x008fde0000001814 */
[----:B------:R-:W-:-:S04]  /*2e5d0*/  NOP ;  /* 0x0000000000007918 */ /* 0x000fc80000000000 */
[----:B------:R-:W-:Y:S04]  /*2e5e0*/  STL.64 [R1+0xe0], R20 ;  /* 0x0000e01401007387 */ /* 0x000fe80000100a00 */
[----:B------:R0:W-:Y:S04]  /*2e5f0*/  STL.64 [R1+0xe8], R22 ;  /* 0x0000e81601007387 */ /* 0x0001e80000100a00 */
[----:B0-----:R-:W3:Y:S04]  /*2e600*/  LDL.LU.64 R22, [R1+0x2b20] ;  /* 0x002b200001167983 */ /* 0x001ee80000300a00 */
[----:B------:R-:W3:Y:S02]  /*2e610*/  LDL.LU.64 R20, [R1+0x2b18] ;  /* 0x002b180001147983 */ /* 0x000ee40000300a00 */
[C---:B---3--:R-:W-:Y:S08]  /*2e620*/  HMMA.16816.F32 R20, R12.reuse, R4, R20 ;  /* 0x000000040c14723c */ /* 0x048ff00000001814 */
[----:B------:R-:W-:Y:S11]  /*2e630*/  HMMA.16816.F32 R12, R12, R2, R24 ;  /* 0x000000020c0c723c */ /* 0x000ff60000001818 */
[----:B------:R-:W-:Y:S04]  /*2e640*/  STL.64 [R1+0x100], R20 ;  /* 0x0001001401007387 */ /* 0x000fe80000100a00 */
[----:B------:R0:W-:Y:S04]  /*2e650*/  STL.64 [R1+0x108], R22 ;  /* 0x0001081601007387 */ /* 0x0001e80000100a00 */
[----:B0-----:R-:W3:Y:S04]  /*2e660*/  LDL.LU.64 R22, [R1+0x2b10] ;  /* 0x002b100001167983 */ /* 0x001ee80000300a00 */
[----:B------:R-:W4:Y:S04]  /*2e670*/  LDL.LU.64 R26, [R1+0x2b08] ;  /* 0x002b0800011a7983 */ /* 0x000f280000300a00 */
[----:B------:R-:W2:Y:S04]  /*2e680*/  LDL.LU.64 R24, [R1+0x2b00] ;  /* 0x002b000001187983 */ /* 0x000ea80000300a00 */
[----:B------:R-:W-:Y:S04]  /*2e690*/  STL.64 [R1+0xf0], R12 ;  /* 0x0000f00c01007387 */ /* 0x000fe80000100a00 */
[----:B------:R0:W-:Y:S02]  /*2e6a0*/  STL.64 [R1+0xf8], R14 ;  /* 0x0000f80e01007387 */ /* 0x0001e40000100a00 */
[----:B0-----:R-:W-:-:S05]  /*2e6b0*/  IMAD R15, R28, 0x100, R29 ;  /* 0x000001001c0f7824 */ /* 0x001fca00078e021d */
[----:B------:R-:W-:Y:S01]  /*2e6c0*/  F2FP.F16.E4M3.UNPACK_B R15, R15 ;  /* 0x0000000fff0f723e */ /* 0x000fe200020006ff */
[----:B---3--:R-:W-:Y:S02]  /*2e6d0*/  IMAD R10, R23, 0x100, R22 ;  /* 0x00000100170a7824 */ /* 0x008fe400078e0216 */
[----:B--2---:R-:W-:-:S03]  /*2e6e0*/  IMAD R11, R25, 0x100, R24 ;  /* 0x00000100190b7824 */ /* 0x004fc600078e0218 */
[----:B------:R-:W-:Y:S02]  /*2e6f0*/  F2FP.F16.E4M3.UNPACK_B R12, R10 ;  /* 0x0000000aff0c723e */ /* 0x000fe400020006ff */
[----:B------:R-:W2:Y:S01]  /*2e700*/  LDL.LU R10, [R1+0x1a0] ;  /* 0x0001a000010a7983 */ /* 0x000ea20000300800 */
[----:B------:R-:W-:-:S03]  /*2e710*/  F2FP.F16.E4M3.UNPACK_B R13, R11 ;  /* 0x0000000bff0d723e */ /* 0x000fc600020006ff */
[----:B------:R-:W2:Y:S01]  /*2e720*/  LDL.LU R11, [R1+0x1a8] ;  /* 0x0001a800010b7983 */ /* 0x000ea20000300800 */
[----:B----4-:R-:W-:-:S05]  /*2e730*/  IMAD R14, R27, 0x100, R26 ;  /* 0x000001001b0e7824 */ /* 0x010fca00078e021a */
[----:B------:R-:W-:-:S07]  /*2e740*/  F2FP.F16.E4M3.UNPACK_B R14, R14 ;  /* 0x0000000eff0e723e */ /* 0x000fce00020006ff */
[----:B------:R-:W-:-:S15]  /*2e750*/  HMMA.16816.F32 R16, R12, R8, R16 ;  /* 0x000000080c10723c */ /* 0x000fde0000001810 */
[----:B------:R-:W-:-:S04]  /*2e760*/  NOP ;  /* 0x0000000000007918 */ /* 0x000fc80000000000 */
[----:B------:R0:W-:Y:S01]  /*2e770*/  STL.64 [R1+0x110], R16 ;  /* 0x0001101001007387 */ /* 0x0001e20000100a00 */
[----:B------:R-:W-:Y:S02]  /*2e780*/  IMAD.MOV.U32 R29, RZ, RZ, R18 ;  /* 0x000000ffff1d7224 */ /* 0x000fe400078e0012 */
[----:B------:R-:W-:Y:S01]  /*2e790*/  IMAD.MOV.U32 R28, RZ, RZ, R19 ;  /* 0x000000ffff1c7224 */ /* 0x000fe200078e0013 */
[----:B0-----:R-:W3:Y:S04]  /*2e7a0*/  LDL.LU.64 R16, [R1+0x380] ;  /* 0x0003800001107983 */ /* 0x001ee80000300a00 */
[----:B------:R-:W3:Y:S04]  /*2e7b0*/  LDL.LU.64 R18, [R1+0x388] ;  /* 0x0003880001127983 */ /* 0x000ee80000300a00 */
[----:B--2---:R-:W-:Y:S04]  /*2e7c0*/  STL.64 [R1+0x2ae8], R10 ;  /* 0x002ae80a01007387 */ /* 0x004fe80000100a00 */
[----:B------:R0:W-:Y:S04]  /*2e7d0*/  STL.64 [R1+0x2ae0], R8 ;  /* 0x002ae00801007387 */ /* 0x0001e80000100a00 */
[----:B0-----:R-:W2:Y:S04]  /*2e7e0*/  LDL.LU.64 R8, [R1+0x2e0] ;  /* 0x0002e00001087983 */ /* 0x001ea80000300a00 */
[----:B------:R-:W4:Y:S04]  /*2e7f0*/  LDL.LU.64 R10, [R1+0x2e8] ;  /* 0x0002e800010a7983 */ /* 0x000f280000300a00 */
[----:B----4-:R-:W-:Y:S04]  /*2e800*/  STL.64 [R1+0x2af8], R10 ;  /* 0x002af80a01007387 */ /* 0x010fe80000100a00 */
[----:B--2---:R0:W-:Y:S04]  /*2e810*/  STL.64 [R1+0x2af0], R8 ;  /* 0x002af00801007387 */ /* 0x0041e80000100a00 */
[----:B0-----:R-:W2:Y:S04]  /*2e820*/  LDL.LU.64 R8, [R1+0x370] ;  /* 0x0003700001087983 */ /* 0x001ea80000300a00 */
[----:B------:R-:W2:Y:S04]  /*2e830*/  LDL.LU.64 R10, [R1+0x378] ;  /* 0x00037800010a7983 */ /* 0x000ea80000300a00 */
[----:B------:R-:W4:Y:S04]  /*2e840*/  LDL.LU R20, [R1+0x1e4] ;  /* 0x0001e40001147983 */ /* 0x000f280000300800 */
[----:B------:R-:W4:Y:S04]  /*2e850*/  LDL.LU R21, [R1+0x1e0] ;  /* 0x0001e00001157983 */ /* 0x000f280000300800 */
[----:B------:R-:W2:Y:S04]  /*2e860*/  LDL.LU R22, [R1+0x1ec] ;  /* 0x0001ec0001167983 */ /* 0x000ea80000300800 */
[----:B------:R-:W2:Y:S01]  /*2e870*/  LDL.LU R23, [R1+0x1e8] ;  /* 0x0001e80001177983 */ /* 0x000ea20000300800 */
[C---:B---3--:R-:W-:Y:S03]  /*2e880*/  HMMA.16816.F32 R16, R12.reuse, R6, R16 ;  /* 0x000000060c10723c */ /* 0x048fe60000001810 */
[----:B--2---:R-:W-:Y:S04]  /*2e890*/  STL.64 [R1+0x2ac8], R22 ;  /* 0x002ac81601007387 */ /* 0x004fe80000100a00 */
[----:B----4-:R0:W-:Y:S04]  /*2e8a0*/  STL.64 [R1+0x2ac0], R20 ;  /* 0x002ac01401007387 */ /* 0x0101e80000100a00 */
[----:B0-----:R-:W2:Y:S04]  /*2e8b0*/  LDL.LU.64 R20, [R1+0x350] ;  /* 0x0003500001147983 */ /* 0x001ea80000300a00 */
[----:B------:R-:W3:Y:S01]  /*2e8c0*/  LDL.LU.64 R22, [R1+0x358] ;  /* 0x0003580001167983 */ /* 0x000ee20000300a00 */
[C---:B------:R-:W-:Y:S03]  /*2e8d0*/  HMMA.16816.F32 R8, R12.reuse, R4, R8 ;  /* 0x000000040c08723c */ /* 0x040fe60000001808 */
[----:B---3--:R-:W-:Y:S04]  /*2e8e0*/  STL.64 [R1+0x2ad8], R22 ;  /* 0x002ad81601007387 */ /* 0x008fe80000100a00 */
[----:B--2---:R0:W-:Y:S04]  /*2e8f0*/  STL.64 [R1+0x2ad0], R20 ;  /* 0x002ad01401007387 */ /* 0x0041e80000100a00 */
[----:B0-----:R-:W2:Y:S04]  /*2e900*/  LDL.LU.64 R20, [R1+0x360] ;  /* 0x0003600001147983 */ /* 0x001ea80000300a00 */
[----:B------:R-:W2:Y:S04]  /*2e910*/  LDL.LU.64 R22, [R1+0x368] ;  /* 0x0003680001167983 */ /* 0x000ea80000300a00 */
[----:B------:R-:W3:Y:S04]  /*2e920*/  LDL.LU R24, [R1+0x1f4] ;  /* 0x0001f40001187983 */ /* 0x000ee80000300800 */
[----:B------:R-:W3:Y:S04]  /*2e930*/  LDL.LU R25, [R1+0x1f0] ;  /* 0x0001f00001197983 */ /* 0x000ee80000300800 */
[----:B------:R-:W4:Y:S04]  /*2e940*/  LDL.LU R26, [R1+0x1fc] ;  /* 0x0001fc00011a7983 */ /* 0x000f280000300800 */
[----:B------:R-:W4:Y:S04]  /*2e950*/  LDL.LU R27, [R1+0x1f8] ;  /* 0x0001f800011b7983 */ /* 0x000f280000300800 */
[----:B------:R0:W-:Y:S04]  /*2e960*/  STL [R1+0x297c], R28 ;  /* 0x00297c1c01007387 */ /* 0x0001e80000100800 */
[----:B0-----:R-:W2:Y:S04]  /*2e970*/  LDL.LU R28, [R1+0x1c8] ;  /* 0x0001c800011c7983 */ /* 0x001ea80000300800 */
[----:B------:R0:W-:Y:S04]  /*2e980*/  STL [R1+0x2978], R29 ;  /* 0x0029781d01007387 */ /* 0x0001e80000100800 */
[----:B0-----:R-:W2:Y:S04]  /*2e990*/  LDL.LU R29, [R1+0x1cc] ;  /* 0x0001cc00011d7983 */ /* 0x001ea80000300800 */
[----:B------:R0:W-:Y:S04]  /*2e9a0*/  STL.64 [R1+0x120], R16 ;  /* 0x0001201001007387 */ /* 0x0001e80000100a00 */
[----:B------:R1:W-:Y:S04]  /*2e9b0*/  STL.64 [R1+0x128], R18 ;  /* 0x0001281201007387 */ /* 0x0003e80000100a00 */
[----:B0-----:R-:W2:Y:S04]  /*2e9c0*/  LDL.LU.64 R16, [R1+0x340] ;  /* 0x0003400001107983 */ /* 0x001ea80000300a00 */
[----:B-1----:R-:W2:Y:S04]  /*2e9d0*/  LDL.LU.64 R18, [R1+0x348] ;  /* 0x0003480001127983 */ /* 0x002ea80000300a00 */
[----:B------:R-:W-:Y:S04]  /*2e9e0*/  STL.64 [R1+0x140], R8 ;  /* 0x0001400801007387 */ /* 0x000fe80000100a00 */
[----:B------:R0:W-:Y:S04]  /*2e9f0*/  STL.64 [R1+0x148], R10 ;  /* 0x0001480a01007387 */ /* 0x0001e80000100a00 */
[----:B0-----:R-:W2:Y:S04]  /*2ea00*/  LDL.LU.64 R10, [R1+0x2af8] ;  /* 0x002af800010a7983 */ /* 0x001ea80000300a00 */
[----:B------:R-:W2:Y:S02]  /*2ea10*/  LDL.LU.64 R8, [R1+0x2af0] ;  /* 0x002af00001087983 */ /* 0x000ea40000300a00 */
[----:B--2---:R-:W-:Y:S02]  /*2ea20*/  HMMA.16816.F32 R12, R12, R2, R8 ;  /* 0x000000020c0c723c */ /* 0x004fe40000001808 */
[----:B------:R-:W2:Y:S04]  /*2ea30*/  LDL.LU.64 R10, [R1+0x2ae8] ;  /* 0x002ae800010a7983 */ /* 0x000ea80000300a00 */
[----:B------:R-:W2:-:S13]  /*2ea40*/  LDL.LU.64 R8, [R1+0x2ae0] ;  /* 0x002ae00001087983 */ /* 0x000e9a0000300a00 */
[----:B------:R0:W-:Y:S04]  /*2ea50*/  STL.64 [R1+0x130], R12 ;  /* 0x0001300c01007387 */ /* 0x0001e80000100a00 */
[----:B------:R1:W-:Y:S04]  /*2ea60*/  STL.64 [R1+0x138], R14 ;  /* 0x0001380e01007387 */ /* 0x0003e80000100a00 */
[----:B0-----:R-:W2:Y:S04]  /*2ea70*/  LDL.LU R12, [R1+0x1a4] ;  /* 0x0001a400010c7983 */ /* 0x001ea80000300800 */
[----:B------:R-:W3:Y:S04]  /*2ea80*/  LDL.LU R13, [R1+0x1ac] ;  /* 0x0001ac00010d7983 */ /* 0x000ee80000300800 */
[----:B-1----:R-:W4:Y:S04]  /*2ea90*/  LDL.LU R14, [R1+0x1c4] ;  /* 0x0001c400010e7983 */ /* 0x002f280000300800 */
[----:B------:R-:W4:Y:S01]  /*2eaa0*/  LDL.LU R15, [R1+0x1c0] ;  /* 0x0001c000010f7983 */ /* 0x000f220000300800 */
[----:B--2---:R-:W-:-:S02]  /*2eab0*/  IMAD R10, R10, 0x100, R12 ;  /* 0x000001000a0a7824 */ /* 0x004fc400078e020c */
[----:B---3--:R-:W-:Y:S02]  /*2eac0*/  IMAD R11, R11, 0x100, R13 ;  /* 0x000001000b0b7824 */ /* 0x008fe400078e020d */
[----:B----4-:R-:W-:Y:S02]  /*2ead0*/  IMAD R14, R15, 0x100, R14 ;  /* 0x000001000f0e7824 */ /* 0x010fe400078e020e */
[----:B------:R-:W-:Y:S01]  /*2eae0*/  IMAD R15, R28, 0x100, R29 ;  /* 0x000001001c0f7824 */ /* 0x000fe200078e021d */
[----:B------:R-:W-:Y:S02]  /*2eaf0*/  F2FP.F16.E4M3.UNPACK_B R12, R10 ;  /* 0x0000000aff0c723e */ /* 0x000fe400020006ff */
[----:B------:R-:W-:Y:S02]  /*2eb00*/  F2FP.F16.E4M3.UNPACK_B R13, R11 ;  /* 0x0000000bff0d723e */ /* 0x000fe400020006ff */
[----:B------:R-:W-:Y:S02]  /*2eb10*/  F2FP.F16.E4M3.UNPACK_B R14, R14 ;  /* 0x0000000eff0e723e */ /* 0x000fe400020006ff */
[----:B------:R-:W-:-:S07]  /*2eb20*/  F2FP.F16.E4M3.UNPACK_B R15, R15 ;  /* 0x0000000fff0f723e */ /* 0x000fce00020006ff */
[----:B------:R-:W-:-:S15]  /*2eb30*/  HMMA.16816.F32 R20, R12, R8, R20 ;  /* 0x000000080c14723c */ /* 0x000fde0000001814 */
[----:B------:R-:W-:-:S04]  /*2eb40*/  NOP ;  /* 0x0000000000007918 */ /* 0x000fc80000000000 */
[----:B------:R-:W-:Y:S04]  /*2eb50*/  STL.64 [R1+0x180], R20 ;  /* 0x0001801401007387 */ /* 0x000fe80000100a00 */
[----:B------:R0:W-:Y:S04]  /*2eb60*/  STL.64 [R1+0x188], R22 ;  /* 0x0001881601007387 */ /* 0x0001e80000100a00 */
[----:B0-----:R-:W2:Y:S04]  /*2eb70*/  LDL.LU.64 R22, [R1+0x2ad8] ;  /* 0x002ad80001167983 */ /* 0x001ea80000300a00 */
[----:B------:R-:W2:Y:S01]  /*2eb80*/  LDL.LU.64 R20, [R1+0x2ad0] ;  /* 0x002ad00001147983 */ /* 0x000ea20000300a00 */
[C---:B------:R-:W-:Y:S08]  /*2eb90*/  HMMA.16816.F32 R16, R12.reuse, R4, R16 ;  /* 0x000000040c10723c */ /* 0x040ff00000001810 */
[----:B--2---:R-:W-:-:S15]  /*2eba0*/  HMMA.16816.F32 R20, R12, R6, R20 ;  /* 0x000000060c14723c */ /* 0x004fde0000001814 */
[----:B------:R-:W-:-:S04]  /*2ebb0*/  NOP ;  /* 0x0000000000007918 */ /* 0x000fc80000000000 */
[----:B------:R-:W-:Y:S02]  /*2ebc0*/  IMAD.MOV.U32 R29, RZ, RZ, R23 ;  /* 0x000000ffff1d7224 */ /* 0x000fe400078e0017 */
[----:B------:R-:W-:Y:S01]  /*2ebd0*/  IMAD.MOV.U32 R28, RZ, RZ, R22 ;  /* 0x000000ffff1c7224 */ /* 0x000fe200078e0016 */
[----:B------:R0:W-:Y:S04]  /*2ebe0*/  STL.64 [R1+0x1a0], R20 ;  /* 0x0001a01401007387 */ /* 0x0001e80000100a00 */
[----:B------:R-:W2:Y:S04]  /*2ebf0*/  LDL.LU.64 R22, [R1+0x2ac8] ;  /* 0x002ac80001167983 */ /* 0x000ea80000300a00 */
[----:B0-----:R-:W3:Y:S04]  /*2ec00*/  LDL.LU.64 R20, [R1+0x2ac0] ;  /* 0x002ac00001147983 */ /* 0x001ee80000300a00 */
[----:B------:R-:W-:Y:S04]  /*2ec10*/  STL [R1+0x2984], R29 ;  /* 0x0029841d01007387 */ /* 0x000fe80000100800 */
[----:B------:R-:W-:Y:S04]  /*2ec20*/  STL [R1+0x2980], R28 ;  /* 0x0029801c01007387 */ /* 0x000fe80000100800 */
[----:B------:R-:W-:Y:S04]  /*2ec30*/  STL.64 [R1+0x1d0], R16 ;  /* 0x0001d01001007387 */ /* 0x000fe80000100a00 */
[----:B------:R0:W-:Y:S04]  /*2ec40*/  STL.64 [R1+0x1d8], R18 ;  /* 0x0001d81201007387 */ /* 0x0001e80000100a00 */
[----:B0-----:R-:W4:Y:S04]  /*2ec50*/  LDL.LU.64 R18, [R1+0x2ab8] ;  /* 0x002ab80001127983 */ /* 0x001f280000300a00 */
[----:B------:R-:W4:Y:S04]  /*2ec60*/  LDL.LU.64 R16, [R1+0x2ab0] ;  /* 0x002ab00001107983 */ /* 0x000f280000300a00 */
[----:B------:R-:W-:Y:S04]  /*2ec70*/  STL.64 [R1+0x2aa8], R6 ;  /* 0x002aa80601007387 */ /* 0x000fe80000100a00 */
[----:B------:R0:W-:Y:S04]  /*2ec80*/  STL.64 [R1+0x2aa0], R4 ;  /* 0x002aa00401007387 */ /* 0x0001e80000100a00 */
[----:B0-----:R-:W4:Y:S04]  /*2ec90*/  LDL.LU.64 R4, [R1+0x1b0] ;  /* 0x0001b00001047983 */ /* 0x001f280000300a00 */
[----:B------:R-:W4:Y:S01]  /*2eca0*/  LDL.LU.64 R6, [R1+0x1b8] ;  /* 0x0001b80001067983 */ /* 0x000f220000300a00 */
[----:B--2---:R-:W-:-:S02]  /*2ecb0*/  IMAD R11, R23, 0x100, R22 ;  /* 0x00000100170b7824 */ /* 0x004fc400078e0216 */
[----:B---3--:R-:W-:Y:S01]  /*2ecc0*/  IMAD R10, R21, 0x100, R20 ;  /* 0x00000100150a7824 */ /* 0x008fe200078e0214 */
[----:B----4-:R-:W-:-:S15]  /*2ecd0*/  HMMA.16816.F32 R12, R12, R2, R4 ;  /* 0x000000020c0c723c */ /* 0x010fde0000001804 */
[----:B------:R-:W-:-:S04]  /*2ece0*/  NOP ;  /* 0x0000000000007918 */ /* 0x000fc80000000000 */
[----:B------:R-:W-:Y:S02]  /*2ecf0*/  IMAD.MOV.U32 R29, RZ, RZ, R14 ;  /* 0x000000ffff1d7224 */ /* 0x000fe400078e000e */
[----:B------:R-:W-:Y:S01]  /*2ed00*/  IMAD.MOV.U32 R28, RZ, RZ, R15 ;  /* 0x000000ffff1c7224 */ /* 0x000fe200078e000f */
[----:B------:R-:W-:Y:S04]  /*2ed10*/  STL.64 [R1+0x1c0], R12 ;  /* 0x0001c00c01007387 */ /* 0x000fe80000100a00 */
[----:B------:R-:W-:Y:S04]  /*2ed20*/  STL [R1+0x298c], R29 ;  /* 0x00298c1d01007387 */ /* 0x000fe80000100800 */
[----:B------:R-:W-:Y:S04]  /*2ed30*/  STL [R1+0x2988], R28 ;  /* 0x0029881c01007387 */ /* 0x000fe80000100800 */
[----:B------:R-:W2:Y:S04]  /*2ed40*/  LDL.LU.64 R4, [R1+0x190] ;  /* 0x0001900001047983 */ /* 0x000ea80000300a00 */
[----:B------:R-:W2:Y:S04]  /*2ed50*/  LDL.LU.64 R6, [R1+0x198] ;  /* 0x0001980001067983 */ /* 0x000ea80000300a00 */
[----:B------:R-:W3:Y:S04]  /*2ed60*/  LDL.LU R21, [R1+0x2a4] ;  /* 0x0002a40001157983 */ /* 0x000ee80000300800 */
[----:B------:R-:W4:Y:S04]  /*2ed70*/  LDL.LU R22, [R1+0x244] ;  /* 0x0002440001167983 */ /* 0x000f280000300800 */
[----:B------:R-:W4:Y:S04]  /*2ed80*/  LDL.LU R23, [R1+0x240] ;  /* 0x0002400001177983 */ /* 0x000f280000300800 */
[----:B----4-:R-:W-:Y:S04]  /*2ed90*/  STL.64 [R1+0x2a58], R22 ;  /* 0x002a581601007387 */ /* 0x010fe80000100a00 */
[----:B---3--:R0:W-:Y:S04]  /*2eda0*/  STL [R1+0x2a50], R21 ;  /* 0x002a501501007387 */ /* 0x0081e80000100800 */
[----:B------:R-:W3:Y:S04]  /*2edb0*/  LDL.LU R20, [R1+0x80] ;  /* 0x0000800001147983 */ /* 0x000ee80000300800 */
[----:B0-----:R-:W3:Y:S04]  /*2edc0*/  LDL.LU R21, [R1+0x84] ;  /* 0x0000840001157983 */ /* 0x001ee80000300800 */
[----:B------:R-:W4:Y:S04]  /*2edd0*/  LDL.LU R22, [R1+0x88] ;  /* 0x0000880001167983 */ /* 0x000f280000300800 */
[----:B------:R-:W4:Y:S01]  /*2ede0*/  LDL.LU R23, [R1+0x8c] ;  /* 0x00008c0001177983 */ /* 0x000f220000300800 */
[----:B------:R-:W-:-:S02]  /*2edf0*/  IMAD R14, R25, 0x100, R24 ;  /* 0x00000100190e7824 */ /* 0x000fc400078e0218 */
[----:B------:R-:W-:Y:S01]  /*2ee00*/  IMAD R15, R27, 0x100, R26 ;  /* 0x000001001b0f7824 */ /* 0x000fe200078e021a */
[----:B------:R-:W-:Y:S02]  /*2ee10*/  F2FP.F16.E4M3.UNPACK_B R12, R10 ;  /* 0x0000000aff0c723e */ /* 0x000fe400020006ff */
[----:B------:R-:W-:Y:S01]  /*2ee20*/  F2FP.F16.E4M3.UNPACK_B R13, R11 ;  /* 0x0000000bff0d723e */ /* 0x000fe200020006ff */
[----:B----4-:R0:W-:Y:S04]  /*2ee30*/  STL.64 [R1+0x2a68], R22 ;  /* 0x002a681601007387 */ /* 0x0101e80000100a00 */
[----:B---3--:R1:W-:Y:S01]  /*2ee40*/  STL.64 [R1+0x2a60], R20 ;  /* 0x002a601401007387 */ /* 0x0083e20000100a00 */
[----:B0-----:R-:W-:Y:S02]  /*2ee50*/  IMAD.MOV.U32 R22, RZ, RZ, R17 ;  /* 0x000000ffff167224 */ /* 0x001fe400078e0011 */
[----:B------:R-:W-:-:S02]  /*2ee60*/  IMAD.MOV.U32 R23, RZ, RZ, R16 ;  /* 0x000000ffff177224 */ /* 0x000fc400078e0010 */
[----:B-1----:R-:W-:Y:S02]  /*2ee70*/  IMAD.MOV.U32 R20, RZ, RZ, R19 ;  /* 0x000000ffff147224 */ /* 0x002fe400078e0013 */
[----:B------:R-:W-:Y:S01]  /*2ee80*/  IMAD.MOV.U32 R21, RZ, RZ, R18 ;  /* 0x000000ffff157224 */ /* 0x000fe200078e0012 */
[----:B------:R-:W-:Y:S04]  /*2ee90*/  STL.64 [R1+0x2a88], R22 ;  /* 0x002a881601007387 */ /* 0x000fe80000100a00 */
[----:B------:R0:W-:Y:S04]  /*2eea0*/  STL.64 [R1+0x2a80], R20 ;  /* 0x002a801401007387 */ /* 0x0001e80000100a00 */
[----:B0-----:R-:W3:Y:S04]  /*2eeb0*/  LDL.LU.64 R20, [R1+0x160] ;  /* 0x0001600001147983 */ /* 0x001ee80000300a00 */
[----:B------:R-:W4:Y:S01]  /*2eec0*/  LDL.LU.64 R22, [R1+0x168] ;  /* 0x0001680001167983 */ /* 0x000f220000300a00 */
[----:B------:R-:W-:-:S02]  /*2eed0*/  F2FP.F16.E4M3.UNPACK_B R14, R14 ;  /* 0x0000000eff0e723e */ /* 0x000fc400020006ff */
[----:B------:R-:W-:-:S07]  /*2eee0*/  F2FP.F16.E4M3.UNPACK_B R15, R15 ;  /* 0x0000000fff0f723e */ /* 0x000fce00020006ff */
[C---:B--2---:R-:W-:Y:S01]  /*2eef0*/  HMMA.16816.F32 R4, R12.reuse, R8, R4 ;  /* 0x000000080c04723c */ /* 0x044fe20000001804 */
[----:B----4-:R-:W-:Y:S04]  /*2ef00*/  STL.64 [R1+0x2a98], R22 ;  /* 0x002a981601007387 */ /* 0x010fe80000100a00 */
[----:B---3--:R0:W-:Y:S04]  /*2ef10*/  STL.64 [R1+0x2a90], R20 ;  /* 0x002a901401007387 */ /* 0x0081e80000100a00 */
[----:B0-----:R-:W2:Y:S04]  /*2ef20*/  LDL.LU.64 R20, [R1+0x170] ;  /* 0x0001700001147983 */ /* 0x001ea80000300a00 */
[----:B------:R-:W2:Y:S04]  /*2ef30*/  LDL.LU.64 R22, [R1+0x178] ;  /* 0x0001780001167983 */ /* 0x000ea80000300a00 */
[----:B------:R-:W3:Y:S04]  /*2ef40*/  LDL.LU.64 R16, [R1+0x150] ;  /* 0x0001500001107983 */ /* 0x000ee80000300a00 */
[----:B------:R-:W3:Y:S04]  /*2ef50*/  LDL.LU.64 R18, [R1+0x158] ;  /* 0x0001580001127983 */ /* 0x000ee80000300a00 */
[----:B------:R-:W4:Y:S04]  /*2ef60*/  LDL.LU R24, [R1+0x24c] ;  /* 0x00024c0001187983 */ /* 0x000f280000300800 */
[----:B------:R-:W4:Y:S04]  /*2ef70*/  LDL.LU R25, [R1+0x248] ;  /* 0x0002480001197983 */ /* 0x000f280000300800 */
[----:B------:R-:W2:Y:S04]  /*2ef80*/  LDL.LU R26, [R1+0x2b4] ;  /* 0x0002b400011a7983 */ /* 0x000ea80000300800 */
[----:B------:R-:W2:Y:S04]  /*2ef90*/  LDL.LU R27, [R1+0x2b0] ;  /* 0x0002b000011b7983 */ /* 0x000ea80000300800 */
[----:B------:R-:W2:Y:S04]  /*2efa0*/  LDL.LU R10, [R1+0x220] ;  /* 0x00022000010a7983 */ /* 0x000ea80000300800 */
[----:B------:R-:W2:Y:S04]  /*2efb0*/  LDL.LU R11, [R1+0x228] ;  /* 0x00022800010b7983 */ /* 0x000ea80000300800 */
[----:B------:R-:W-:Y:S04]  /*2efc0*/  STL.64 [R1+0x200], R4 ;  /* 0x0002000401007387 */ /* 0x000fe80000100a00 */
[----:B------:R0:W-:Y:S04]  /*2efd0*/  STL.64 [R1+0x208], R6 ;  /* 0x0002080601007387 */ /* 0x0001e80000100a00 */
[----:B0-----:R-:W2:Y:S04]  /*2efe0*/  LDL.LU.64 R6, [R1+0x2aa8] ;  /* 0x002aa80001067983 */ /* 0x001ea80000300a00 */
[----:B------:R-:W3:Y:S04]  /*2eff0*/  LDL.LU.64 R4, [R1+0x2aa0] ;  /* 0x002aa00001047983 */ /* 0x000ee80000300a00 */
[----:B------:R-:W3:Y:S04]  /*2f000*/  LDL.LU R8, [R1+0x210] ;  /* 0x0002100001087983 */ /* 0x000ee80000300800 */
[----:B------:R-:W3:Y:S01]  /*2f010*/  LDL.LU R9, [R1+0x218] ;  /* 0x0002180001097983 */ /* 0x000ee20000300800 */
[----:B--2---:R-:W-:-:S15]  /*2f020*/  HMMA.16816.F32 R20, R12, R6, R20 ;  /* 0x000000060c14723c */ /* 0x004fde0000001814 */
[----:B------:R-:W-:-:S04]  /*2f030*/  NOP ;  /* 0x0000000000007918 */ /* 0x000fc80000000000 */
[----:B------:R-:W-:Y:S04]  /*2f040*/  STL.64 [R1+0x1f0], R20 ;  /* 0x0001f01401007387 */ /* 0x000fe80000100a00 */
[----:B------:R0:W-:Y:S04]  /*2f050*/  STL.64 [R1+0x1f8], R22 ;  /* 0x0001f81601007387 */ /* 0x0001e80000100a00 */
[----:B0-----:R-:W3:Y:S04]  /*2f060*/  LDL.LU.64 R22, [R1+0x2a98] ;  /* 0x002a980001167983 */ /* 0x001ee80000300a00 */
[----:B------:R-:W3:Y:S04]  /*2f070*/  LDL.LU.64 R20, [R1+0x2a90] ;  /* 0x002a900001147983 */ /* 0x000ee80000300a00 */
[----:B------:R-:W2:Y:S04]  /*2f080*/  LDL.LU R6, [R1+0x294] ;  /* 0x0002940001067983 */ /* 0x000ea80000300800 */
[----:B------:R-:W2:Y:S01]  /*2f090*/  LDL.LU R7, [R1+0x2a0] ;  /* 0x0002a00001077983 */ /* 0x000ea20000300800 */
[C---:B---3--:R-:W-:Y:S08]  /*2f0a0*/  HMMA.16816.F32 R20, R12.reuse, R4, R20 ;  /* 0x000000040c14723c */ /* 0x048ff00000001814 */
[----:B------:R-:W-:Y:S11]  /*2f0b0*/  HMMA.16816.F32 R12, R12, R2, R16 ;  /* 0x000000020c0c723c */ /* 0x000ff60000001810 */
[----:B------:R-:W-:Y:S01]  /*2f0c0*/  IMAD.MOV.U32 R29, RZ, RZ, R22 ;  /* 0x000000ffff1d7224 */ /* 0x000fe200078e0016 */
[----:B------:R0:W-:Y:S01]  /*2f0d0*/  STL.64 [R1+0x1e0], R20 ;  /* 0x0001e01401007387 */ /* 0x0001e20000100a00 */
[----:B------:R-:W-:-:S03]  /*2f0e0*/  IMAD.MOV.U32 R28, RZ, RZ, R23 ;  /* 0x000000ffff1c7224 */ /* 0x000fc600078e0017 */
[----:B------:R-:W3:Y:S04]  /*2f0f0*/  LDL.LU.64 R22, [R1+0x2a88] ;  /* 0x002a880001167983 */ /* 0x000ee80000300a00 */
[----:B0-----:R-:W3:Y:S04]  /*2f100*/  LDL.LU.64 R20, [R1+0x2a80] ;  /* 0x002a800001147983 */ /* 0x001ee80000300a00 */
[----:B------:R-:W2:Y:S04]  /*2f110*/  LDL.LU R4, [R1+0x270] ;  /* 0x0002700001047983 */ /* 0x000ea80000300800 */
[----:B------:R-:W3:Y:S04]  /*2f120*/  LDL.LU R5, [R1+0x274] ;  /* 0x0002740001057983 */ /* 0x000ee80000300800 */
[----:B------:R0:W-:Y:S04]  /*2f130*/  STL [R1+0x29d4], R28 ;  /* 0x0029d41c01007387 */ /* 0x0001e80000100800 */
[----:B0-----:R-:W4:Y:S04]  /*2f140*/  LDL.LU R28, [R1+0x290] ;  /* 0x00029000011c7983 */ /* 0x001f280000300800 */
[----:B------:R0:W-:Y:S04]  /*2f150*/  STL [R1+0x29d0], R29 ;  /* 0x0029d01d01007387 */ /* 0x0001e80000100800 */
[----:B0-----:R-:W4:Y:S04]  /*2f160*/  LDL.LU R29, [R1+0x284] ;  /* 0x00028400011d7983 */ /* 0x001f280000300800 */
[----:B------:R-:W4:Y:S04]  /*2f170*/  LDL.LU.64 R18, [R1+0x2a78] ;  /* 0x002a780001127983 */ /* 0x000f280000300a00 */
[----:B------:R-:W4:Y:S04]  /*2f180*/  LDL.LU.64 R16, [R1+0x2a70] ;  /* 0x002a700001107983 */ /* 0x000f280000300a00 */
[----:B------:R0:W-:Y:S04]  /*2f190*/  STL.64 [R1+0x1b0], R12 ;  /* 0x0001b00c01007387 */ /* 0x0001e80000100a00 */
[----:B------:R1:W-:Y:S04]  /*2f1a0*/  STL.64 [R1+0x1b8], R14 ;  /* 0x0001b80e01007387 */ /* 0x0003e80000100a00 */
[----:B0-----:R-:W4:Y:S04]  /*2f1b0*/  LDL.LU R13, [R1+0x214] ;  /* 0x00021400010d7983 */ /* 0x001f280000300800 */
[----:B-1----:R-:W4:Y:S04]  /*2f1c0*/  LDL.LU R14, [R1+0x21c] ;  /* 0x00021c00010e7983 */ /* 0x002f280000300800 */
[----:B------:R-:W4:Y:S04]  /*2f1d0*/  LDL.LU R15, [R1+0x224] ;  /* 0x00022400010f7983 */ /* 0x000f280000300800 */
[----:B------:R-:W4:Y:S04]  /*2f1e0*/  LDL.LU R2, [R1+0x22c] ;  /* 0x00022c0001027983 */ /* 0x000f280000300800 */
[----:B------:R-:W4:Y:S01]  /*2f1f0*/  LDL.LU R3, [R1+0x280] ;  /* 0x0002800001037983 */ /* 0x000f220000300800 */
[----:B--2---:R-:W-:-:S02]  /*2f200*/  F2FP.F16.E4M3.UNPACK_B R4, R4.H1 ;  /* 0x00000004ff04723e */ /* 0x004fc400030006ff */
[----:B---3--:R-:W-:Y:S01]  /*2f210*/  F2FP.F16.E4M3.UNPACK_B R5, R5.H1 ;  /* 0x00000005ff05723e */ /* 0x008fe200030006ff */
[----:B----4-:R-:W-:Y:S02]  /*2f220*/  IMAD R8, R8, 0x100, R13 ;  /* 0x0000010008087824 */ /* 0x010fe400078e020d */
[----:B------:R-:W-:Y:S02]  /*2f230*/  IMAD R9, R9, 0x100, R14 ;  /* 0x0000010009097824 */ /* 0x000fe400078e020e */
[----:B------:R-:W-:Y:S02]  /*2f240*/  IMAD R10, R10, 0x100, R15 ;  /* 0x000001000a0a7824 */ /* 0x000fe400078e020f */
[----:B------:R-:W-:Y:S01]  /*2f250*/  IMAD R11, R11, 0x100, R2 ;  /* 0x000001000b0b7824 */ /* 0x000fe200078e0202 */
[----:B------:R-:W-:Y:S02]  /*2f260*/  F2FP.F16.E4M3.UNPACK_B R8, R8 ;  /* 0x00000008ff08723e */ /* 0x000fe400020006ff */
[----:B------:R-:W-:-:S02]  /*2f270*/  F2FP.F16.E4M3.UNPACK_B R9, R9 ;  /* 0x00000009ff09723e */ /* 0x000fc400020006ff */
[----:B------:R-:W-:Y:S02]  /*2f280*/  F2FP.F16.E4M3.UNPACK_B R10, R10 ;  /* 0x0000000aff0a723e */ /* 0x000fe400020006ff */
[----:B------:R-:W-:Y:S02]  /*2f290*/  F2FP.F16.E4M3.UNPACK_B R11, R11 ;  /* 0x0000000bff0b723e */ /* 0x000fe400020006ff */
[----:B------:R-:W-:Y:S02]  /*2f2a0*/  F2FP.F16.E4M3.UNPACK_B R2, R3.H1 ;  /* 0x00000003ff02723e */ /* 0x000fe400030006ff */
[----:B------:R-:W-:-:S03]  /*2f2b0*/  F2FP.F16.E4M3.UNPACK_B R3, R29.H1 ;  /* 0x0000001dff03723e */ /* 0x000fc600030006ff */
[C---:B------:R-:W-:Y:S08]  /*2f2c0*/  HMMA.16816.F32 R12, R8.reuse, R4, R16 ;  /* 0x00000004080c723c */ /* 0x040ff00000001810 */
[----:B------:R-:W-:Y:S01]  /*2f2d0*/  HMMA.16816.F32 R20, R8, R2, R20 ;  /* 0x000000020814723c */ /* 0x000fe20000001814 */
[----:B------:R-:W2:Y:S10]  /*2f2e0*/  LDL.LU R16, [R1] ;  /* 0x0000000001107983 */ /* 0x000eb40000300800 */
[----:B------:R-:W-:Y:S04]  /*2f2f0*/  STL.64 [R1+0x230], R12 ;  /* 0x0002300c01007387 */ /* 0x000fe80000100a00 */
[----:B------:R-:W-:Y:S04]  /*2f300*/  STL.64 [R1+0x238], R14 ;  /* 0x0002380e01007387 */ /* 0x000fe80000100a00 */
[----:B------:R-:W2:Y:S04]  /*2f310*/  LDL.LU R17, [R1+0x4] ;  /* 0x0000040001117983 */ /* 0x000ea80000300800 */
[----:B------:R-:W2:Y:S04]  /*2f320*/  LDL.LU R18, [R1+0x8] ;  /* 0x0000080001127983 */ /* 0x000ea80000300800 */
[----:B------:R-:W2:Y:S04]  /*2f330*/  LDL.LU R19, [R1+0xc] ;  /* 0x00000c0001137983 */ /* 0x000ea80000300800 */
[----:B------:R-:W-:Y:S04]  /*2f340*/  STL.64 [R1+0x250], R20 ;  /* 0x0002501401007387 */ /* 0x000fe80000100a00 */
[----:B------:R0:W-:Y:S04]  /*2f350*/  STL.64 [R1+0x258], R22 ;  /* 0x0002581601007387 */ /* 0x0001e80000100a00 */
[----:B0-----:R-:W3:Y:S04]  /*2f360*/  LDL.LU.64 R22, [R1+0x2a68] ;  /* 0x002a680001167983 */ /* 0x001ee80000300a00 */
[----:B------:R-:W3:Y:S01]  /*2f370*/  LDL.LU.64 R20, [R1+0x2a60] ;  /* 0x002a600001147983 */ /* 0x000ee20000300a00 */
[----:B------:R-:W-:-:S02]  /*2f380*/  F2FP.F16.E4M3.UNPACK_B R12, R28.H1 ;  /* 0x0000001cff0c723e */ /* 0x000fc400030006ff */
[----:B------:R-:W-:-:S07]  /*2f390*/  F2FP.F16.E4M3.UNPACK_B R13, R6.H1 ;  /* 0x00000006ff0d723e */ /* 0x000fce00030006ff */
[----:B---3--:R-:W-:-:S15]  /*2f3a0*/  HMMA.16816.F32 R20, R8, R12, R20 ;  /* 0x0000000c0814723c */ /* 0x008fde0000001814 */
[----:B------:R-:W-:-:S04]  /*2f3b0*/  NOP ;  /* 0x0000000000007918 */ /* 0x000fc80000000000 */
[----:B------:R-:W-:Y:S04]  /*2f3c0*/  STL.64 [R1+0x260], R20 ;  /* 0x0002601401007387 */ /* 0x000fe80000100a00 */
[----:B------:R0:W-:Y:S04]  /*2f3d0*/  STL.64 [R1+0x268], R22 ;  /* 0x0002681601007387 */ /* 0x0001e80000100a00 */
[----:B0-----:R-:W3:Y:S04]  /*2f3e0*/  LDL.LU.64 R22, [R1+0x2a58] ;  /* 0x002a580001167983 */ /* 0x001ee80000300a00 */
[----:B------:R-:W4:Y:S01]  /*2f3f0*/  LDL.LU R21, [R1+0x2a50] ;  /* 0x002a500001157983 */ /* 0x000f220000300800 */
[----:B------:R-:W-:-:S02]  /*2f400*/  F2FP.F16.E4M3.UNPACK_B R6, R7.H1 ;  /* 0x00000007ff06723e */ /* 0x000fc400030006ff */
[----:B----4-:R-:W-:-:S07]  /*2f410*/  F2FP.F16.E4M3.UNPACK_B R7, R21.H1 ;  /* 0x00000015ff07723e */ /* 0x010fce00030006ff */
[----:B--2---:R-:W-:Y:S01]  /*2f420*/  HMMA.16816.F32 R16, R8, R6, R16 ;  /* 0x000000060810723c */ /* 0x004fe20000001810 */
[----:B------:R-:W-:Y:S02]  /*2f430*/  IMAD R9, R25, 0x100, R24 ;  /* 0x0000010019097824 */ /* 0x000fe400078e0218 */
[----:B------:R-:W-:-:S15]  /*2f440*/  IMAD R10, R27, 0x100, R26 ;  /* 0x000001001b0a7824 */ /* 0x000fde00078e021a */
[----:B------:R-:W-:Y:S01]  /*2f450*/  NOP ;  /* 0x0000000000007918 */ /* 0x000fe20000000000 */
[----:B------:R-:W-:Y:S04]  /*2f460*/  STL.64 [R1+0x220], R16 ;  /* 0x0002201001007387 */ /* 0x000fe80000100a00 */
[----:B------:R-:W-:Y:S04]  /*2f470*/  STL.64 [R1+0x228], R18 ;  /* 0x0002281201007387 */ /* 0x000fe80000100a00 */
[----:B------:R-:W2:Y:S04]  /*2f480*/  LDL.LU R29, [R1+0x2bc] ;  /* 0x0002bc00011d7983 */ /* 0x000ea80000300800 */
[----:B------:R-:W2:Y:S04]  /*2f490*/  LDL.LU R28, [R1+0x2b8] ;  /* 0x0002b800011c7983 */ /* 0x000ea80000300800 */
[----:B------:R-:W4:Y:S04]  /*2f4a0*/  LDL.LU R24, [R1+0x50] ;  /* 0x0000500001187983 */ /* 0x000f280000300800 */
[----:B------:R-:W4:Y:S04]  /*2f4b0*/  LDL.LU R25, [R1+0x54] ;  /* 0x0000540001197983 */ /* 0x000f280000300800 */
[----:B------:R-:W2:Y:S04]  /*2f4c0*/  LDL.LU R26, [R1+0x58] ;  /* 0x00005800011a7983 */ /* 0x000ea80000300800 */
[----:B------:R-:W2:Y:S04]  /*2f4d0*/  LDL.LU R27, [R1+0x5c] ;  /* 0x00005c00011b7983 */ /* 0x000ea80000300800 */
[----:B--2---:R-:W-:Y:S04]  /*2f4e0*/  STL.64 [R1+0x2a38], R26 ;  /* 0x002a381a01007387 */ /* 0x004fe80000100a00 */
[----:B----4-:R0:W-:Y:S04]  /*2f4f0*/  STL.64 [R1+0x2a30], R24 ;  /* 0x002a301801007387 */ /* 0x0101e80000100a00 */
[----:B0-----:R-:W2:Y:S04]  /*2f500*/  LDL.LU R24, [R1+0x60] ;  /* 0x0000600001187983 */ /* 0x001ea80000300800 */
[----:B------:R-:W2:Y:S04]  /*2f510*/  LDL.LU R25, [R1+0x64] ;  /* 0x0000640001197983 */ /* 0x000ea80000300800 */
[----:B------:R-:W4:Y:S04]  /*2f520*/  LDL.LU R26, [R1+0x68] ;  /* 0x00006800011a7983 */ /* 0x000f280000300800 */
[----:B------:R-:W4:Y:S01]  /*2f530*/  LDL.LU R27, [R1+0x6c] ;  /* 0x00006c00011b7983 */ /* 0x000f220000300800 */
[----:B---3--:R-:W-:-:S02]  /*2f540*/  IMAD R8, R23, 0x100, R22 ;  /* 0x0000010017087824 */ /* 0x008fc400078e0216 */
[----:B------:R-:W-:Y:S01]  /*2f550*/  IMAD.MOV.U32 R23, RZ, RZ, R0 ;  /* 0x000000ffff177224 */ /* 0x000fe200078e0000 */
[----:B----4-:R-:W-:Y:S04]  /*2f560*/  STL.64 [R1+0x2a48], R26 ;  /* 0x002a481a01007387 */ /* 0x010fe80000100a00 */
[----:B--2---:R0:W-:Y:S04]  /*2f570*/  STL.64 [R1+0x2a40], R24 ;  /* 0x002a401801007387 */ /* 0x0041e80000100a00 */
[----:B0-----:R-:W2:Y:S04]  /*2f580*/  LDL.LU R24, [R1+0x70] ;  /* 0x0000700001187983 */ /* 0x001ea80000300800 */
[----:B------:R-:W2:Y:S04]  /*2f590*/  LDL.LU R25, [R1+0x74] ;  /* 0x0000740001197983 */ /* 0x000ea80000300800 */
[----:B------:R-:W2:Y:S04]  /*2f5a0*/  LDL.LU R26, [R1+0x78] ;  /* 0x00007800011a7983 */ /* 0x000ea80000300800 */
[----:B------:R-:W2:Y:S04]  /*2f5b0*/  LDL.LU R27, [R1+0x7c] ;  /* 0x00007c00011b7983 */ /* 0x000ea80000300800 */
[----:B------:R-:W3:Y:S04]  /*2f5c0*/  LDL.LU R20, [R1+0x30] ;  /* 0x0000300001147983 */ /* 0x000ee80000300800 */
[----:B------:R-:W3:Y:S04]  /*2f5d0*/  LDL.LU R21, [R1+0x34] ;  /* 0x0000340001157983 */ /* 0x000ee80000300800 */
[----:B------:R-:W4:Y:S04]  /*2f5e0*/  LDL.LU R22, [R1+0x38] ;  /* 0x0000380001167983 */ /* 0x000f280000300800 */
[----:B------:R-:W2:Y:S04]  /*2f5f0*/  LDL.LU R0, [R1+0x2dc] ;  /* 0x0002dc0001007983 */ /* 0x000ea80000300800 */
[----:B--2---:R0:W-:Y:S04]  /*2f600*/  STL [R1+0x2a14], R0 ;  /* 0x002a140001007387 */ /* 0x0041e80000100800 */
[----:B0-----:R-:W2:Y:S01]  /*2f610*/  LDL.LU R0, [R1+0x2d4] ;  /* 0x0002d40001007983 */ /* 0x001ea20000300800 */
[----:B------:R-:W-:Y:S01]  /*2f620*/  IMAD R11, R28, 0x100, R29 ;  /* 0x000001001c0b7824 */ /* 0x000fe200078e021d */
[----:B------:R-:W-:-:S02]  /*2f630*/  F2FP.F16.E4M3.UNPACK_B R8, R8 ;  /* 0x00000008ff08723e */ /* 0x000fc400020006ff */
[----:B------:R-:W-:Y:S02]  /*2f640*/  F2FP.F16.E4M3.UNPACK_B R9, R9 ;  /* 0x00000009ff09723e */ /* 0x000fe400020006ff */
[----:B------:R-:W-:Y:S02]  /*2f650*/  F2FP.F16.E4M3.UNPACK_B R10, R10 ;  /* 0x0000000aff0a723e */ /* 0x000fe400020006ff */
[----:B------:R-:W-:Y:S01]  /*2f660*/  F2FP.F16.E4M3.UNPACK_B R11, R11 ;  /* 0x0000000bff0b723e */ /* 0x000fe200020006ff */
[----:B--2---:R0:W-:Y:S04]  /*2f670*/  STL [R1+0x2a18], R0 ;  /* 0x002a180001007387 */ /* 0x0041e80000100800 */
[----:B0-----:R-:W2:Y:S02]  /*2f680*/  LDL.LU R0, [R1+0x2cc] ;  /* 0x0002cc0001007983 */ /* 0x001ea40000300800 */
[C---:B------:R-:W-:Y:S02]  /*2f690*/  HMMA.16816.F32 R24, R8.reuse, R4, R24 ;  /* 0x000000040818723c */ /* 0x040fe40000001818 */
[----:B--2---:R0:W-:Y:S04]  /*2f6a0*/  STL [R1+0x2a1c], R0 ;  /* 0x002a1c0001007387 */ /* 0x0041e80000100800 */
[----:B0-----:R-:W2:Y:S04]  /*2f6b0*/  LDL.LU R0, [R1+0x2c4] ;  /* 0x0002c40001007983 */ /* 0x001ea80000300800 */
[----:B----4-:R-:W-:Y:S04]  /*2f6c0*/  STL.64 [R1+0x2a08], R22 ;  /* 0x002a081601007387 */ /* 0x010fe80000100a00 */
[----:B---3--:R0:W-:Y:S04]  /*2f6d0*/  STL.64 [R1+0x2a00], R20 ;  /* 0x002a001401007387 */ /* 0x0081e80000100a00 */
[----:B0-----:R-:W3:Y:S04]  /*2f6e0*/  LDL.LU R20, [R1+0x40] ;  /* 0x0000400001147983 */ /* 0x001ee80000300800 */
[----:B------:R-:W3:Y:S04]  /*2f6f0*/  LDL.LU R21, [R1+0x44] ;  /* 0x0000440001157983 */ /* 0x000ee80000300800 */
[----:B------:R-:W3:Y:S04]  /*2f700*/  LDL.LU R22, [R1+0x48] ;  /* 0x0000480001167983 */ /* 0x000ee80000300800 */
[----:B------:R-:W3:Y:S04]  /*2f710*/  LDL.LU R23, [R1+0x4c] ;  /* 0x00004c0001177983 */ /* 0x000ee80000300800 */
[----:B------:R-:W4:Y:S04]  /*2f720*/  LDL.LU R14, [R1+0x498] ;  /* 0x00049800010e7983 */ /* 0x000f280000300800 */
[----:B------:R-:W2:Y:S04]  /*2f730*/  LDL.LU R15, [R1+0x4a4] ;  /* 0x0004a400010f7983 */ /* 0x000ea80000300800 */
[----:B------:R-:W2:Y:S04]  /*2f740*/  LDL.LU R29, [R1+0x4a0] ;  /* 0x0004a000011d7983 */ /* 0x000ea80000300800 */
[----:B------:R-:W2:Y:S04]  /*2f750*/  LDL.LU R28, [R1+0x4ac] ;  /* 0x0004ac00011c7983 */ /* 0x000ea80000300800 */
[----:B------:R-:W2:Y:S04]  /*2f760*/  LDL.LU R16, [R1+0x90] ;  /* 0x0000900001107983 */ /* 0x000ea80000300800 */
[----:B------:R-:W2:Y:S04]  /*2f770*/  LDL.LU R17, [R1+0x94] ;  /* 0x0000940001117983 */ /* 0x000ea80000300800 */
[----:B------:R-:W2:Y:S04]  /*2f780*/  LDL.LU R18, [R1+0x98] ;  /* 0x0000980001127983 */ /* 0x000ea80000300800 */
[----:B------:R-:W2:Y:S04]  /*2f790*/  LDL.LU R19, [R1+0x9c] ;  /* 0x00009c0001137983 */ /* 0x000ea80000300800 */
        /* <DEDUP_REMOVED lines=17> */
[----:B------:R-:W2:Y:S04]  /*2f8b0*/  LDL.LU R8, [R1+0x2c0] ;  /* 0x0002c00001087983 */ /* 0x000ea80000300800 */
[----:B------:R-:W3:-:S13]  /*2f8c0*/  LDL.LU R9, [R1+0x2c8] ;  /* 0x0002c80001097983 */ /* 0x000eda0000300800 */
[----:B------:R0:W-:Y:S04]  /*2f8d0*/  STL.64 [R1+0x170], R24 ;  /* 0x0001701801007387 */ /* 0x0001e80000100a00 */
[----:B------:R1:W-:Y:S04]  /*2f8e0*/  STL.64 [R1+0x178], R26 ;  /* 0x0001781a01007387 */ /* 0x0003e80000100a00 */
[----:B------:R-:W3:Y:S04]  /*2f8f0*/  LDL.LU R10, [R1+0x2d0] ;  /* 0x0002d000010a7983 */ /* 0x000ee80000300800 */
[----:B------:R-:W3:Y:S04]  /*2f900*/  LDL.LU R11, [R1+0x2d8] ;  /* 0x0002d800010b7983 */ /* 0x000ee80000300800 */
[----:B0-----:R-:W3:Y:S04]  /*2f910*/  LDL.LU R24, [R1+0x20] ;  /* 0x0000200001187983 */ /* 0x001ee80000300800 */
[----:B------:R-:W3:Y:S04]  /*2f920*/  LDL.LU R25, [R1+0x24] ;  /* 0x0000240001197983 */ /* 0x000ee80000300800 */
[----:B-1----:R-:W3:Y:S04]  /*2f930*/  LDL.LU R26, [R1+0x28] ;  /* 0x00002800011a7983 */ /* 0x002ee80000300800 */
[----:B------:R-:W3:Y:S01]  /*2f940*/  LDL.LU R27, [R1+0x2c] ;  /* 0x00002c00011b7983 */ /* 0x000ee20000300800 */
[----:B--2---:R-:W-:-:S03]  /*2f950*/  IMAD R8, R8, 0x100, R0 ;  /* 0x0000010008087824 */ /* 0x004fc600078e0200 */
[----:B------:R-:W3:Y:S02]  /*2f960*/  LDL.LU R0, [R1+0x2a1c] ;  /* 0x002a1c0001007983 */ /* 0x000ee40000300800 */
[----:B---3--:R-:W-:Y:S02]  /*2f970*/  IMAD R9, R9, 0x100, R0 ;  /* 0x0000010009097824 */ /* 0x008fe400078e0200 */
[----:B------:R-:W2:Y:S02]  /*2f980*/  LDL.LU R0, [R1+0x2a18] ;  /* 0x002a180001007983 */ /* 0x000ea40000300800 */
[----:B--2---:R-:W-:Y:S02]  /*2f990*/  IMAD R10, R10, 0x100, R0 ;  /* 0x000001000a0a7824 */ /* 0x004fe400078e0200 */
[----:B------:R-:W2:Y:S01]  /*2f9a0*/  LDL.LU R0, [R1+0x2a14] ;  /* 0x002a140001007983 */ /* 0x000ea20000300800 */
[----:B------:R-:W-:Y:S02]  /*2f9b0*/  F2FP.F16.E4M3.UNPACK_B R8, R8 ;  /* 0x00000008ff08723e */ /* 0x000fe400020006ff */
[----:B------:R-:W-:-:S02]  /*2f9c0*/  F2FP.F16.E4M3.UNPACK_B R9, R9 ;  /* 0x00000009ff09723e */ /* 0x000fc400020006ff */
[----:B------:R-:W-:Y:S01]  /*2f9d0*/  F2FP.F16.E4M3.UNPACK_B R10, R10 ;  /* 0x0000000aff0a723e */ /* 0x000fe200020006ff */
[----:B--2---:R-:W-:Y:S02]  /*2f9e0*/  IMAD R11, R11, 0x100, R0 ;  /* 0x000001000b0b7824 */ /* 0x004fe400078e0200 */
[----:B------:R-:W2:Y:S03]  /*2f9f0*/  LDL.LU R0, [R1+0x2a10] ;  /* 0x002a100001007983 */ /* 0x000ea60000300800 */
[----:B------:R-:W-:-:S07]  /*2fa00*/  F2FP.F16.E4M3.UNPACK_B R11, R11 ;  /* 0x0000000bff0b723e */ /* 0x000fce00020006ff */
        /* <DEDUP_REMOVED lines=11> */
[----:B------:R-:W3:Y:S01]  /*2fac0*/  LDL.LU.64 R20, [R1+0x29f0] ;  /* 0x0029f00001147983 */ /* 0x000ee20000300a00 */
[----:B------:R-:W-:-:S15]  /*2fad0*/  HMMA.16816.F32 R24, R8, R12, R24 ;  /* 0x0000000c0818723c */ /* 0x000fde0000001818 */
[----:B------:R-:W-:-:S04]  /*2fae0*/  NOP ;  /* 0x0000000000007918 */ /* 0x000fc80000000000 */
[----:B------:R-:W-:Y:S04]  /*2faf0*/  STL.64 [R1+0x80], R24 ;  /* 0x0000801801007387 */ /* 0x000fe80000100a00 */
[----:B------:R3:W-:Y:S02]  /*2fb00*/  STL.64 [R1+0x88], R26 ;  /* 0x0000881a01007387 */ /* 0x0007e40000100a00 */
[----:B---3--:R-:W-:Y:S02]  /*2fb10*/  HMMA.16816.F32 R24, R8, R6, R20 ;  /* 0x000000060818723c */ /* 0x008fe40000001814 */
[----:B------:R-:W3:Y:S04]  /*2fb20*/  LDL.LU R21, [R1+0x494] ;  /* 0x0004940001157983 */ /* 0x000ee80000300800 */
[----:B------:R-:W3:Y:S04]  /*2fb30*/  LDL.LU R22, [R1+0x490] ;  /* 0x0004900001167983 */ /* 0x000ee80000300800 */
[----:B------:R-:W4:Y:S04]  /*2fb40*/  LDL.LU R23, [R1+0x49c] ;  /* 0x00049c0001177983 */ /* 0x000f280000300800 */
[----:B------:R-:W-:Y:S04]  /*2fb50*/  STL [R1+0x29dc], R6 ;  /* 0x0029dc0601007387 */ /* 0x000fe80000100800 */
[----:B------:R-:W-:Y:S04]  /*2fb60*/  STL [R1+0x29d8], R7 ;  /* 0x0029d80701007387 */ /* 0x000fe80000100800 */
[----:B------:R-:W-:Y:S04]  /*2fb70*/  STL [R1+0x2804], R24 ;  /* 0x0028041801007387 */ /* 0x000fe80000100800 */
[----:B------:R-:W-:Y:S04]  /*2fb80*/  STL [R1+0x2800], R25 ;  /* 0x0028001901007387 */ /* 0x000fe80000100800 */
[----:B------:R-:W-:Y:S04]  /*2fb90*/  STL [R1+0x27fc], R26 ;  /* 0x0027fc1a01007387 */ /* 0x000fe80000100800 */
[----:B------:R-:W-:Y:S01]  /*2fba0*/  STL [R1+0x27f8], R27 ;  /* 0x0027f81b01007387 */ /* 0x000fe20000100800 */
[----:B---3--:R-:W-:-:S02]  /*2fbb0*/  IMAD R20, R22, 0x100, R21 ;  /* 0x0000010016147824 */ /* 0x008fc400078e0215 */
[----:B----4-:R-:W-:Y:S02]  /*2fbc0*/  IMAD R21, R14, 0x100, R23 ;  /* 0x000001000e157824 */ /* 0x010fe400078e0217 */
[----:B------:R-:W-:Y:S02]  /*2fbd0*/  IMAD R22, R29, 0x100, R15 ;  /* 0x000001001d167824 */ /* 0x000fe400078e020f */
[----:B--2---:R-:W-:Y:S01]  /*2fbe0*/  IMAD R23, R0, 0x100, R28 ;  /* 0x0000010000177824 */ /* 0x004fe200078e021c */
[----:B------:R-:W-:Y:S02]  /*2fbf0*/  F2FP.F16.E4M3.UNPACK_B R20, R20 ;  /* 0x00000014ff14723e */ /* 0x000fe400020006ff */
[----:B------:R-:W-:Y:S02]  /*2fc00*/  F2FP.F16.E4M3.UNPACK_B R21, R21 ;  /* 0x00000015ff15723e */ /* 0x000fe400020006ff */
[----:B------:R-:W-:Y:S02]  /*2fc10*/  F2FP.F16.E4M3.UNPACK_B R22, R22 ;  /* 0x00000016ff16723e */ /* 0x000fe400020006ff */
[----:B------:R-:W-:-:S07]  /*2fc20*/  F2FP.F16.E4M3.UNPACK_B R23, R23 ;  /* 0x00000017ff17723e */ /* 0x000fce00020006ff */
[----:B------:R-:W-:-:S15]  /*2fc30*/  HMMA.16816.F32 R8, R20, R4, R16 ;  /* 0x000000041408723c */ /* 0x000fde0000001810 */
[----:B------:R-:W-:-:S04]  /*2fc40*/  NOP ;  /* 0x0000000000007918 */ /* 0x000fc80000000000 */
[----:B------:R0:W-:Y:S04]  /*2fc50*/  STL.64 [R1+0x70], R8 ;  /* 0x0000700801007387 */ /* 0x0001e80000100a00 */
[----:B------:R1:W-:Y:S01]  /*2fc60*/  STL [R1+0x78], R10 ;  /* 0x0000780a01007387 */ /* 0x0003e20000100800 */
[----:B------:R-:W-:-:S03]  /*2fc70*/  IMAD.MOV.U32 R0, RZ, RZ, R11 ;  /* 0x000000ffff007224 */ /* 0x000fc600078e000b */
[----:B0-----:R-:W2:Y:S04]  /*2fc80*/  LDL.LU R8, [R1+0x4d0] ;  /* 0x0004d00001087983 */ /* 0x001ea80000300800 */
[----:B------:R-:W2:Y:S04]  /*2fc90*/  LDL.LU R9, [R1+0x4d8] ;  /* 0x0004d80001097983 */ /* 0x000ea80000300800 */
[----:B-1----:R-:W3:Y:S04]  /*2fca0*/  LDL.LU R10, [R1+0x4e4] ;  /* 0x0004e400010a7983 */ /* 0x002ee80000300800 */
[----:B------:R-:W3:Y:S04]  /*2fcb0*/  LDL.LU R11, [R1+0x4e0] ;  /* 0x0004e000010b7983 */ /* 0x000ee80000300800 */
[----:B---3--:R-:W-:Y:S04]  /*2fcc0*/  STL.64 [R1+0x2998], R10 ;  /* 0x0029980a01007387 */ /* 0x008fe80000100a00 */
[----:B--2---:R0:W-:Y:S04]  /*2fcd0*/  STL.64 [R1+0x2990], R8 ;  /* 0x0029900801007387 */ /* 0x0041e80000100a00 */
[----:B0-----:R-:W2:Y:S04]  /*2fce0*/  LDL.LU R8, [R1+0x100] ;  /* 0x0001000001087983 */ /* 0x001ea80000300800 */
[----:B------:R-:W2:Y:S04]  /*2fcf0*/  LDL.LU R9, [R1+0x104] ;  /* 0x0001040001097983 */ /* 0x000ea80000300800 */
[----:B------:R-:W3:Y:S04]  /*2fd00*/  LDL.LU R10, [R1+0x108] ;  /* 0x00010800010a7983 */ /* 0x000ee80000300800 */
[----:B------:R-:W3:Y:S04]  /*2fd10*/  LDL.LU R11, [R1+0x10c] ;  /* 0x00010c00010b7983 */ /* 0x000ee80000300800 */
[----:B------:R-:W4:Y:S04]  /*2fd20*/  LDL.LU R24, [R1+0xc0] ;  /* 0x0000c00001187983 */ /* 0x000f280000300800 */
[----:B------:R-:W4:Y:S04]  /*2fd30*/  LDL.LU R25, [R1+0xc4] ;  /* 0x0000c40001197983 */ /* 0x000f280000300800 */
[----:B------:R-:W4:Y:S04]  /*2fd40*/  LDL.LU R26, [R1+0xc8] ;  /* 0x0000c800011a7983 */ /* 0x000f280000300800 */
[----:B------:R-:W4:Y:S04]  /*2fd50*/  LDL.LU R27, [R1+0xcc] ;  /* 0x0000cc00011b7983 */ /* 0x000f280000300800 */
[----:B---3--:R-:W-:Y:S04]  /*2fd60*/  STL.64 [R1+0x29a8], R10 ;  /* 0x0029a80a01007387 */ /* 0x008fe80000100a00 */
[----:B--2---:R0:W-:Y:S04]  /*2fd70*/  STL.64 [R1+0x29a0], R8 ;  /* 0x0029a00801007387 */ /* 0x0041e80000100a00 */
[----:B0-----:R-:W2:Y:S04]  /*2fd80*/  LDL.LU R8, [R1+0xe0] ;  /* 0x0000e00001087983 */ /* 0x001ea80000300800 */
[----:B------:R-:W2:Y:S04]  /*2fd90*/  LDL.LU R9, [R1+0xe4] ;  /* 0x0000e40001097983 */ /* 0x000ea80000300800 */
[----:B------:R-:W3:Y:S04]  /*2fda0*/  LDL.LU R10, [R1+0xe8] ;  /* 0x0000e800010a7983 */ /* 0x000ee80000300800 */
[----:B------:R-:W3:Y:S04]  /*2fdb0*/  LDL.LU R11, [R1+0xec] ;  /* 0x0000ec00010b7983 */ /* 0x000ee80000300800 */
[----:B------:R-:W2:Y:S04]  /*2fdc0*/  LDL.LU R6, [R1+0x4b4] ;  /* 0x0004b40001067983 */ /* 0x000ea80000300800 */
[----:B------:R-:W2:Y:S04]  /*2fdd0*/  LDL.LU R16, [R1+0x4b0] ;  /* 0x0004b00001107983 */ /* 0x000ea80000300800 */
[----:B------:R-:W2:Y:S04]  /*2fde0*/  LDL.LU R7, [R1+0x4bc] ;  /* 0x0004bc0001077983 */ /* 0x000ea80000300800 */
[----:B--2---:R-:W-:Y:S04]  /*2fdf0*/  STL.64 [R1+0x29e8], R6 ;  /* 0x0029e80601007387 */ /* 0x004fe80000100a00 */
[----:B------:R0:W-:Y:S04]  /*2fe00*/  STL.64 [R1+0x29e0], R4 ;  /* 0x0029e00401007387 */ /* 0x0001e80000100a00 */
[----:B0-----:R-:W2:Y:S04]  /*2fe10*/  LDL.LU R4, [R1+0xa0] ;  /* 0x0000a00001047983 */ /* 0x001ea80000300800 */
[----:B------:R-:W2:Y:S04]  /*2fe20*/  LDL.LU R5, [R1+0xa4] ;  /* 0x0000a40001057983 */ /* 0x000ea80000300800 */
[----:B------:R-:W2:Y:S04]  /*2fe30*/  LDL.LU R6, [R1+0xa8] ;  /* 0x0000a80001067983 */ /* 0x000ea80000300800 */
[----:B------:R-:W2:Y:S04]  /*2fe40*/  LDL.LU R7, [R1+0xac] ;  /* 0x0000ac0001077983 */ /* 0x000ea80000300800 */
[----:B------:R-:W4:Y:S04]  /*2fe50*/  LDL.LU R17, [R1+0x4b8] ;  /* 0x0004b80001117983 */ /* 0x000f280000300800 */
[----:B------:R-:W4:Y:S04]  /*2fe60*/  LDL.LU R28, [R1+0x4c4] ;  /* 0x0004c400011c7983 */ /* 0x000f280000300800 */
[----:B------:R-:W4:Y:S04]  /*2fe70*/  LDL.LU R18, [R1+0x4c0] ;  /* 0x0004c00001127983 */ /* 0x000f280000300800 */
[----:B------:R-:W4:Y:S04]  /*2fe80*/  LDL.LU R29, [R1+0x4cc] ;  /* 0x0004cc00011d7983 */ /* 0x000f280000300800 */
[----:B------:R-:W4:Y:S04]  /*2fe90*/  LDL.LU R19, [R1+0x4c8] ;  /* 0x0004c80001137983 */ /* 0x000f280000300800 */
[----:B---3--:R-:W-:Y:S04]  /*2fea0*/  STL.64 [R1+0x29b8], R10 ;  /* 0x0029b80a01007387 */ /* 0x008fe80000100a00 */
[----:B------:R0:W-:Y:S04]  /*2feb0*/  STL.64 [R1+0x29b0], R8 ;  /* 0x0029b00801007387 */ /* 0x0001e80000100a00 */
[----:B0-----:R-:W3:Y:S04]  /*2fec0*/  LDL.LU R8, [R1+0xd0] ;  /* 0x0000d00001087983 */ /* 0x001ee80000300800 */
[----:B------:R-:W3:Y:S04]  /*2fed0*/  LDL.LU R9, [R1+0xd4] ;  /* 0x0000d40001097983 */ /* 0x000ee80000300800 */
[----:B------:R-:W3:Y:S04]  /*2fee0*/  LDL.LU R10, [R1+0xd8] ;  /* 0x0000d800010a7983 */ /* 0x000ee80000300800 */
[----:B------:R-:W3:Y:S01]  /*2fef0*/  LDL.LU R11, [R1+0xdc] ;  /* 0x0000dc00010b7983 */ /* 0x000ee20000300800 */
[C---:B--2---:R-:W-:Y:S03]  /*2ff00*/  HMMA.16816.F32 R4, R20.reuse, R2, R4 ;  /* 0x000000021404723c */ /* 0x044fe60000001804 */
[----:B---3--:R-:W-:Y:S04]  /*2ff10*/  STL.64 [R1+0x29c8], R10 ;  /* 0x0029c80a01007387 */ /* 0x008fe80000100a00 */
[----:B------:R0:W-:Y:S04]  /*2ff20*/  STL.64 [R1+0x29c0], R8 ;  /* 0x0029c00801007387 */ /* 0x0001e80000100a00 */
[----:B0-----:R-:W2:Y:S04]  /*2ff30*/  LDL.LU R8, [R1+0xb0] ;  /* 0x0000b00001087983 */ /* 0x001ea80000300800 */
[----:B------:R-:W2:Y:S04]  /*2ff40*/  LDL.LU R9, [R1+0xb4] ;  /* 0x0000b40001097983 */ /* 0x000ea80000300800 */
[----:B------:R-:W2:Y:S04]  /*2ff50*/  LDL.LU R10, [R1+0xb8] ;  /* 0x0000b800010a7983 */ /* 0x000ea80000300800 */
[----:B------:R-:W2:Y:S04]  /*2ff60*/  LDL.LU R11, [R1+0xbc] ;  /* 0x0000bc00010b7983 */ /* 0x000ea80000300800 */
[----:B------:R-:W3:Y:S04]  /*2ff70*/  LDL.LU R14, [R1+0x4ec] ;  /* 0x0004ec00010e7983 */ /* 0x000ee80000300800 */
[----:B------:R-:W3:Y:S04]  /*2ff80*/  LDL.LU R15, [R1+0x4e8] ;  /* 0x0004e800010f7983 */ /* 0x000ee80000300800 */
[----:B------:R0:W-:Y:S04]  /*2ff90*/  STL [R1+0x2870], R0 ;  /* 0x0028700001007387 */ /* 0x0001e80000100800 */
[----:B0-----:R-:W2:Y:S04]  /*2ffa0*/  LDL.LU R0, [R1+0x4dc] ;  /* 0x0004dc0001007983 */ /* 0x001ea80000300800 */
[----:B------:R-:W-:Y:S04]  /*2ffb0*/  STL.64 [R1+0x60], R4 ;  /* 0x0000600401007387 */ /* 0x000fe80000100a00 */
[----:B------:R4:W-:Y:S02]  /*2ffc0*/  STL.64 [R1+0x68], R6 ;  /* 0x0000680601007387 */ /* 0x0009e40000100a00 */
[----:B----4-:R-:W-:-:S15]  /*2ffd0*/  HMMA.16816.F32 R4, R20, R12, R24 ;  /* 0x0000000c1404723c */ /* 0x010fde0000001818 */
[----:B------:R-:W-:-:S04]  /*2ffe0*/  NOP ;  /* 0x0000000000007918 */ /* 0x000fc80000000000 */
[----:B------:R-:W-:Y:S02]  /*2fff0*/  IMAD.MOV.U32 R25, RZ, RZ, R6 ;  /* 0x000000ffff197224 */ /* 0x000fe400078e0006 */
[----:B------:R-:W-:Y:S02]  /*30000*/  IMAD.MOV.U32 R24, RZ, RZ, R7 ;  /* 0x000000ffff187224 */ /* 0x000fe400078e0007 */
[----:B------:R-:W4:Y:S01]  /*30010*/  LDL.LU.64 R6, [R1+0x29e8] ;  /* 0x0029e80001067983 */ /* 0x000f220000300a00 */
[----:B------:R-:W-:Y:S02]  /*30020*/  IMAD.MOV.U32 R27, RZ, RZ, R4 ;  /* 0x000000ffff1b7224 */ /* 0x000fe400078e0004 */
[----:B------:R-:W-:Y:S02]  /*30030*/  IMAD.MOV.U32 R26, RZ, RZ, R5 ;  /* 0x000000ffff1a7224 */ /* 0x000fe400078e0005 */
[----:B------:R-:W2:Y:S04]  /*30040*/  LDL.LU.64 R4, [R1+0x29e0] ;  /* 0x0029e00001047983 */ /* 0x000ea80000300a00 */
[----:B------:R-:W-:Y:S04]  /*30050*/  STL.64 [R1+0x2858], R26 ;  /* 0x0028581a01007387 */ /* 0x000fe80000100a00 */
[----:B------:R0:W-:Y:S04]  /*30060*/  STL.64 [R1+0x2850], R24 ;  /* 0x0028501801007387 */ /* 0x0001e80000100a00 */
[----:B0-----:R-:W2:Y:S04]  /*30070*/  LDL.LU R24, [R1+0xf0] ;  /* 0x0000f00001187983 */ /* 0x001ea80000300800 */
[----:B------:R-:W2:Y:S04]  /*30080*/  LDL.LU R25, [R1+0xf4] ;  /* 0x0000f40001197983 */ /* 0x000ea80000300800 */
[----:B------:R-:W2:Y:S04]  /*30090*/  LDL.LU R26, [R1+0xf8] ;  /* 0x0000f800011a7983 */ /* 0x000ea80000300800 */
[----:B------:R-:W2:Y:S01]  /*300a0*/  LDL.LU R27, [R1+0xfc] ;  /* 0x0000fc00011b7983 */ /* 0x000ea20000300800 */
[----:B----4-:R-:W-:-:S02]  /*300b0*/  IMAD R16, R16, 0x100, R6 ;  /* 0x0000010010107824 */ /* 0x010fc400078e0206 */
[----:B------:R-:W-:Y:S01]  /*300c0*/  IMAD R17, R17, 0x100, R7 ;  /* 0x0000010011117824 */ /* 0x000fe200078e0207 */
[----:B------:R-:W2:Y:S04]  /*300d0*/  LDL.LU R6, [R1+0x29dc] ;  /* 0x0029dc0001067983 */ /* 0x000ea80000300800 */
[----:B------:R-:W2:Y:S01]  /*300e0*/  LDL.LU R7, [R1+0x29d8] ;  /* 0x0029d80001077983 */ /* 0x000ea20000300800 */
[----:B------:R-:W-:Y:S02]  /*300f0*/  IMAD R18, R18, 0x100, R28 ;  /* 0x0000010012127824 */ /* 0x000fe400078e021c */
[----:B------:R-:W-:Y:S01]  /*30100*/  IMAD R19, R19, 0x100, R29 ;  /* 0x0000010013137824 */ /* 0x000fe200078e021d */
[----:B------:R-:W4:Y:S04]  /*30110*/  LDL.LU R28, [R1+0x29d4] ;  /* 0x0029d400011c7983 */ /* 0x000f280000300800 */
[----:B------:R-:W3:Y:S01]  /*30120*/  LDL.LU R29, [R1+0x29d0] ;  /* 0x0029d000011d7983 */ /* 0x000ee20000300800 */
[----:B------:R-:W-:Y:S01]  /*30130*/  F2FP.F16.E4M3.UNPACK_B R16, R16 ;  /* 0x00000010ff10723e */ /* 0x000fe200020006ff */
[----:B--2---:R-:W-:Y:S02]  /*30140*/  HMMA.16816.F32 R20, R20, R6, R8 ;  /* 0x000000061414723c */ /* 0x004fe40000001808 */
[----:B------:R-:W2:Y:S04]  /*30150*/  LDL.LU.64 R10, [R1+0x29c8] ;  /* 0x0029c800010a7983 */ /* 0x000ea80000300a00 */
[----:B------:R-:W2:Y:S01]  /*30160*/  LDL.LU.64 R8, [R1+0x29c0] ;  /* 0x0029c00001087983 */ /* 0x000ea20000300a00 */
[----:B------:R-:W-:-:S02]  /*30170*/  F2FP.F16.E4M3.UNPACK_B R17, R17 ;  /* 0x00000011ff11723e */ /* 0x000fc400020006ff */
[----:B------:R-:W-:Y:S02]  /*30180*/  F2FP.F16.E4M3.UNPACK_B R18, R18 ;  /* 0x00000012ff12723e */ /* 0x000fe400020006ff */
[----:B------:R-:W-:-:S08]  /*30190*/  F2FP.F16.E4M3.UNPACK_B R19, R19 ;  /* 0x00000013ff13723e */ /* 0x000fd000020006ff */
[----:B------:R0:W-:Y:S04]  /*301a0*/  STL.64 [R1+0x27d0], R22 ;  /* 0x0027d01601007387 */ /* 0x0001e80000100a00 */
[----:B0-----:R-:W3:Y:S04]  /*301b0*/  LDL.LU R23, [R1+0x4d4] ;  /* 0x0004d40001177983 */ /* 0x001ee80000300800 */
[----:B------:R-:W-:Y:S01]  /*301c0*/  STL.64 [R1+0x27c8], R20 ;  /* 0x0027c81401007387 */ /* 0x000fe20000100a00 */
        /* <DEDUP_REMOVED lines=17> */
[----:B------:R-:W3:Y:S04]  /*302e0*/  LDL.LU.64 R8, [R1+0x2990] ;  /* 0x0029900001087983 */ /* 0x000ee80000300a00 */
[----:B------:R-:W-:Y:S04]  /*302f0*/  STL [R1+0x293c], R6 ;  /* 0x00293c0601007387 */ /* 0x000fe80000100800 */
[----:B------:R-:W-:Y:S01]  /*30300*/  STL [R1+0x2938], R7 ;  /* 0x0029380701007387 */ /* 0x000fe20000100800 */
[----:B---3--:R-:W-:-:S03]  /*30310*/  IMAD R8, R8, 0x100, R23 ;  /* 0x0000010008087824 */ /* 0x008fc600078e0217 */
[----:B------:R-:W3:Y:S01]  /*30320*/  LDL.LU R23, [R1+0x534] ;  /* 0x0005340001177983 */ /* 0x000ee20000300800 */
[----:B------:R-:W-:Y:S03]  /*30330*/  HMMA.16816.F32 R16, R16, R6, R24 ;  /* 0x000000061010723c */ /* 0x000fe60000001818 */
[----:B---3--:R-:W-:Y:S04]  /*30340*/  STL [R1+0x28c4], R23 ;  /* 0x0028c41701007387 */ /* 0x008fe80000100800 */
[----:B------:R-:W3:Y:S04]  /*30350*/  LDL.LU R24, [R1+0x530] ;  /* 0x0005300001187983 */ /* 0x000ee80000300800 */
[----:B------:R-:W3:Y:S04]  /*30360*/  LDL.LU R25, [R1+0x53c] ;  /* 0x00053c0001197983 */ /* 0x000ee80000300800 */
[----:B------:R-:W2:Y:S04]  /*30370*/  LDL.LU R26, [R1+0x538] ;  /* 0x00053800011a7983 */ /* 0x000ea80000300800 */
[----:B------:R-:W2:Y:S01]  /*30380*/  LDL.LU R27, [R1+0x544] ;  /* 0x00054400011b7983 */ /* 0x000ea20000300800 */
[----:B------:R-:W-:-:S03]  /*30390*/  IMAD R9, R9, 0x100, R0 ;  /* 0x0000010009097824 */ /* 0x000fc600078e0200 */
[----:B--2---:R-:W-:Y:S04]  /*303a0*/  STL.64 [R1+0x28d0], R26 ;  /* 0x0028d01a01007387 */ /* 0x004fe80000100a00 */
[----:B---3--:R-:W-:Y:S04]  /*303b0*/  STL.64 [R1+0x28c8], R24 ;  /* 0x0028c81801007387 */ /* 0x008fe80000100a00 */
[----:B------:R-:W2:Y:S04]  /*303c0*/  LDL.LU R0, [R1+0x540] ;  /* 0x0005400001007983 */ /* 0x000ea80000300800 */
[----:B--2---:R-:W-:Y:S04]  /*303d0*/  STL [R1+0x28e8], R0 ;  /* 0x0028e80001007387 */ /* 0x004fe80000100800 */
[----:B------:R0:W-:Y:S04]  /*303e0*/  STL [R1+0x2794], R16 ;  /* 0x0027941001007387 */ /* 0x0001e80000100800 */
[----:B------:R1:W-:Y:S04]  /*303f0*/  STL [R1+0x2790], R17 ;  /* 0x0027901101007387 */ /* 0x0003e80000100800 */
[----:B------:R2:W-:Y:S04]  /*30400*/  STL [R1+0x278c], R18 ;  /* 0x00278c1201007387 */ /* 0x0005e80000100800 */
[----:B------:R4:W-:Y:S04]  /*30410*/  STL [R1+0x2788], R19 ;  /* 0x0027881301007387 */ /* 0x0009e80000100800 */
[----:B0-----:R-:W3:Y:S04]  /*30420*/  LDL.LU R16, [R1+0x1e0] ;  /* 0x0001e00001107983 */ /* 0x001ee80000300800 */
[----:B-1----:R-:W3:Y:S01]  /*30430*/  LDL.LU R17, [R1+0x1e4] ;  /* 0x0001e40001117983 */ /* 0x002ee20000300800 */
[----:B--2---:R-:W-:-:S02]  /*30440*/  IMAD.MOV.U32 R18, RZ, RZ, R29 ;  /* 0x000000ffff127224 */ /* 0x004fc400078e001d */
[----:B----4-:R-:W-:Y:S01]  /*30450*/  IMAD.MOV.U32 R19, RZ, RZ, R28 ;  /* 0x000000ffff137224 */ /* 0x010fe200078e001c */
[----:B------:R-:W2:Y:S04]  /*30460*/  LDL.LU R29, [R1+0x298c] ;  /* 0x00298c00011d7983 */ /* 0x000ea80000300800 */
[----:B------:R-:W4:Y:S04]  /*30470*/  LDL.LU R28, [R1+0x2988] ;  /* 0x00298800011c7983 */ /* 0x000f280000300800 */
[----:B------:R-:W-:Y:S04]  /*30480*/  STL.64 [R1+0x28e0], R18 ;  /* 0x0028e01201007387 */ /* 0x000fe80000100a00 */
[----:B---3--:R0:W-:Y:S04]  /*30490*/  STL.64 [R1+0x28d8], R16 ;  /* 0x0028d81001007387 */ /* 0x0081e80000100a00 */
[----:B0-----:R-:W3:Y:S01]  /*304a0*/  LDL.LU R16, [R1+0x1c0] ;  /* 0x0001c00001107983 */ /* 0x001ee20000300800 */
[----:B--2---:R-:W-:-:S03]  /*304b0*/  IMAD.MOV.U32 R18, RZ, RZ, R29 ;  /* 0x000000ffff127224 */ /* 0x004fc600078e001d */
[----:B---3--:R-:W-:Y:S04]  /*304c0*/  STL [R1+0x28ec], R16 ;  /* 0x0028ec1001007387 */ /* 0x008fe80000100800 */
[----:B------:R-:W2:Y:S01]  /*304d0*/  LDL.LU R17, [R1+0x1c4] ;  /* 0x0001c40001117983 */ /* 0x000ea20000300800 */
[----:B----4-:R-:W-:-:S03]  /*304e0*/  IMAD.MOV.U32 R19, RZ, RZ, R28 ;  /* 0x000000ffff137224 */ /* 0x010fc600078e001c */
[----:B--2---:R-:W-:Y:S04]  /*304f0*/  STL [R1+0x28f0], R17 ;  /* 0x0028f01101007387 */ /* 0x004fe80000100800 */
[----:B------:R-:W2:Y:S04]  /*30500*/  LDL.LU R29, [R1+0x2984] ;  /* 0x00298400011d7983 */ /* 0x000ea80000300800 */
[----:B------:R0:W-:Y:S04]  /*30510*/  STL [R1+0x28f4], R18 ;  /* 0x0028f41201007387 */ /* 0x0001e80000100800 */
[----:B------:R-:W3:Y:S04]  /*30520*/  LDL.LU R28, [R1+0x2980] ;  /* 0x00298000011c7983 */ /* 0x000ee80000300800 */
[----:B0-----:R-:W4:Y:S04]  /*30530*/  LDL.LU R18, [R1+0x514] ;  /* 0x0005140001127983 */ /* 0x001f280000300800 */
[----:B------:R-:W2:Y:S04]  /*30540*/  LDL.LU R17, [R1+0x51c] ;  /* 0x00051c0001117983 */ /* 0x000ea80000300800 */
[----:B------:R-:W2:Y:S04]  /*30550*/  LDL.LU R16, [R1+0x524] ;  /* 0x0005240001107983 */ /* 0x000ea80000300800 */
[----:B----4-:R-:W-:Y:S04]  /*30560*/  STL.64 [R1+0x2900], R18 ;  /* 0x0029001201007387 */ /* 0x010fe80000100a00 */
[----:B--2---:R0:W-:Y:S04]  /*30570*/  STL.64 [R1+0x28f8], R16 ;  /* 0x0028f81001007387 */ /* 0x0041e80000100a00 */
[----:B0-----:R-:W2:Y:S04]  /*30580*/  LDL.LU R16, [R1+0x1d0] ;  /* 0x0001d00001107983 */ /* 0x001ea80000300800 */
[----:B------:R-:W2:Y:S04]  /*30590*/  LDL.LU R17, [R1+0x1d4] ;  /* 0x0001d40001117983 */ /* 0x000ea80000300800 */
[----:B------:R-:W4:Y:S04]  /*305a0*/  LDL.LU R18, [R1+0x1d8] ;  /* 0x0001d80001127983 */ /* 0x000f280000300800 */
[----:B------:R-:W4:Y:S01]  /*305b0*/  LDL.LU R19, [R1+0x1dc] ;  /* 0x0001dc0001137983 */ /* 0x000f220000300800 */
[----:B------:R-:W-:-:S02]  /*305c0*/  IMAD R10, R11, 0x100, R10 ;  /* 0x000001000b0a7824 */ /* 0x000fc400078e020a */
[----:B------:R-:W-:Y:S01]  /*305d0*/  IMAD R11, R15, 0x100, R14 ;  /* 0x000001000f0b7824 */ /* 0x000fe200078e020e */
[----:B----4-:R3:W-:Y:S04]  /*305e0*/  STL.64 [R1+0x2910], R18 ;  /* 0x0029101201007387 */ /* 0x0107e80000100a00 */
[----:B--2---:R0:W-:Y:S01]  /*305f0*/  STL.64 [R1+0x2908], R16 ;  /* 0x0029081001007387 */ /* 0x0041e20000100a00 */
[----:B---3--:R-:W-:-:S03]  /*30600*/  IMAD.MOV.U32 R18, RZ, RZ, R28 ;  /* 0x000000ffff127224 */ /* 0x008fc600078e001c */
[----:B0-----:R-:W2:Y:S04]  /*30610*/  LDL.LU R16, [R1+0x1a0] ;  /* 0x0001a00001107983 */ /* 0x001ea80000300800 */
[----:B------:R-:W2:Y:S04]  /*30620*/  LDL.LU R17, [R1+0x1a4] ;  /* 0x0001a40001117983 */ /* 0x000ea80000300800 */
[----:B------:R-:W3:Y:S01]  /*30630*/  LDL.LU R28, [R1+0x297c] ;  /* 0x00297c00011c7983 */ /* 0x000ee20000300800 */
[----:B------:R-:W-:-:S03]  /*30640*/  IMAD.MOV.U32 R19, RZ, RZ, R29 ;  /* 0x000000ffff137224 */ /* 0x000fc600078e001d */
[----:B------:R-:W4:Y:S04]  /*30650*/  LDL.LU R29, [R1+0x2978] ;  /* 0x00297800011d7983 */ /* 0x000f280000300800 */
[----:B------:R-:W2:Y:S04]  /*30660*/  LDL.LU R14, [R1+0x4f0] ;  /* 0x0004f000010e7983 */ /* 0x000ea80000300800 */
[----:B------:R-:W2:Y:S04]  /*30670*/  LDL.LU R15, [R1+0x4f8] ;  /* 0x0004f800010f7983 */ /* 0x000ea80000300800 */
[----:B--2---:R0:W-:Y:S04]  /*30680*/  STL [R1+0x2944], R15 ;  /* 0x0029440f01007387 */ /* 0x0041e80000100800 */
[----:B0-----:R-:W2:Y:S04]  /*30690*/  LDL.LU R15, [R1+0x4f4] ;  /* 0x0004f400010f7983 */ /* 0x001ea80000300800 */
[----:B--2---:R-:W-:Y:S04]  /*306a0*/  STL.64 [R1+0x2960], R14 ;  /* 0x0029600e01007387 */ /* 0x004fe80000100a00 */
[----:B------:R0:W-:Y:S04]  /*306b0*/  STL.64 [R1+0x2958], R12 ;  /* 0x0029580c01007387 */ /* 0x0001e80000100a00 */
[----:B0-----:R-:W2:Y:S04]  /*306c0*/  LDL.LU R12, [R1+0x120] ;  /* 0x00012000010c7983 */ /* 0x001ea80000300800 */
[----:B------:R-:W2:Y:S04]  /*306d0*/  LDL.LU R13, [R1+0x124] ;  /* 0x00012400010d7983 */ /* 0x000ea80000300800 */
[----:B------:R-:W2:Y:S04]  /*306e0*/  LDL.LU R14, [R1+0x128] ;  /* 0x00012800010e7983 */ /* 0x000ea80000300800 */
[----:B------:R-:W2:Y:S04]  /*306f0*/  LDL.LU R15, [R1+0x12c] ;  /* 0x00012c00010f7983 */ /* 0x000ea80000300800 */
[----:B--2---:R-:W-:Y:S04]  /*30700*/  STL.64 [R1+0x2970], R14 ;  /* 0x0029700e01007387 */ /* 0x004fe80000100a00 */
[----:B------:R0:W-:Y:S04]  /*30710*/  STL.64 [R1+0x2968], R12 ;  /* 0x0029680c01007387 */ /* 0x0001e80000100a00 */
[----:B0-----:R-:W2:Y:S04]  /*30720*/  LDL.LU R12, [R1+0x110] ;  /* 0x00011000010c7983 */ /* 0x001ea80000300800 */
[----:B------:R-:W2:Y:S04]  /*30730*/  LDL.LU R13, [R1+0x114] ;  /* 0x00011400010d7983 */ /* 0x000ea80000300800 */
[----:B------:R-:W2:Y:S01]  /*30740*/  LDL.LU R6, [R1+0x504] ;  /* 0x0005040001067983 */ /* 0x000ea20000300800 */
[----:B---3--:R-:W-:-:S02]  /*30750*/  IMAD.MOV.U32 R15, RZ, RZ, R28 ;  /* 0x000000ffff0f7224 */ /* 0x008fc400078e001c */
[----:B----4-:R-:W-:Y:S01]  /*30760*/  IMAD.MOV.U32 R14, RZ, RZ, R29 ;  /* 0x000000ffff0e7224 */ /* 0x010fe200078e001d */
[----:B--2---:R0:W-:Y:S04]  /*30770*/  STL [R1+0x2940], R6 ;  /* 0x0029400601007387 */ /* 0x0041e80000100800 */
[----:B0-----:R-:W2:Y:S04]  /*30780*/  LDL.LU R6, [R1+0x4fc] ;  /* 0x0004fc0001067983 */ /* 0x001ea80000300800 */
[----:B------:R-:W3:Y:S04]  /*30790*/  LDL.LU R28, [R1+0x500] ;  /* 0x00050000011c7983 */ /* 0x000ee80000300800 */
[----:B------:R-:W4:Y:S04]  /*307a0*/  LDL.LU R7, [R1+0x50c] ;  /* 0x00050c0001077983 */ /* 0x000f280000300800 */
[----:B------:R-:W4:Y:S04]  /*307b0*/  LDL.LU R29, [R1+0x508] ;  /* 0x00050800011d7983 */ /* 0x000f280000300800 */
[----:B------:R-:W-:Y:S04]  /*307c0*/  STL.64 [R1+0x2920], R18 ;  /* 0x0029201201007387 */ /* 0x000fe80000100a00 */
[----:B------:R0:W-:Y:S04]  /*307d0*/  STL.64 [R1+0x2918], R16 ;  /* 0x0029181001007387 */ /* 0x0001e80000100a00 */
[----:B0-----:R-:W2:Y:S04]  /*307e0*/  LDL.LU R16, [R1+0x180] ;  /* 0x0001800001107983 */ /* 0x001ea80000300800 */
[----:B------:R-:W2:Y:S04]  /*307f0*/  LDL.LU R17, [R1+0x184] ;  /* 0x0001840001117983 */ /* 0x000ea80000300800 */
[----:B------:R-:W2:Y:S04]  /*30800*/  LDL.LU R18, [R1+0x188] ;  /* 0x0001880001127983 */ /* 0x000ea80000300800 */
[----:B------:R-:W2:Y:S01]  /*30810*/  LDL.LU R19, [R1+0x18c] ;  /* 0x00018c0001137983 */ /* 0x000ea20000300800 */
[----:B------:R-:W-:-:S02]  /*30820*/  F2FP.F16.E4M3.UNPACK_B R8, R8 ;  /* 0x00000008ff08723e */ /* 0x000fc400020006ff */
[----:B------:R-:W-:Y:S02]  /*30830*/  F2FP.F16.E4M3.UNPACK_B R9, R9 ;  /* 0x00000009ff09723e */ /* 0x000fe400020006ff */
[----:B------:R-:W-:Y:S02]  /*30840*/  F2FP.F16.E4M3.UNPACK_B R10, R10 ;  /* 0x0000000aff0a723e */ /* 0x000fe400020006ff */
[----:B------:R-:W-:Y:S01]  /*30850*/  F2FP.F16.E4M3.UNPACK_B R11, R11 ;  /* 0x0000000bff0b723e */ /* 0x000fe200020006ff */
[----:B--2---:R-:W-:Y:S04]  /*30860*/  STL.64 [R1+0x2930], R18 ;  /* 0x0029301201007387 */ /* 0x004fe80000100a00 */
[----:B------:R0:W-:Y:S04]  /*30870*/  STL.64 [R1+0x2928], R16 ;  /* 0x0029281001007387 */ /* 0x0001e80000100a00 */
[----:B0-----:R-:W2:Y:S04]  /*30880*/  LDL.LU R16, [R1+0x130] ;  /* 0x0001300001107983 */ /* 0x001ea80000300800 */
[----:B------:R-:W2:Y:S04]  /*30890*/  LDL.LU R17, [R1+0x134] ;  /* 0x0001340001117983 */ /* 0x000ea80000300800 */
[----:B------:R-:W2:Y:S04]  /*308a0*/  LDL.LU R18, [R1+0x138] ;  /* 0x0001380001127983 */ /* 0x000ea80000300800 */
[----:B------:R-:W2:Y:S01]  /*308b0*/  LDL.LU R19, [R1+0x13c] ;  /* 0x00013c0001137983 */ /* 0x000ea20000300800 */
[C---:B------:R-:W-:Y:S03]  /*308c0*/  HMMA.16816.F32 R12, R8.reuse, R4, R12 ;  /* 0x00000004080c723c */ /* 0x040fe6000000180c */
[----:B--2---:R-:W-:Y:S04]  /*308d0*/  STL.64 [R1+0x2950], R18 ;  /* 0x0029501201007387 */ /* 0x004fe80000100a00 */
[----:B------:R0:W-:Y:S04]  /*308e0*/  STL.64 [R1+0x2948], R16 ;  /* 0x0029481001007387 */ /* 0x0001e80000100a00 */
        /* <DEDUP_REMOVED lines=19> */
[----:B------:R-:W-:Y:S04]  /*30a20*/  STL.64 [R1], R12 ;  /* 0x0000000c01007387 */ /* 0x000fe80000100a00 */
[----:B------:R0:W-:Y:S04]  /*30a30*/  STL.64 [R1+0x8], R14 ;  /* 0x0000080e01007387 */ /* 0x0001e80000100a00 */
[----:B0-----:R-:W2:Y:S04]  /*30a40*/  LDL.LU.64 R14, [R1+0x2960] ;  /* 0x00296000010e7983 */ /* 0x001ea80000300a00 */
[----:B------:R-:W2:Y:S02]  /*30a50*/  LDL.LU.64 R12, [R1+0x2958] ;  /* 0x00295800010c7983 */ /* 0x000ea40000300a00 */
[----:B--2---:R-:W-:Y:S01]  /*30a60*/  HMMA.16816.F32 R16, R8, R12, R16 ;  /* 0x0000000c0810723c */ /* 0x004fe20000001810 */
[----:B------:R-:W-:-:S15]  /*30a70*/  IMAD R14, R14, 0x100, R15 ;  /* 0x000001000e0e7824 */ /* 0x000fde00078e020f */
[----:B------:R-:W-:-:S03]  /*30a80*/  NOP ;  /* 0x0000000000007918 */ /* 0x000fc60000000000 */
[----:B------:R-:W-:Y:S04]  /*30a90*/  STL.64 [R1+0xb0], R16 ;  /* 0x0000b01001007387 */ /* 0x000fe80000100a00 */
[----:B------:R0:W-:Y:S04]  /*30aa0*/  STL.64 [R1+0xb8], R18 ;  /* 0x0000b81201007387 */ /* 0x0001e80000100a00 */
[----:B0-----:R-:W2:Y:S04]  /*30ab0*/  LDL.LU.64 R18, [R1+0x2950] ;  /* 0x0029500001127983 */ /* 0x001ea80000300a00 */
[----:B------:R-:W2:Y:S04]  /*30ac0*/  LDL.LU.64 R16, [R1+0x2948] ;  /* 0x0029480001107983 */ /* 0x000ea80000300a00 */
[----:B------:R-:W2:Y:S02]  /*30ad0*/  LDL.LU R15, [R1+0x2944] ;  /* 0x00294400010f7983 */ /* 0x000ea40000300800 */
[----:B--2---:R-:W-:-:S02]  /*30ae0*/  IMAD R15, R15, 0x100, R6 ;  /* 0x000001000f0f7824 */ /* 0x004fc400078e0206 */
[----:B------:R-:W3:Y:S01]  /*30af0*/  LDL.LU R6, [R1+0x2940] ;  /* 0x0029400001067983 */ /* 0x000ee20000300800 */
[----:B----4-:R-:W-:Y:S02]  /*30b00*/  IMAD R29, R29, 0x100, R7 ;  /* 0x000001001d1d7824 */ /* 0x010fe400078e0207 */
[----:B---3--:R-:W-:Y:S02]  /*30b10*/  IMAD R28, R28, 0x100, R6 ;  /* 0x000001001c1c7824 */ /* 0x008fe400078e0206 */
[----:B------:R-:W2:Y:S04]  /*30b20*/  LDL.LU R6, [R1+0x293c] ;  /* 0x00293c0001067983 */ /* 0x000ea80000300800 */
[----:B------:R-:W2:Y:S02]  /*30b30*/  LDL.LU R7, [R1+0x2938] ;  /* 0x0029380001077983 */ /* 0x000ea40000300800 */
[----:B--2---:R-:W-:Y:S02]  /*30b40*/  HMMA.16816.F32 R8, R8, R6, R16 ;  /* 0x000000060808723c */ /* 0x004fe40000001810 */
[----:B------:R-:W2:Y:S04]  /*30b50*/  LDL.LU.64 R18, [R1+0x2930] ;  /* 0x0029300001127983 */ /* 0x000ea80000300a00 */
[----:B------:R-:W2:-:S13]  /*30b60*/  LDL.LU.64 R16, [R1+0x2928] ;  /* 0x0029280001107983 */ /* 0x000e9a0000300a00 */
[----:B------:R0:W-:Y:S04]  /*30b70*/  STL.64 [R1+0xa0], R8 ;  /* 0x0000a00801007387 */ /* 0x0001e80000100a00 */
[----:B------:R1:W-:Y:S01]  /*30b80*/  STL.64 [R1+0xa8], R10 ;  /* 0x0000a80a01007387 */ /* 0x0003e20000100a00 */
[----:B0-----:R-:W-:Y:S02]  /*30b90*/  F2FP.F16.E4M3.UNPACK_B R8, R14 ;  /* 0x0000000eff08723e */ /* 0x001fe400020006ff */
[----:B------:R-:W-:Y:S02]  /*30ba0*/  F2FP.F16.E4M3.UNPACK_B R9, R15 ;  /* 0x0000000fff09723e */ /* 0x000fe400020006ff */
[----:B-1----:R-:W-:Y:S02]  /*30bb0*/  F2FP.F16.E4M3.UNPACK_B R10, R28 ;  /* 0x0000001cff0a723e */ /* 0x002fe400020006ff */
[----:B------:R-:W-:Y:S01]  /*30bc0*/  F2FP.F16.E4M3.UNPACK_B R11, R29 ;  /* 0x0000001dff0b723e */ /* 0x000fe200020006ff */
[----:B------:R-:W3:Y:S04]  /*30bd0*/  LDL.LU R14, [R1+0x510] ;  /* 0x00051000010e7983 */ /* 0x000ee80000300800 */
[----:B------:R-:W4:Y:S04]  /*30be0*/  LDL.LU R15, [R1+0x518] ;  /* 0x00051800010f7983 */ /* 0x000f280000300800 */
[----:B------:R-:W3:Y:S04]  /*30bf0*/  LDL.LU R28, [R1+0x520] ;  /* 0x00052000011c7983 */ /* 0x000ee80000300800 */
[----:B------:R-:W3:Y:S01]  /*30c00*/  LDL.LU R29, [R1+0x528] ;  /* 0x00052800011d7983 */ /* 0x000ee20000300800 */
        /* <DEDUP_REMOVED lines=16> */
[----:B0-----:R-:W3:Y:S04]  /*30d10*/  LDL.LU.64 R18, [R1+0x2900] ;  /* 0x0029000001127983 */ /* 0x001ee80000300a00 */
[----:B------:R-:W4:Y:S01]  /*30d20*/  LDL.LU.64 R16, [R1+0x28f8] ;  /* 0x0028f80001107983 */ /* 0x000f220000300a00 */
[----:B---3--:R-:W-:-:S02]  /*30d30*/  IMAD R14, R14, 0x100, R18 ;  /* 0x000001000e0e7824 */ /* 0x008fc400078e0212 */
[----:B----4-:R-:W-:Y:S01]  /*30d40*/  IMAD R15, R15, 0x100, R17 ;  /* 0x000001000f0f7824 */ /* 0x010fe200078e0211 */
[----:B------:R-:W2:Y:S04]  /*30d50*/  LDL.LU R18, [R1+0x28f4] ;  /* 0x0028f40001127983 */ /* 0x000ea80000300800 */
[----:B------:R-:W2:Y:S01]  /*30d60*/  LDL.LU R17, [R1+0x28f0] ;  /* 0x0028f00001117983 */ /* 0x000ea20000300800 */
[----:B------:R-:W-:-:S03]  /*30d70*/  IMAD R28, R28, 0x100, R16 ;  /* 0x000001001c1c7824 */ /* 0x000fc600078e0210 */
[----:B------:R-:W2:Y:S01]  /*30d80*/  LDL.LU R16, [R1+0x28ec] ;  /* 0x0028ec0001107983 */ /* 0x000ea20000300800 */
[----:B------:R-:W-:-:S03]  /*30d90*/  IMAD R29, R29, 0x100, R0 ;  /* 0x000001001d1d7824 */ /* 0x000fc600078e0200 */
[----:B------:R-:W3:Y:S01]  /*30da0*/  LDL.LU R0, [R1+0x28e8] ;  /* 0x0028e80001007983 */ /* 0x000ee20000300800 */
[----:B--2---:R-:W-:Y:S03]  /*30db0*/  HMMA.16816.F32 R8, R8, R6, R16 ;  /* 0x000000060808723c */ /* 0x004fe60000001810 */
[----:B------:R-:W2:Y:S04]  /*30dc0*/  LDL.LU.64 R18, [R1+0x28e0] ;  /* 0x0028e00001127983 */ /* 0x000ea80000300a00 */
[----:B------:R-:W2:Y:S04]  /*30dd0*/  LDL.LU.64 R16, [R1+0x28d8] ;  /* 0x0028d80001107983 */ /* 0x000ea80000300a00 */
[----:B------:R-:W-:Y:S08]  /*30de0*/  STL [R1+0x28c0], R7 ;  /* 0x0028c00701007387 */ /* 0x000ff00000100800 */
[----:B------:R0:W-:Y:S04]  /*30df0*/  STL.64 [R1+0x100], R8 ;  /* 0x0001000801007387 */ /* 0x0001e80000100a00 */
[----:B------:R1:W-:Y:S01]  /*30e00*/  STL.64 [R1+0x108], R10 ;  /* 0x0001080a01007387 */ /* 0x0003e20000100a00 */
[----:B0-----:R-:W-:-:S02]  /*30e10*/  F2FP.F16.E4M3.UNPACK_B R8, R14 ;  /* 0x0000000eff08723e */ /* 0x001fc400020006ff */
[----:B------:R-:W-:Y:S02]  /*30e20*/  F2FP.F16.E4M3.UNPACK_B R9, R15 ;  /* 0x0000000fff09723e */ /* 0x000fe400020006ff */
[----:B-1----:R-:W-:Y:S02]  /*30e30*/  F2FP.F16.E4M3.UNPACK_B R10, R28 ;  /* 0x0000001cff0a723e */ /* 0x002fe400020006ff */
[----:B------:R-:W-:-:S07]  /*30e40*/  F2FP.F16.E4M3.UNPACK_B R11, R29 ;  /* 0x0000001dff0b723e */ /* 0x000fce00020006ff */
[C---:B------:R-:W-:Y:S08]  /*30e50*/  HMMA.16816.F32 R24, R8.reuse, R4, R24 ;  /* 0x000000040818723c */ /* 0x040ff00000001818 */
[C---:B------:R-:W-:Y:S11]  /*30e60*/  HMMA.16816.F32 R20, R8.reuse, R2, R20 ;  /* 0x000000020814723c */ /* 0x040ff60000001814 */
[----:B------:R-:W-:Y:S04]  /*30e70*/  STL.64 [R1+0x140], R24 ;  /* 0x0001401801007387 */ /* 0x000fe80000100a00 */
[----:B------:R0:W-:Y:S04]  /*30e80*/  STL.64 [R1+0x148], R26 ;  /* 0x0001481a01007387 */ /* 0x0001e80000100a00 */
[----:B0-----:R-:W3:Y:S04]  /*30e90*/  LDL.LU.64 R26, [R1+0x28d0] ;  /* 0x0028d000011a7983 */ /* 0x001ee80000300a00 */
[----:B------:R-:W4:Y:S04]  /*30ea0*/  LDL.LU.64 R24, [R1+0x28c8] ;  /* 0x0028c80001187983 */ /* 0x000f280000300a00 */
[----:B------:R-:W-:Y:S04]  /*30eb0*/  STL.64 [R1+0x130], R20 ;  /* 0x0001301401007387 */ /* 0x000fe80000100a00 */
[----:B------:R0:W-:Y:S04]  /*30ec0*/  STL.64 [R1+0x138], R22 ;  /* 0x0001381601007387 */ /* 0x0001e80000100a00 */
[----:B0-----:R-:W4:Y:S01]  /*30ed0*/  LDL.LU R23, [R1+0x28c4] ;  /* 0x0028c40001177983 */ /* 0x001f220000300800 */
[----:B--2---:R-:W-:-:S15]  /*30ee0*/  HMMA.16816.F32 R16, R8, R12, R16 ;  /* 0x0000000c0810723c */ /* 0x004fde0000001810 */
[----:B------:R-:W-:-:S04]  /*30ef0*/  NOP ;  /* 0x0000000000007918 */ /* 0x000fc80000000000 */
[----:B------:R0:W-:Y:S04]  /*30f00*/  STL.64 [R1+0x120], R16 ;  /* 0x0001201001007387 */ /* 0x0001e80000100a00 */
[----:B------:R1:W-:Y:S04]  /*30f10*/  STL.64 [R1+0x128], R18 ;  /* 0x0001281201007387 */ /* 0x0003e80000100a00 */
[----:B0-----:R-:W2:Y:S04]  /*30f20*/  LDL.LU R16, [R1+0x210] ;  /* 0x0002100001107983 */ /* 0x001ea80000300800 */
[----:B------:R-:W2:Y:S04]  /*30f30*/  LDL.LU R17, [R1+0x214] ;  /* 0x0002140001117983 */ /* 0x000ea80000300800 */
[----:B-1----:R-:W2:Y:S04]  /*30f40*/  LDL.LU R18, [R1+0x218] ;  /* 0x0002180001127983 */ /* 0x002ea80000300800 */
[----:B------:R-:W2:Y:S04]  /*30f50*/  LDL.LU R19, [R1+0x21c] ;  /* 0x00021c0001137983 */ /* 0x000ea80000300800 */
[----:B------:R-:W2:Y:S04]  /*30f60*/  LDL R3, [R1+0x2ac] ;  /* 0x0002ac0001037983 */ /* 0x000ea80000100800 */
[----:B------:R-:W2:Y:S04]  /*30f70*/  LDL.LU R28, [R1+0x560] ;  /* 0x00056000011c7983 */ /* 0x000ea80000300800 */
[----:B--2---:R0:W-:Y:S04]  /*30f80*/  STL [R1+0x2878], R28 ;  /* 0x0028781c01007387 */ /* 0x0041e80000100800 */
[----:B0-----:R-:W2:Y:S01]  /*30f90*/  LDL.LU R28, [R1+0x55c] ;  /* 0x00055c00011c7983 */ /* 0x001ea20000300800 */
[----:B---3--:R-:W-:-:S03]  /*30fa0*/  IMAD R14, R0, 0x100, R27 ;  /* 0x00000100000e7824 */ /* 0x008fc600078e021b */
[----:B--2---:R0:W-:Y:S04]  /*30fb0*/  STL [R1+0x287c], R28 ;  /* 0x00287c1c01007387 */ /* 0x0041e80000100800 */
[----:B0-----:R-:W2:Y:S04]  /*30fc0*/  LDL.LU R28, [R1+0x554] ;  /* 0x00055400011c7983 */ /* 0x001ea80000300800 */
[----:B------:R-:W3:Y:S04]  /*30fd0*/  LDL.LU R0, [R1+0x58c] ;  /* 0x00058c0001007983 */ /* 0x000ee80000300800 */
[----:B---3--:R0:W-:Y:S04]  /*30fe0*/  STL [R1+0x2874], R0 ;  /* 0x0028740001007387 */ /* 0x0081e80000100800 */
[----:B0-----:R-:W3:Y:S04]  /*30ff0*/  LDL.LU R0, [R1+0x564] ;  /* 0x0005640001007983 */ /* 0x001ee80000300800 */
[----:B------:R-:W2:Y:S04]  /*31000*/  LDL.LU R29, [R1+0x588] ;  /* 0x00058800011d7983 */ /* 0x000ea80000300800 */
[----:B------:R-:W-:Y:S04]  /*31010*/  STL.64 [R1+0x2868], R18 ;  /* 0x0028681201007387 */ /* 0x000fe80000100a00 */
[----:B------:R0:W-:Y:S04]  /*31020*/  STL.64 [R1+0x2860], R16 ;  /* 0x0028601001007387 */ /* 0x0001e80000100a00 */
[----:B0-----:R-:W2:Y:S04]  /*31030*/  LDL.LU R16, [R1+0x220] ;  /* 0x0002200001107983 */ /* 0x001ea80000300800 */
[----:B------:R-:W2:Y:S04]  /*31040*/  LDL.LU R17, [R1+0x224] ;  /* 0x0002240001117983 */ /* 0x000ea80000300800 */
[----:B------:R-:W2:Y:S04]  /*31050*/  LDL.LU R18, [R1+0x228] ;  /* 0x0002280001127983 */ /* 0x000ea80000300800 */
[----:B------:R-:W2:Y:S04]  /*31060*/  LDL.LU R19, [R1+0x22c] ;  /* 0x00022c0001137983 */ /* 0x000ea80000300800 */
[----:B------:R-:W3:Y:S04]  /*31070*/  LDL.LU R7, [R1+0x54c] ;  /* 0x00054c0001077983 */ /* 0x000ee80000300800 */
[----:B------:R-:W3:Y:S04]  /*31080*/  LDL.LU R15, [R1+0x548] ;  /* 0x00054800010f7983 */ /* 0x000ee80000300800 */
[----:B------:R-:W3:Y:S04]  /*31090*/  LDL R4, [R1+0x298] ;  /* 0x0002980001047983 */ /* 0x000ee80000100800 */
[----:B------:R-:W3:Y:S04]  /*310a0*/  LDL R5, [R1+0x29c] ;  /* 0x00029c0001057983 */ /* 0x000ee80000100800 */
[----:B------:R-:W3:Y:S04]  /*310b0*/  LDL R2, [R1+0x2a8] ;  /* 0x0002a80001027983 */ /* 0x000ee80000100800 */
        /* <DEDUP_REMOVED lines=17> */
[----:B------:R-:W2:Y:S01]  /*311d0*/  LDL.LU R19, [R1+0x23c] ;  /* 0x00023c0001137983 */ /* 0x000ea20000300800 */
[----:B----4-:R-:W-:-:S02]  /*311e0*/  IMAD R12, R24, 0x100, R23 ;  /* 0x00000100180c7824 */ /* 0x010fc400078e0217 */
[----:B------:R-:W-:Y:S02]  /*311f0*/  IMAD R13, R26, 0x100, R25 ;  /* 0x000001001a0d7824 */ /* 0x000fe400078e0219 */
[----:B---3--:R-:W-:Y:S01]  /*31200*/  IMAD R15, R15, 0x100, R7 ;  /* 0x000001000f0f7824 */ /* 0x008fe200078e0207 */
[----:B--2---:R-:W-:Y:S04]  /*31210*/  STL.64 [R1+0x28b8], R18 ;  /* 0x0028b81201007387 */ /* 0x004fe80000100a00 */
[----:B------:R0:W-:Y:S04]  /*31220*/  STL.64 [R1+0x28b0], R16 ;  /* 0x0028b01001007387 */ /* 0x0001e80000100a00 */
[----:B0-----:R-:W2:Y:S04]  /*31230*/  LDL.LU R16, [R1+0x1b0] ;  /* 0x0001b00001107983 */ /* 0x001ea80000300800 */
[----:B------:R-:W2:Y:S04]  /*31240*/  LDL.LU R17, [R1+0x1b4] ;  /* 0x0001b40001117983 */ /* 0x000ea80000300800 */
[----:B------:R-:W2:Y:S04]  /*31250*/  LDL.LU R18, [R1+0x1b8] ;  /* 0x0001b80001127983 */ /* 0x000ea80000300800 */
[----:B------:R-:W2:Y:S04]  /*31260*/  LDL.LU R19, [R1+0x1bc] ;  /* 0x0001bc0001137983 */ /* 0x000ea80000300800 */
[----:B------:R-:W3:Y:S04]  /*31270*/  LDL.LU R24, [R1+0x240] ;  /* 0x0002400001187983 */ /* 0x000ee80000300800 */
[----:B------:R-:W3:Y:S04]  /*31280*/  LDL.LU R25, [R1+0x244] ;  /* 0x0002440001197983 */ /* 0x000ee80000300800 */
[----:B------:R-:W3:Y:S04]  /*31290*/  LDL.LU R26, [R1+0x248] ;  /* 0x00024800011a7983 */ /* 0x000ee80000300800 */
[----:B------:R-:W3:Y:S04]  /*312a0*/  LDL.LU R27, [R1+0x24c] ;  /* 0x00024c00011b7983 */ /* 0x000ee80000300800 */
[----:B------:R-:W4:Y:S04]  /*312b0*/  LDL.LU R20, [R1+0x190] ;  /* 0x0001900001147983 */ /* 0x000f280000300800 */
[----:B------:R-:W4:Y:S04]  /*312c0*/  LDL.LU R21, [R1+0x194] ;  /* 0x0001940001157983 */ /* 0x000f280000300800 */
[----:B------:R-:W4:Y:S04]  /*312d0*/  LDL.LU R22, [R1+0x198] ;  /* 0x0001980001167983 */ /* 0x000f280000300800 */
[----:B------:R-:W4:Y:S04]  /*312e0*/  LDL.LU R23, [R1+0x19c] ;  /* 0x00019c0001177983 */ /* 0x000f280000300800 */
[----:B------:R-:W2:Y:S02]  /*312f0*/  LDL.LU R7, [R1+0x28c0] ;  /* 0x0028c00001077983 */ /* 0x000ea40000300800 */
[----:B--2---:R-:W-:Y:S02]  /*31300*/  HMMA.16816.F32 R8, R8, R6, R16 ;  /* 0x000000060808723c */ /* 0x004fe40000001810 */
[----:B------:R-:W2:Y:S04]  /*31310*/  LDL.LU.64 R18, [R1+0x28b8] ;  /* 0x0028b80001127983 */ /* 0x000ea80000300a00 */
[----:B------:R-:W2:-:S13]  /*31320*/  LDL.LU.64 R16, [R1+0x28b0] ;  /* 0x0028b00001107983 */ /* 0x000e9a0000300a00 */
[----:B------:R0:W-:Y:S04]  /*31330*/  STL.64 [R1+0xf0], R8 ;  /* 0x0000f00801007387 */ /* 0x0001e80000100a00 */
[----:B------:R1:W-:Y:S01]  /*31340*/  STL.64 [R1+0xf8], R10 ;  /* 0x0000f80a01007387 */ /* 0x0003e20000100a00 */
[----:B------:R-:W-:Y:S02]  /*31350*/  F2FP.F16.E4M3.UNPACK_B R12, R12 ;  /* 0x0000000cff0c723e */ /* 0x000fe400020006ff */
[----:B------:R-:W-:Y:S02]  /*31360*/  F2FP.F16.E4M3.UNPACK_B R13, R13 ;  /* 0x0000000dff0d723e */ /* 0x000fe400020006ff */
[----:B------:R-:W-:Y:S02]  /*31370*/  F2FP.F16.E4M3.UNPACK_B R14, R14 ;  /* 0x0000000eff0e723e */ /* 0x000fe400020006ff */
[----:B------:R-:W-:Y:S01]  /*31380*/  F2FP.F16.E4M3.UNPACK_B R15, R15 ;  /* 0x0000000fff0f723e */ /* 0x000fe200020006ff */
[----:B------:R-:W2:Y:S04]  /*31390*/  LDL R6, [R1+0x288] ;  /* 0x0002880001067983 */ /* 0x000ea80000100800 */
[----:B------:R-:W2:Y:S04]  /*313a0*/  LDL R7, [R1+0x28c] ;  /* 0x00028c0001077983 */ /* 0x000ea80000100800 */
[----:B0-----:R-:W2:Y:S04]  /*313b0*/  LDL R8, [R1+0x278] ;  /* 0x0002780001087983 */ /* 0x001ea80000100800 */
[----:B------:R-:W3:Y:S04]  /*313c0*/  LDL R9, [R1+0x27c] ;  /* 0x00027c0001097983 */ /* 0x000ee80000100800 */
[----:B-1----:R-:W4:Y:S04]  /*313d0*/  LDL.LU R10, [R1+0x550] ;  /* 0x00055000010a7983 */ /* 0x002f280000300800 */
[----:B------:R-:W4:Y:S01]  /*313e0*/  LDL.LU R11, [R1+0x558] ;  /* 0x00055800010b7983 */ /* 0x000f220000300800 */
[----:B--2---:R-:W-:-:S02]  /*313f0*/  F2FP.F16.E4M3.UNPACK_B R8, R8 ;  /* 0x00000008ff08723e */ /* 0x004fc400020006ff */
[----:B---3--:R-:W-:-:S07]  /*31400*/  F2FP.F16.E4M3.UNPACK_B R9, R9 ;  /* 0x00000009ff09723e */ /* 0x008fce00020006ff */
[----:B------:R-:W-:-:S15]  /*31410*/  HMMA.16816.F32 R16, R12, R8, R16 ;  /* 0x000000080c10723c */ /* 0x000fde0000001810 */
[----:B------:R-:W-:-:S04]  /*31420*/  NOP ;  /* 0x0000000000007918 */ /* 0x000fc80000000000 */
[----:B------:R-:W-:Y:S04]  /*31430*/  STL.64 [R1+0x1d0], R16 ;  /* 0x0001d01001007387 */ /* 0x000fe80000100a00 */
[----:B------:R0:W-:Y:S04]  /*31440*/  STL.64 [R1+0x1d8], R18 ;  /* 0x0001d81201007387 */ /* 0x0001e80000100a00 */
[----:B0-----:R-:W2:Y:S04]  /*31450*/  LDL.LU.64 R18, [R1+0x28a8] ;  /* 0x0028a80001127983 */ /* 0x001ea80000300a00 */
[----:B------:R-:W2:Y:S01]  /*31460*/  LDL.LU.64 R16, [R1+0x28a0] ;  /* 0x0028a00001107983 */ /* 0x000ea20000300a00 */
[----:B------:R-:W-:-:S02]  /*31470*/  F2FP.F16.E4M3.UNPACK_B R6, R6 ;  /* 0x00000006ff06723e */ /* 0x000fc400020006ff */
[----:B------:R-:W-:-:S07]  /*31480*/  F2FP.F16.E4M3.UNPACK_B R7, R7 ;  /* 0x00000007ff07723e */ /* 0x000fce00020006ff */
[----:B--2---:R-:W-:-:S15]  /*31490*/  HMMA.16816.F32 R16, R12, R6, R16 ;  /* 0x000000060c10723c */ /* 0x004fde0000001810 */
[----:B------:R-:W-:-:S04]  /*314a0*/  NOP ;  /* 0x0000000000007918 */ /* 0x000fc80000000000 */
[----:B------:R-:W-:Y:S04]  /*314b0*/  STL.64 [R1+0x200], R16 ;  /* 0x0002001001007387 */ /* 0x000fe80000100a00 */
[----:B------:R0:W-:Y:S04]  /*314c0*/  STL.64 [R1+0x208], R18 ;  /* 0x0002081201007387 */ /* 0x0001e80000100a00 */
[----:B0-----:R-:W2:Y:S04]  /*314d0*/  LDL.LU.64 R18, [R1+0x2898] ;  /* 0x0028980001127983 */ /* 0x001ea80000300a00 */
[----:B------:R-:W2:Y:S01]  /*314e0*/  LDL.LU.64 R16, [R1+0x2890] ;  /* 0x0028900001107983 */ /* 0x000ea20000300a00 */
[----:B------:R-:W-:-:S02]  /*314f0*/  F2FP.F16.E4M3.UNPACK_B R4, R4 ;  /* 0x00000004ff04723e */ /* 0x000fc400020006ff */
[----:B------:R-:W-:Y:S01]  /*31500*/  F2FP.F16.E4M3.UNPACK_B R5, R5 ;  /* 0x00000005ff05723e */ /* 0x000fe200020006ff */
[----:B----4-:R-:W-:-:S06]  /*31510*/  IMAD R10, R10, 0x100, R28 ;  /* 0x000001000a0a7824 */ /* 0x010fcc00078e021c */
[----:B--2---:R-:W-:-:S15]  /*31520*/  HMMA.16816.F32 R16, R12, R4, R16 ;  /* 0x000000040c10723c */ /* 0x004fde0000001810 */
[----:B------:R-:W-:-:S04]  /*31530*/  NOP ;  /* 0x0000000000007918 */ /* 0x000fc80000000000 */
[----:B------:R-:W-:Y:S04]  /*31540*/  STL.64 [R1+0x260], R16 ;  /* 0x0002601001007387 */ /* 0x000fe80000100a00 */
[----:B------:R0:W-:Y:S04]  /*31550*/  STL.64 [R1+0x268], R18 ;  /* 0x0002681201007387 */ /* 0x0001e80000100a00 */
[----:B0-----:R-:W2:Y:S04]  /*31560*/  LDL.LU.64 R18, [R1+0x2888] ;  /* 0x0028880001127983 */ /* 0x001ea80000300a00 */
[----:B------:R-:W2:Y:S04]  /*31570*/  LDL.LU.64 R16, [R1+0x2880] ;  /* 0x0028800001107983 */ /* 0x000ea80000300a00 */
[----:B------:R-:W3:Y:S02]  /*31580*/  LDL.LU R28, [R1+0x287c] ;  /* 0x00287c00011c7983 */ /* 0x000ee40000300800 */
[----:B---3--:R-:W-:-:S02]  /*31590*/  IMAD R11, R11, 0x100, R28 ;  /* 0x000001000b0b7824 */ /* 0x008fc400078e021c */
[----:B------:R-:W3:Y:S01]  /*315a0*/  LDL.LU R28, [R1+0x2878] ;  /* 0x00287800011c7983 */ /* 0x000ee20000300800 */
[----:B------:R-:W-:Y:S02]  /*315b0*/  F2FP.F16.E4M3.UNPACK_B R2, R2 ;  /* 0x00000002ff02723e */ /* 0x000fe400020006ff */
[----:B------:R-:W-:Y:S01]  /*315c0*/  F2FP.F16.E4M3.UNPACK_B R3, R3 ;  /* 0x00000003ff03723e */ /* 0x000fe200020006ff */
[----:B---3--:R-:W-:Y:S02]  /*315d0*/  IMAD R28, R28, 0x100, R0 ;  /* 0x000001001c1c7824 */ /* 0x008fe400078e0200 */
[----:B------:R-:W3:Y:S04]  /*315e0*/  LDL.LU R0, [R1+0x2874] ;  /* 0x0028740001007983 */ /* 0x000ee80000300800 */
[----:B--2---:R-:W-:Y:S01]  /*315f0*/  HMMA.16816.F32 R12, R12, R2, R16 ;  /* 0x000000020c0c723c */ /* 0x004fe20000001810 */
[----:B---3--:R-:W-:-:S02]  /*31600*/  IMAD R29, R29, 0x100, R0 ;  /* 0x000001001d1d7824 */ /* 0x008fc400078e0200 */
[----:B------:R-:W2:Y:S04]  /*31610*/  LDL.LU R0, [R1+0x2870] ;  /* 0x0028700001007983 */ /* 0x000ea80000300800 */
[----:B------:R-:W3:Y:S04]  /*31620*/  LDL.LU.64 R18, [R1+0x2868] ;  /* 0x0028680001127983 */ /* 0x000ee80000300a00 */
[----:B------:R-:W3:Y:S04]  /*31630*/  LDL.LU.64 R16, [R1+0x2860] ;  /* 0x0028600001107983 */ /* 0x000ee80000300a00 */
[----:B------:R-:W-:Y:S04]  /*31640*/  STL [R1+0x284c], R2 ;  /* 0x00284c0201007387 */ /* 0x000fe80000100800 */
[----:B------:R-:W-:Y:S04]  /*31650*/  STL [R1+0x2848], R3 ;  /* 0x0028480301007387 */ /* 0x000fe80000100800 */
[----:B------:R0:W-:Y:S04]  /*31660*/  STL.64 [R1+0x230], R12 ;  /* 0x0002300c01007387 */ /* 0x0001e80000100a00 */
[----:B------:R1:W-:Y:S01]  /*31670*/  STL.64 [R1+0x238], R14 ;  /* 0x0002380e01007387 */ /* 0x0003e20000100a00 */
[----:B0-----:R-:W-:-:S02]  /*31680*/  F2FP.F16.E4M3.UNPACK_B R12, R10 ;  /* 0x0000000aff0c723e */ /* 0x001fc400020006ff */
[----:B------:R-:W-:Y:S02]  /*31690*/  F2FP.F16.E4M3.UNPACK_B R13, R11 ;  /* 0x0000000bff0d723e */ /* 0x000fe400020006ff */
[----:B-1----:R-:W-:Y:S02]  /*316a0*/  F2FP.F16.E4M3.UNPACK_B R14, R28 ;  /* 0x0000001cff0e723e */ /* 0x002fe400020006ff */
[----:B------:R-:W-:-:S07]  /*316b0*/  F2FP.F16.E4M3.UNPACK_B R15, R29 ;  /* 0x0000001dff0f723e */ /* 0x000fce00020006ff */
[----:B------:R-:W-:-:S15]  /*316c0*/  HMMA.16816.F32 R24, R12, R8, R24 ;  /* 0x000000080c18723c */ /* 0x000fde0000001818 */
[----:B------:R-:W-:-:S04]  /*316d0*/  NOP ;  /* 0x0000000000007918 */ /* 0x000fc80000000000 */
[----:B------:R-:W-:Y:S04]  /*316e0*/  STL.64 [R1+0x250], R24 ;  /* 0x0002501801007387 */ /* 0x000fe80000100a00 */
[----:B------:R0:W-:Y:S04]  /*316f0*/  STL.64 [R1+0x258], R26 ;  /* 0x0002581a01007387 */ /* 0x0001e80000100a00 */
[----:B0-----:R-:W4:Y:S04]  /*31700*/  LDL.LU.64 R26, [R1+0x2858] ;  /* 0x00285800011a7983 */ /* 0x001f280000300a00 */
[----:B------:R-:W2:Y:S01]  /*31710*/  LDL.LU.64 R24, [R1+0x2850] ;  /* 0x0028500001187983 */ /* 0x000ea20000300a00 */
[----:B---3--:R-:W-:-:S15]  /*31720*/  HMMA.16816.F32 R16, R12, R6, R16 ;  /* 0x000000060c10723c */ /* 0x008fde0000001810 */
[----:B------:R-:W-:-:S04]  /*31730*/  NOP ;  /* 0x0000000000007918 */ /* 0x000fc80000000000 */
[----:B------:R-:W-:Y:S04]  /*31740*/  STL.64 [R1+0x240], R16 ;  /* 0x0002401001007387 */ /* 0x000fe80000100a00 */
[----:B------:R0:W-:Y:S02]  /*31750*/  STL.64 [R1+0x248], R18 ;  /* 0x0002481201007387 */ /* 0x0001e40000100a00 */
[----:B0-----:R-:W-:Y:S02]  /*31760*/  HMMA.16816.F32 R16, R12, R4, R20 ;  /* 0x000000040c10723c */ /* 0x001fe40000001814 */
[----:B------:R-:W-:Y:S04]  /*31770*/  STL.64 [R1+0x2830], R6 ;  /* 0x0028300601007387 */ /* 0x000fe80000100a00 */
[----:B------:R-:W-:-:S13]  /*31780*/  STL.64 [R1+0x2828], R4 ;  /* 0x0028280401007387 */ /* 0x000fda0000100a00 */
[----:B------:R-:W-:Y:S04]  /*31790*/  STL.64 [R1+0x220], R16 ;  /* 0x0002201001007387 */ /* 0x000fe80000100a00 */
[----:B------:R-:W-:Y:S01]  /*317a0*/  STL.64 [R1+0x228], R18 ;  /* 0x0002281201007387 */ /* 0x000fe20000100a00 */
[----:B--2---:R-:W-:Y:S02]  /*317b0*/  IMAD.MOV.U32 R23, RZ, RZ, R24 ;  /* 0x000000ffff177224 */ /* 0x004fe400078e0018 */
[----:B------:R-:W-:Y:S01]  /*317c0*/  IMAD.MOV.U32 R22, RZ, RZ, R25 ;  /* 0x000000ffff167224 */ /* 0x000fe200078e0019 */
[----:B------:R-:W2:Y:S01]  /*317d0*/  LDL.LU R24, [R1+0x5b4] ;  /* 0x0005b40001187983 */ /* 0x000ea20000300800 */
[----:B----4-:R-:W-:-:S03]  /*317e0*/  IMAD.MOV.U32 R21, RZ, RZ, R26 ;  /* 0x000000ffff157224 */ /* 0x010fc600078e001a */
[----:B------:R-:W2:Y:S01]  /*317f0*/  LDL.LU R25, [R1+0x5bc] ;  /* 0x0005bc0001197983 */ /* 0x000ea20000300800 */
[----:B------:R-:W-:-:S03]  /*31800*/  IMAD.MOV.U32 R20, RZ, RZ, R27 ;  /* 0x000000ffff147224 */ /* 0x000fc600078e001b */
[----:B------:R-:W3:Y:S04]  /*31810*/  LDL.LU R26, [R1+0x5c4] ;  /* 0x0005c400011a7983 */ /* 0x000ee80000300800 */
[----:B------:R-:W3:Y:S04]  /*31820*/  LDL.LU R27, [R1+0x5cc] ;  /* 0x0005cc00011b7983 */ /* 0x000ee80000300800 */
[----:B---3--:R-:W-:Y:S04]  /*31830*/  STL.64 [R1+0x2810], R26 ;  /* 0x0028101a01007387 */ /* 0x008fe80000100a00 */
[----:B--2---:R0:W-:Y:S04]  /*31840*/  STL.64 [R1+0x2808], R24 ;  /* 0x0028081801007387 */ /* 0x0041e80000100a00 */
[----:B0-----:R-:W2:Y:S04]  /*31850*/  LDL.LU R24, [R1+0x80] ;  /* 0x0000800001187983 */ /* 0x001ea80000300800 */
[----:B------:R-:W2:Y:S04]  /*31860*/  LDL.LU R25, [R1+0x84] ;  /* 0x0000840001197983 */ /* 0x000ea80000300800 */
        /* <DEDUP_REMOVED lines=26> */
[----:B------:R-:W-:Y:S04]  /*31a10*/  STL.64 [R1+0x27e0], R22 ;  /* 0x0027e01601007387 */ /* 0x000fe80000100a00 */
[----:B------:R0:W-:Y:S04]  /*31a20*/  STL.64 [R1+0x27d8], R20 ;  /* 0x0027d81401007387 */ /* 0x0001e80000100a00 */
[----:B0-----:R-:W2:Y:S04]  /*31a30*/  LDL.LU R20, [R1+0x60] ;  /* 0x0000600001147983 */ /* 0x001ea80000300800 */
[----:B------:R-:W2:Y:S04]  /*31a40*/  LDL.LU R21, [R1+0x64] ;  /* 0x0000640001157983 */ /* 0x000ea80000300800 */
[----:B------:R-:W2:Y:S04]  /*31a50*/  LDL.LU R22, [R1+0x68] ;  /* 0x0000680001167983 */ /* 0x000ea80000300800 */
[----:B------:R-:W2:Y:S01]  /*31a60*/  LDL.LU R23, [R1+0x6c] ;  /* 0x00006c0001177983 */ /* 0x000ea20000300800 */
[----:B----4-:R-:W-:-:S02]  /*31a70*/  IMAD R10, R10, 0x100, R11 ;  /* 0x000001000a0a7824 */ /* 0x010fc400078e020b */
[----:B------:R-:W-:Y:S02]  /*31a80*/  IMAD R11, R16, 0x100, R17 ;  /* 0x00000100100b7824 */ /* 0x000fe400078e0211 */
[----:B------:R-:W-:Y:S02]  /*31a90*/  IMAD R28, R28, 0x100, R2 ;  /* 0x000001001c1c7824 */ /* 0x000fe400078e0202 */
[----:B------:R-:W-:Y:S01]  /*31aa0*/  IMAD R29, R29, 0x100, R3 ;  /* 0x000001001d1d7824 */ /* 0x000fe200078e0203 */
[----:B--2---:R-:W-:Y:S04]  /*31ab0*/  STL.64 [R1+0x27f0], R22 ;  /* 0x0027f01601007387 */ /* 0x004fe80000100a00 */
[----:B------:R0:W-:Y:S04]  /*31ac0*/  STL.64 [R1+0x27e8], R20 ;  /* 0x0027e81401007387 */ /* 0x0001e80000100a00 */
[----:B0-----:R-:W2:Y:S04]  /*31ad0*/  LDL.LU R20, [R1+0x70] ;  /* 0x0000700001147983 */ /* 0x001ea80000300800 */
[----:B------:R-:W2:Y:S04]  /*31ae0*/  LDL.LU R21, [R1+0x74] ;  /* 0x0000740001157983 */ /* 0x000ea80000300800 */
[----:B------:R-:W2:Y:S04]  /*31af0*/  LDL.LU R22, [R1+0x78] ;  /* 0x0000780001167983 */ /* 0x000ea80000300800 */
[----:B------:R-:W4:Y:S01]  /*31b00*/  LDL.LU R19, [R1+0x5d8] ;  /* 0x0005d80001137983 */ /* 0x000f220000300800 */
[----:B------:R-:W-:-:S03]  /*31b10*/  IMAD.MOV.U32 R23, RZ, RZ, R0 ;  /* 0x000000ffff177224 */ /* 0x000fc600078e0000 */
[----:B------:R-:W2:Y:S04]  /*31b20*/  LDL.LU R18, [R1+0x5e4] ;  /* 0x0005e40001127983 */ /* 0x000ea80000300800 */
[----:B------:R-:W2:Y:S04]  /*31b30*/  LDL.LU R0, [R1+0x5e0] ;  /* 0x0005e00001007983 */ /* 0x000ea80000300800 */
[----:B------:R-:W2:Y:S04]  /*31b40*/  LDL.LU R17, [R1+0x5ec] ;  /* 0x0005ec0001117983 */ /* 0x000ea80000300800 */
[----:B------:R-:W2:Y:S04]  /*31b50*/  LDL.LU R16, [R1+0x5e8] ;  /* 0x0005e80001107983 */ /* 0x000ea80000300800 */
        /* <DEDUP_REMOVED lines=11> */
[----:B------:R-:W2:Y:S04]  /*31c10*/  LDL.LU R10, [R1+0x5b0] ;  /* 0x0005b000010a7983 */ /* 0x000ea80000300800 */
[----:B------:R-:W2:Y:S04]  /*31c20*/  LDL.LU R11, [R1+0x5b8] ;  /* 0x0005b800010b7983 */ /* 0x000ea80000300800 */
[----:B------:R-:W2:Y:S04]  /*31c30*/  LDL.LU R28, [R1+0x5c0] ;  /* 0x0005c000011c7983 */ /* 0x000ea80000300800 */
[----:B------:R-:W2:Y:S01]  /*31c40*/  LDL.LU R29, [R1+0x5c8] ;  /* 0x0005c800011d7983 */ /* 0x000ea20000300800 */
[----:B---3--:R-:W-:-:S15]  /*31c50*/  HMMA.16816.F32 R4, R12, R8, R4 ;  /* 0x000000080c04723c */ /* 0x008fde0000001804 */
        /* <DEDUP_REMOVED lines=15> */
[----:B0-----:R-:W2:Y:S04]  /*31d50*/  LDL.LU.64 R26, [R1+0x2810] ;  /* 0x00281000011a7983 */ /* 0x001ea80000300a00 */
[----:B------:R-:W3:Y:S02]  /*31d60*/  LDL.LU.64 R24, [R1+0x2808] ;  /* 0x0028080001187983 */ /* 0x000ee40000300a00 */
[----:B---3--:R-:W-:-:S02]  /*31d70*/  IMAD R10, R10, 0x100, R24 ;  /* 0x000001000a0a7824 */ /* 0x008fc400078e0218 */
[----:B------:R-:W-:Y:S01]  /*31d80*/  IMAD R11, R11, 0x100, R25 ;  /* 0x000001000b0b7824 */ /* 0x000fe200078e0219 */
[----:B------:R-:W3:Y:S04]  /*31d90*/  LDL.LU R24, [R1+0x2804] ;  /* 0x0028040001187983 */ /* 0x000ee80000300800 */
[----:B------:R-:W3:Y:S01]  /*31da0*/  LDL.LU R25, [R1+0x2800] ;  /* 0x0028000001197983 */ /* 0x000ee20000300800 */
[----:B--2---:R-:W-:Y:S02]  /*31db0*/  IMAD R28, R28, 0x100, R26 ;  /* 0x000001001c1c7824 */ /* 0x004fe400078e021a */
[----:B------:R-:W-:Y:S01]  /*31dc0*/  IMAD R29, R29, 0x100, R27 ;  /* 0x000001001d1d7824 */ /* 0x000fe200078e021b */
[----:B------:R-:W3:Y:S04]  /*31dd0*/  LDL.LU R26, [R1+0x27fc] ;  /* 0x0027fc00011a7983 */ /* 0x000ee80000300800 */
[----:B------:R-:W3:Y:S02]  /*31de0*/  LDL.LU R27, [R1+0x27f8] ;  /* 0x0027f800011b7983 */ /* 0x000ee40000300800 */
[----:B---3--:R-:W-:Y:S02]  /*31df0*/  HMMA.16816.F32 R12, R12, R2, R24 ;  /* 0x000000020c0c723c */ /* 0x008fe40000001818 */
[----:B------:R-:W2:Y:S04]  /*31e00*/  LDL.LU R25, [R1+0x5d4] ;  /* 0x0005d40001197983 */ /* 0x000ea80000300800 */
[----:B------:R-:W2:-:S13]  /*31e10*/  LDL.LU R26, [R1+0x5d0] ;  /* 0x0005d000011a7983 */ /* 0x000e9a0000300800 */
[----:B------:R0:W-:Y:S04]  /*31e20*/  STL.64 [R1+0x1b0], R12 ;  /* 0x0001b00c01007387 */ /* 0x0001e80000100a00 */
[----:B------:R1:W-:Y:S04]  /*31e30*/  STL.64 [R1+0x1b8], R14 ;  /* 0x0001b80e01007387 */ /* 0x0003e80000100a00 */
[----:B------:R-:W4:Y:S01]  /*31e40*/  LDL.LU R27, [R1+0x5dc] ;  /* 0x0005dc00011b7983 */ /* 0x000f220000300800 */
[----:B0-----:R-:W-:Y:S02]  /*31e50*/  F2FP.F16.E4M3.UNPACK_B R12, R10 ;  /* 0x0000000aff0c723e */ /* 0x001fe400020006ff */
[----:B------:R-:W-:-:S02]  /*31e60*/  F2FP.F16.E4M3.UNPACK_B R13, R11 ;  /* 0x0000000bff0d723e */ /* 0x000fc400020006ff */
[----:B-1----:R-:W-:Y:S02]  /*31e70*/  F2FP.F16.E4M3.UNPACK_B R14, R28 ;  /* 0x0000001cff0e723e */ /* 0x002fe400020006ff */
        /* <DEDUP_REMOVED lines=18> */
[----:B------:R-:W3:Y:S04]  /*31fa0*/  LDL.LU.64 R20, [R1+0x27c8] ;  /* 0x0027c80001147983 */ /* 0x000ee80000300a00 */
[----:B------:R-:W-:Y:S04]  /*31fb0*/  STL.64 [R1+0x27c0], R6 ;  /* 0x0027c00601007387 */ /* 0x000fe80000100a00 */
[----:B------:R3:W-:Y:S04]  /*31fc0*/  STL.64 [R1+0x27b8], R4 ;  /* 0x0027b80401007387 */ /* 0x0007e80000100a00 */
[----:B------:R-:W3:Y:S01]  /*31fd0*/  LDL.LU R29, [R1+0x620] ;  /* 0x00062000011d7983 */ /* 0x000ee20000300800 */
[----:B--2---:R-:W-:-:S02]  /*31fe0*/  IMAD R10, R26, 0x100, R25 ;  /* 0x000001001a0a7824 */ /* 0x004fc400078e0219 */
[----:B------:R-:W-:Y:S01]  /*31ff0*/  IMAD R24, R0, 0x100, R18 ;  /* 0x0000010000187824 */ /* 0x000fe200078e0212 */
[----:B------:R-:W2:Y:S04]  /*32000*/  LDL.LU R28, [R1+0x62c] ;  /* 0x00062c00011c7983 */ /* 0x000ea80000300800 */
[----:B------:R-:W2:Y:S01]  /*32010*/  LDL.LU R0, [R1+0x628] ;  /* 0x0006280001007983 */ /* 0x000ea20000300800 */
[----:B------:R-:W-:-:S03]  /*32020*/  IMAD R25, R16, 0x100, R17 ;  /* 0x0000010010197824 */ /* 0x000fc600078e0211 */
[----:B------:R-:W2:Y:S04]  /*32030*/  LDL.LU R16, [R1+0x5f4] ;  /* 0x0005f40001107983 */ /* 0x000ea80000300800 */
[----:B------:R-:W2:Y:S01]  /*32040*/  LDL.LU R17, [R1+0x5fc] ;  /* 0x0005fc0001117983 */ /* 0x000ea20000300800 */
[----:B----4-:R-:W-:Y:S01]  /*32050*/  IMAD R11, R19, 0x100, R27 ;  /* 0x00000100130b7824 */ /* 0x010fe200078e021b */
[----:B---3--:R-:W-:-:S15]  /*32060*/  HMMA.16816.F32 R4, R12, R2, R20 ;  /* 0x000000020c04723c */ /* 0x008fde0000001814 */
[----:B------:R-:W-:-:S04]  /*32070*/  NOP ;  /* 0x0000000000007918 */ /* 0x000fc80000000000 */
[----:B------:R-:W-:Y:S04]  /*32080*/  STL.64 [R1+0x170], R4 ;  /* 0x0001700401007387 */ /* 0x000fe80000100a00 */
[----:B------:R-:W-:Y:S04]  /*32090*/  STL.64 [R1+0x178], R6 ;  /* 0x0001780601007387 */ /* 0x000fe80000100a00 */
[----:B------:R-:W3:Y:S04]  /*320a0*/  LDL.LU R18, [R1+0x604] ;  /* 0x0006040001127983 */ /* 0x000ee80000300800 */
[----:B------:R-:W4:Y:S04]  /*320b0*/  LDL.LU R20, [R1+0x600] ;  /* 0x0006000001147983 */ /* 0x000f280000300800 */
[----:B------:R-:W3:Y:S04]  /*320c0*/  LDL.LU R19, [R1+0x60c] ;  /* 0x00060c0001137983 */ /* 0x000ee80000300800 */
[----:B---3--:R-:W-:Y:S04]  /*320d0*/  STL.64 [R1+0x27a0], R18 ;  /* 0x0027a01201007387 */ /* 0x008fe80000100a00 */
[----:B--2---:R0:W-:Y:S04]  /*320e0*/  STL.64 [R1+0x2798], R16 ;  /* 0x0027981001007387 */ /* 0x0041e80000100a00 */
[----:B0-----:R-:W2:Y:S04]  /*320f0*/  LDL.LU R16, [R1+0x20] ;  /* 0x0000200001107983 */ /* 0x001ea80000300800 */
[----:B------:R-:W2:Y:S04]  /*32100*/  LDL.LU R17, [R1+0x24] ;  /* 0x0000240001117983 */ /* 0x000ea80000300800 */
[----:B------:R-:W3:Y:S04]  /*32110*/  LDL.LU R18, [R1+0x28] ;  /* 0x0000280001127983 */ /* 0x000ee80000300800 */
[----:B------:R-:W3:Y:S01]  /*32120*/  LDL.LU R19, [R1+0x2c] ;  /* 0x00002c0001137983 */ /* 0x000ee20000300800 */
[----:B------:R-:W-:-:S02]  /*32130*/  F2FP.F16.E4M3.UNPACK_B R12, R10 ;  /* 0x0000000aff0c723e */ /* 0x000fc400020006ff */
[----:B------:R-:W-:Y:S02]  /*32140*/  F2FP.F16.E4M3.UNPACK_B R13, R11 ;  /* 0x0000000bff0d723e */ /* 0x000fe400020006ff */
[----:B------:R-:W-:Y:S02]  /*32150*/  F2FP.F16.E4M3.UNPACK_B R14, R24 ;  /* 0x00000018ff0e723e */ /* 0x000fe400020006ff */
[----:B------:R-:W-:Y:S01]  /*32160*/  F2FP.F16.E4M3.UNPACK_B R15, R25 ;  /* 0x00000019ff0f723e */ /* 0x000fe200020006ff */
        /* <DEDUP_REMOVED lines=25> */
[C---:B---3--:R-:W-:Y:S03]  /*32300*/  HMMA.16816.F32 R4, R12.reuse, R8, R4 ;  /* 0x000000080c04723c */ /* 0x048fe60000001804 */
[----:B--2---:R-:W-:Y:S04]  /*32310*/  STL.64 [R1+0x2770], R26 ;  /* 0x0027701a01007387 */ /* 0x004fe80000100a00 */
[----:B------:R0:W-:Y:S04]  /*32320*/  STL.64 [R1+0x2768], R24 ;  /* 0x0027681801007387 */ /* 0x0001e80000100a00 */
[----:B0-----:R-:W2:Y:S04]  /*32330*/  LDL.LU R24, [R1] ;  /* 0x0000000001187983 */ /* 0x001ea80000300800 */
[----:B------:R-:W2:Y:S04]  /*32340*/  LDL.LU R25, [R1+0x4] ;  /* 0x0000040001197983 */ /* 0x000ea80000300800 */
[----:B------:R-:W3:Y:S04]  /*32350*/  LDL.LU R26, [R1+0x8] ;  /* 0x00000800011a7983 */ /* 0x000ee80000300800 */
[----:B------:R-:W3:Y:S04]  /*32360*/  LDL.LU R27, [R1+0xc] ;  /* 0x00000c00011b7983 */ /* 0x000ee80000300800 */
[----:B---3--:R-:W-:Y:S04]  /*32370*/  STL.64 [R1+0x2780], R26 ;  /* 0x0027801a01007387 */ /* 0x008fe80000100a00 */
[----:B--2---:R0:W-:Y:S04]  /*32380*/  STL.64 [R1+0x2778], R24 ;  /* 0x0027781801007387 */ /* 0x0041e80000100a00 */
[----:B0-----:R-:W2:Y:S04]  /*32390*/  LDL.LU R24, [R1+0x10] ;  /* 0x0000100001187983 */ /* 0x001ea80000300800 */
[----:B------:R-:W2:Y:S04]  /*323a0*/  LDL.LU R25, [R1+0x14] ;  /* 0x0000140001197983 */ /* 0x000ea80000300800 */
[----:B------:R-:W2:Y:S04]  /*323b0*/  LDL.LU R26, [R1+0x18] ;  /* 0x00001800011a7983 */ /* 0x000ea80000300800 */
[----:B------:R-:W2:Y:S04]  /*323c0*/  LDL.LU R27, [R1+0x1c] ;  /* 0x00001c00011b7983 */ /* 0x000ea80000300800 */
[----:B------:R-:W-:Y:S04]  /*323d0*/  STL.64 [R1+0x160], R4 ;  /* 0x0001600401007387 */ /* 0x000fe80000100a00 */
[----:B------:R0:W-:Y:S04]  /*323e0*/  STL.64 [R1+0x168], R6 ;  /* 0x0001680601007387 */ /* 0x0001e80000100a00 */
[----:B0-----:R-:W3:Y:S04]  /*323f0*/  LDL.LU.64 R6, [R1+0x27c0] ;  /* 0x0027c00001067983 */ /* 0x001ee80000300a00 */
[----:B------:R-:W2:Y:S01]  /*32400*/  LDL.LU.64 R4, [R1+0x27b8] ;  /* 0x0027b80001047983 */ /* 0x000ea20000300a00 */
[----:B---3--:R-:W-:-:S15]  /*32410*/  HMMA.16816.F32 R16, R12, R6, R16 ;  /* 0x000000060c10723c */ /* 0x008fde0000001810 */
        /* <DEDUP_REMOVED lines=9> */
[----:B0-----:R-:W4:Y:S04]  /*324b0*/  LDL.LU.64 R18, [R1+0x27a0] ;  /* 0x0027a00001127983 */ /* 0x001f280000300a00 */
[----:B------:R-:W2:Y:S02]  /*324c0*/  LDL.LU.64 R16, [R1+0x2798] ;  /* 0x0027980001107983 */ /* 0x000ea40000300a00 */
[----:B--2---:R-:W-:-:S02]  /*324d0*/  IMAD R10, R10, 0x100, R16 ;  /* 0x000001000a0a7824 */ /* 0x004fc400078e0210 */
[----:B------:R-:W-:Y:S01]  /*324e0*/  IMAD R11, R11, 0x100, R17 ;  /* 0x000001000b0b7824 */ /* 0x000fe200078e0211 */
[----:B------:R-:W2:Y:S04]  /*324f0*/  LDL.LU R16, [R1+0x2794] ;  /* 0x0027940001107983 */ /* 0x000ea80000300800 */
[----:B------:R-:W2:Y:S01]  /*32500*/  LDL.LU R17, [R1+0x2790] ;  /* 0x0027900001117983 */ /* 0x000ea20000300800 */
[----:B----4-:R-:W-:Y:S02]  /*32510*/  IMAD R20, R20, 0x100, R18 ;  /* 0x0000010014147824 */ /* 0x010fe400078e0212 */
[----:B------:R-:W-:Y:S01]  /*32520*/  IMAD R21, R21, 0x100, R19 ;  /* 0x0000010015157824 */ /* 0x000fe200078e0213 */
[----:B------:R-:W2:Y:S04]  /*32530*/  LDL.LU R18, [R1+0x278c] ;  /* 0x00278c0001127983 */ /* 0x000ea80000300800 */
[----:B------:R-:W2:Y:S02]  /*32540*/  LDL.LU R19, [R1+0x2788] ;  /* 0x0027880001137983 */ /* 0x000ea40000300800 */
[----:B--2---:R-:W-:Y:S02]  /*32550*/  HMMA.16816.F32 R12, R12, R2, R16 ;  /* 0x000000020c0c723c */ /* 0x004fe40000001810 */
[----:B------:R-:W2:Y:S04]  /*32560*/  LDL.LU R17, [R1+0x614] ;  /* 0x0006140001117983 */ /* 0x000ea80000300800 */
[----:B------:R-:W2:-:S13]  /*32570*/  LDL.LU R18, [R1+0x610] ;  /* 0x0006100001127983 */ /* 0x000e9a0000300800 */
[----:B------:R0:W-:Y:S04]  /*32580*/  STL.64 [R1+0x90], R12 ;  /* 0x0000900c01007387 */ /* 0x0001e80000100a00 */
[----:B------:R1:W-:Y:S04]  /*32590*/  STL.64 [R1+0x98], R14 ;  /* 0x0000980e01007387 */ /* 0x0003e80000100a00 */
[----:B------:R-:W3:Y:S01]  /*325a0*/  LDL.LU R19, [R1+0x61c] ;  /* 0x00061c0001137983 */ /* 0x000ee20000300800 */
        /* <DEDUP_REMOVED lines=8> */
[----:B0-----:R-:W4:Y:S04]  /*32630*/  LDL.LU.64 R26, [R1+0x2780] ;  /* 0x00278000011a7983 */ /* 0x001f280000300a00 */
[----:B------:R-:W4:Y:S02]  /*32640*/  LDL.LU.64 R24, [R1+0x2778] ;  /* 0x0027780001187983 */ /* 0x000f240000300a00 */
[----:B----4-:R-:W-:-:S15]  /*32650*/  HMMA.16816.F32 R24, R12, R6, R24 ;  /* 0x000000060c18723c */ /* 0x010fde0000001818 */
        /* <DEDUP_REMOVED lines=10> */
[----:B------:R-:W4:Y:S04]  /*32700*/  LDL.LU.64 R24, [R1+0x2758] ;  /* 0x0027580001187983 */ /* 0x000f280000300a00 */
[----:B------:R-:W-:Y:S04]  /*32710*/  STL.64 [R1+0x2750], R6 ;  /* 0x0027500601007387 */ /* 0x000fe80000100a00 */
[----:B------:R4:W-:Y:S01]  /*32720*/  STL.64 [R1+0x2748], R4 ;  /* 0x0027480401007387 */ /* 0x0009e20000100a00 */
[----:B--2---:R-:W-:-:S02]  /*32730*/  IMAD R16, R18, 0x100, R17 ;  /* 0x0000010012107824 */ /* 0x004fc400078e0211 */
[----:B---3--:R-:W-:Y:S02]  /*32740*/  IMAD R17, R22, 0x100, R19 ;  /* 0x0000010016117824 */ /* 0x008fe400078e0213 */
[----:B------:R-:W-:Y:S01]  /*32750*/  IMAD R18, R29, 0x100, R23 ;  /* 0x000001001d127824 */ /* 0x000fe200078e0217 */
[----:B----4-:R-:W-:-:S15]  /*32760*/  HMMA.16816.F32 R4, R12, R2, R24 ;  /* 0x000000020c04723c */ /* 0x010fde0000001818 */
[----:B------:R-:W-:-:S04]  /*32770*/  NOP ;  /* 0x0000000000007918 */ /* 0x000fc80000000000 */
[----:B------:R-:W-:Y:S04]  /*32780*/  STL.64 [R1+0x20], R4 ;  /* 0x0000200401007387 */ /* 0x000fe80000100a00 */
[----:B------:R-:W-:Y:S04]  /*32790*/  STL [R1+0x28], R6 ;  /* 0x0000280601007387 */ /* 0x000fe80000100800 */
[----:B------:R0:W-:Y:S04]  /*327a0*/  STL [R1+0x2720], R3 ;  /* 0x0027200301007387 */ /* 0x0001e80000100800 */
[----:B------:R-:W2:Y:S04]  /*327b0*/  LDL.LU R24, [R1+0x120] ;  /* 0x0001200001187983 */ /* 0x000ea80000300800 */
[----:B------:R-:W2:Y:S04]  /*327c0*/  LDL.LU R25, [R1+0x124] ;  /* 0x0001240001197983 */ /* 0x000ea80000300800 */
[----:B------:R-:W3:Y:S04]  /*327d0*/  LDL.LU R26, [R1+0x128] ;  /* 0x00012800011a7983 */ /* 0x000ee80000300800 */
[----:B------:R-:W3:Y:S04]  /*327e0*/  LDL.LU R27, [R1+0x12c] ;  /* 0x00012c00011b7983 */ /* 0x000ee80000300800 */
[----:B0-----:R-:W4:Y:S04]  /*327f0*/  LDL.LU R3, [R1+0x634] ;  /* 0x0006340001037983 */ /* 0x001f280000300800 */
        /* <DEDUP_REMOVED lines=11> */
[----:B------:R-:W-:-:S02]  /*328b0*/  IMAD R19, R0, 0x100, R28 ;  /* 0x0000010000137824 */ /* 0x000fc400078e021c */
[----:B------:R-:W-:Y:S01]  /*328c0*/  IMAD.MOV.U32 R0, RZ, RZ, R7 ;  /* 0x000000ffff007224 */ /* 0x000fe200078e0007 */
        /* <DEDUP_REMOVED lines=12> */
[----:B---3--:R-:W-:Y:S04]  /*32990*/  STL.64 [R1+0x26f8], R26 ;  /* 0x0026f81a01007387 */ /* 0x008fe80000100a00 */
[----:B------:R0:W-:Y:S04]  /*329a0*/  STL.64 [R1+0x26f0], R24 ;  /* 0x0026f01801007387 */ /* 0x0001e80000100a00 */
[----:B0-----:R-:W3:Y:S04]  /*329b0*/  LDL.LU R24, [R1+0x130] ;  /* 0x0001300001187983 */ /* 0x001ee80000300800 */
[----:B------:R-:W3:Y:S04]  /*329c0*/  LDL.LU R25, [R1+0x134] ;  /* 0x0001340001197983 */ /* 0x000ee80000300800 */
[----:B------:R-:W2:Y:S04]  /*329d0*/  LDL.LU R26, [R1+0x138] ;  /* 0x00013800011a7983 */ /* 0x000ea80000300800 */
[----:B------:R-:W2:Y:S01]  /*329e0*/  LDL.LU R27, [R1+0x13c] ;  /* 0x00013c00011b7983 */ /* 0x000ea20000300800 */
[----:B------:R-:W-:-:S02]  /*329f0*/  F2FP.F16.E4M3.UNPACK_B R16, R16 ;  /* 0x00000010ff10723e */ /* 0x000fc400020006ff */
[----:B------:R-:W-:Y:S02]  /*32a00*/  F2FP.F16.E4M3.UNPACK_B R17, R17 ;  /* 0x00000011ff11723e */ /* 0x000fe400020006ff */
[----:B------:R-:W-:Y:S02]  /*32a10*/  F2FP.F16.E4M3.UNPACK_B R18, R18 ;  /* 0x00000012ff12723e */ /* 0x000fe400020006ff */
[----:B------:R-:W-:Y:S01]  /*32a20*/  F2FP.F16.E4M3.UNPACK_B R19, R19 ;  /* 0x00000013ff13723e */ /* 0x000fe200020006ff */
[----:B--2---:R-:W-:Y:S04]  /*32a30*/  STL.64 [R1+0x2708], R26 ;  /* 0x0027081a01007387 */ /* 0x004fe80000100a00 */
[----:B---3--:R0:W-:Y:S04]  /*32a40*/  STL.64 [R1+0x2700], R24 ;  /* 0x0027001801007387 */ /* 0x0081e80000100a00 */
[----:B0-----:R-:W2:Y:S04]  /*32a50*/  LDL.LU R24, [R1+0x140] ;  /* 0x0001400001187983 */ /* 0x001ea80000300800 */
[----:B------:R-:W2:Y:S04]  /*32a60*/  LDL.LU R25, [R1+0x144] ;  /* 0x0001440001197983 */ /* 0x000ea80000300800 */
[----:B------:R-:W3:Y:S04]  /*32a70*/  LDL.LU R26, [R1+0x148] ;  /* 0x00014800011a7983 */ /* 0x000ee80000300800 */
[----:B------:R-:W3:Y:S01]  /*32a80*/  LDL.LU R27, [R1+0x14c] ;  /* 0x00014c00011b7983 */ /* 0x000ee20000300800 */
[C---:B------:R-:W-:Y:S03]  /*32a90*/  HMMA.16816.F32 R4, R16.reuse, R8, R4 ;  /* 0x000000081004723c */ /* 0x040fe60000001804 */
[----:B---3--:R-:W-:Y:S04]  /*32aa0*/  STL.64 [R1+0x2718], R26 ;  /* 0x0027181a01007387 */ /* 0x008fe80000100a00 */
[----:B--2---:R0:W-:Y:S04]  /*32ab0*/  STL.64 [R1+0x2710], R24 ;  /* 0x0027101801007387 */ /* 0x0041e80000100a00 */
[----:B0-----:R-:W2:Y:S04]  /*32ac0*/  LDL.LU R24, [R1+0x100] ;  /* 0x0001000001187983 */ /* 0x001ea80000300800 */
[----:B------:R-:W2:Y:S04]  /*32ad0*/  LDL.LU R25, [R1+0x104] ;  /* 0x0001040001197983 */ /* 0x000ea80000300800 */
[----:B------:R-:W2:Y:S04]  /*32ae0*/  LDL.LU R26, [R1+0x108] ;  /* 0x00010800011a7983 */ /* 0x000ea80000300800 */
[----:B------:R-:W2:Y:S04]  /*32af0*/  LDL.LU R27, [R1+0x10c] ;  /* 0x00010c00011b7983 */ /* 0x000ea80000300800 */
[----:B------:R-:W3:Y:S04]  /*32b00*/  LDL.LU R12, [R1+0x650] ;  /* 0x00065000010c7983 */ /* 0x000ee80000300800 */
[----:B------:R-:W2:Y:S04]  /*32b10*/  LDL.LU R13, [R1+0x658] ;  /* 0x00065800010d7983 */ /* 0x000ea80000300800 */
[----:B------:R-:W2:Y:S04]  /*32b20*/  LDL.LU R14, [R1+0x660] ;  /* 0x00066000010e7983 */ /* 0x000ea80000300800 */
[----:B------:R-:W2:Y:S04]  /*32b30*/  LDL.LU R15, [R1+0x66c] ;  /* 0x00066c00010f7983 */ /* 0x000ea80000300800 */
[----:B------:R-:W2:Y:S04]  /*32b40*/  LDL.LU R11, [R1+0x668] ;  /* 0x00066800010b7983 */ /* 0x000ea80000300800 */
[----:B------:R0:W-:Y:S04]  /*32b50*/  STL [R1+0x25f8], R0 ;  /* 0x0025f80001007387 */ /* 0x0001e80000100800 */
[----:B0-----:R-:W2:Y:S04]  /*32b60*/  LDL.LU R0, [R1+0x664] ;  /* 0x0006640001007983 */ /* 0x001ea80000300800 */
        /* <DEDUP_REMOVED lines=15> */
[----:B------:R-:W4:Y:S02]  /*32c60*/  LDL.LU.64 R20, [R1+0x2728] ;  /* 0x0027280001147983 */ /* 0x000f240000300a00 */
[----:B----4-:R-:W-:-:S02]  /*32c70*/  IMAD R20, R20, 0x100, R3 ;  /* 0x0000010014147824 */ /* 0x010fc400078e0203 */
[----:B------:R-:W3:Y:S01]  /*32c80*/  LDL.LU R3, [R1+0x2720] ;  /* 0x0027200001037983 */ /* 0x000ee20000300800 */
[----:B--2---:R-:W-:Y:S02]  /*32c90*/  IMAD R22, R23, 0x100, R22 ;  /* 0x0000010017167824 */ /* 0x004fe400078e0216 */
[----:B------:R-:W-:Y:S02]  /*32ca0*/  IMAD R21, R10, 0x100, R21 ;  /* 0x000001000a157824 */ /* 0x000fe400078e0215 */
[----:B------:R-:W-:Y:S01]  /*32cb0*/  IMAD R23, R28, 0x100, R29 ;  /* 0x000001001c177824 */ /* 0x000fe200078e021d */
[----:B------:R-:W-:Y:S01]  /*32cc0*/  F2FP.F16.E4M3.UNPACK_B R20, R20 ;  /* 0x00000014ff14723e */ /* 0x000fe200020006ff */
[----:B---3--:R-:W-:Y:S01]  /*32cd0*/  HMMA.16816.F32 R16, R16, R2, R24 ;  /* 0x000000021010723c */ /* 0x008fe20000001818 */
[----:B------:R-:W2:Y:S04]  /*32ce0*/  LDL.LU.64 R26, [R1+0x2718] ;  /* 0x00271800011a7983 */ /* 0x000ea80000300a00 */
[----:B------:R-:W2:Y:S01]  /*32cf0*/  LDL.LU.64 R24, [R1+0x2710] ;  /* 0x0027100001187983 */ /* 0x000ea20000300a00 */
[----:B------:R-:W-:-:S02]  /*32d00*/  F2FP.F16.E4M3.UNPACK_B R21, R21 ;  /* 0x00000015ff15723e */ /* 0x000fc400020006ff */
[----:B------:R-:W-:Y:S02]  /*32d10*/  F2FP.F16.E4M3.UNPACK_B R22, R22 ;  /* 0x00000016ff16723e */ /* 0x000fe400020006ff */
[----:B------:R-:W-:Y:S01]  /*32d20*/  F2FP.F16.E4M3.UNPACK_B R23, R23 ;  /* 0x00000017ff17723e */ /* 0x000fe200020006ff */
[----:B------:R-:W3:Y:S04]  /*32d30*/  LDL.LU R10, [R1+0x278] ;  /* 0x00027800010a7983 */ /* 0x000ee80000300800 */
[----:B------:R-:W4:Y:S04]  /*32d40*/  LDL.LU R29, [R1+0x27c] ;  /* 0x00027c00011d7983 */ /* 0x000f280000300800 */
[----:B------:R-:W3:Y:S04]  /*32d50*/  LDL.LU R28, [R1+0x288] ;  /* 0x00028800011c7983 */ /* 0x000ee80000300800 */
[----:B------:R-:W-:Y:S04]  /*32d60*/  STL.64 [R1+0x25a0], R18 ;  /* 0x0025a01201007387 */ /* 0x000fe80000100a00 */
[----:B------:R0:W-:Y:S04]  /*32d70*/  STL.64 [R1+0x2598], R16 ;  /* 0x0025981001007387 */ /* 0x0001e80000100a00 */
[----:B0-----:R-:W3:Y:S04]  /*32d80*/  LDL.LU R16, [R1+0xf0] ;  /* 0x0000f00001107983 */ /* 0x001ee80000300800 */
[----:B------:R-:W3:Y:S04]  /*32d90*/  LDL.LU R17, [R1+0xf4] ;  /* 0x0000f40001117983 */ /* 0x000ee80000300800 */
[----:B------:R-:W3:Y:S04]  /*32da0*/  LDL.LU R18, [R1+0xf8] ;  /* 0x0000f80001127983 */ /* 0x000ee80000300800 */
[----:B------:R-:W3:Y:S01]  /*32db0*/  LDL.LU R19, [R1+0xfc] ;  /* 0x0000fc0001137983 */ /* 0x000ee20000300800 */
[----:B--2---:R-:W-:-:S15]  /*32dc0*/  HMMA.16816.F32 R24, R20, R8, R24 ;  /* 0x000000081418723c */ /* 0x004fde0000001818 */
[----:B------:R-:W-:-:S04]  /*32dd0*/  NOP ;  /* 0x0000000000007918 */ /* 0x000fc80000000000 */
[----:B------:R-:W-:Y:S04]  /*32de0*/  STL.64 [R1+0x10], R24 ;  /* 0x0000101801007387 */ /* 0x000fe80000100a00 */
[----:B------:R0:W-:Y:S04]  /*32df0*/  STL.64 [R1+0x18], R26 ;  /* 0x0000181a01007387 */ /* 0x0001e80000100a00 */
[----:B0-----:R-:W2:Y:S04]  /*32e00*/  LDL.LU.64 R26, [R1+0x2708] ;  /* 0x00270800011a7983 */ /* 0x001ea80000300a00 */
[----:B------:R-:W2:Y:S04]  /*32e10*/  LDL.LU.64 R24, [R1+0x2700] ;  /* 0x0027000001187983 */ /* 0x000ea80000300a00 */
[----:B------:R-:W3:Y:S04]  /*32e20*/  LDL.LU R8, [R1+0x654] ;  /* 0x0006540001087983 */ /* 0x000ee80000300800 */
[----:B------:R-:W3:Y:S01]  /*32e30*/  LDL.LU R9, [R1+0x65c] ;  /* 0x00065c0001097983 */ /* 0x000ee20000300800 */
[----:B--2---:R-:W-:-:S15]  /*32e40*/  HMMA.16816.F32 R24, R20, R6, R24 ;  /* 0x000000061418723c */ /* 0x004fde0000001818 */
[----:B------:R-:W-:-:S04]  /*32e50*/  NOP ;  /* 0x0000000000007918 */ /* 0x000fc80000000000 */
[----:B------:R-:W-:Y:S04]  /*32e60*/  STL.64 [R1], R24 ;  /* 0x0000001801007387 */ /* 0x000fe80000100a00 */
[----:B------:R0:W-:Y:S04]  /*32e70*/  STL.64 [R1+0x8], R26 ;  /* 0x0000081a01007387 */ /* 0x0001e80000100a00 */
[----:B0-----:R-:W2:Y:S04]  /*32e80*/  LDL.LU.64 R26, [R1+0x26f8] ;  /* 0x0026f800011a7983 */ /* 0x001ea80000300a00 */
[----:B------:R-:W2:Y:S02]  /*32e90*/  LDL.LU.64 R24, [R1+0x26f0] ;  /* 0x0026f00001187983 */ /* 0x000ea40000300a00 */
[C---:B--2---:R-:W-:Y:S08]  /*32ea0*/  HMMA.16816.F32 R24, R20.reuse, R4, R24 ;  /* 0x000000041418723c */ /* 0x044ff00000001818 */
[----:B---3--:R-:W-:Y:S11]  /*32eb0*/  HMMA.16816.F32 R20, R20, R2, R16 ;  /* 0x000000021414723c */ /* 0x008ff60000001810 */
[----:B------:R0:W-:Y:S04]  /*32ec0*/  STL.64 [R1+0x2560], R26 ;  /* 0x0025601a01007387 */ /* 0x0001e80000100a00 */
[----:B------:R-:W-:Y:S04]  /*32ed0*/  STL.64 [R1+0x2558], R24 ;  /* 0x0025581801007387 */ /* 0x000fe80000100a00 */
[----:B------:R-:W2:Y:S04]  /*32ee0*/  LDL.LU R16, [R1+0x200] ;  /* 0x0002000001107983 */ /* 0x000ea80000300800 */
[----:B------:R-:W2:Y:S04]  /*32ef0*/  LDL.LU R17, [R1+0x204] ;  /* 0x0002040001117983 */ /* 0x000ea80000300800 */
[----:B------:R-:W2:Y:S04]  /*32f00*/  LDL.LU R18, [R1+0x208] ;  /* 0x0002080001127983 */ /* 0x000ea80000300800 */
[----:B------:R-:W2:Y:S04]  /*32f10*/  LDL.LU R19, [R1+0x20c] ;  /* 0x00020c0001137983 */ /* 0x000ea80000300800 */
[----:B------:R-:W3:Y:S04]  /*32f20*/  LDL.LU R5, [R1+0x28c] ;  /* 0x00028c0001057983 */ /* 0x000ee80000300800 */
[----:B0-----:R-:W2:Y:S04]  /*32f30*/  LDL.LU R27, [R1+0x298] ;  /* 0x00029800011b7983 */ /* 0x001ea80000300800 */
[----:B------:R0:W-:Y:S04]  /*32f40*/  STL [R1+0x2534], R20 ;  /* 0x0025341401007387 */ /* 0x0001e80000100800 */
[----:B------:R1:W-:Y:S04]  /*32f50*/  STL [R1+0x2530], R21 ;  /* 0x0025301501007387 */ /* 0x0003e80000100800 */
[----:B------:R1:W-:Y:S04]  /*32f60*/  STL [R1+0x252c], R22 ;  /* 0x00252c1601007387 */ /* 0x0003e80000100800 */
[----:B------:R4:W-:Y:S04]  /*32f70*/  STL [R1+0x2528], R23 ;  /* 0x0025281701007387 */ /* 0x0009e80000100800 */
[----:B0-----:R-:W2:Y:S04]  /*32f80*/  LDL.LU R20, [R1+0x1d0] ;  /* 0x0001d00001147983 */ /* 0x001ea80000300800 */
[----:B-1----:R-:W2:Y:S04]  /*32f90*/  LDL.LU R21, [R1+0x1d4] ;  /* 0x0001d40001157983 */ /* 0x002ea80000300800 */
[----:B------:R-:W2:Y:S04]  /*32fa0*/  LDL.LU R22, [R1+0x1d8] ;  /* 0x0001d80001167983 */ /* 0x000ea80000300800 */
[----:B----4-:R-:W2:Y:S01]  /*32fb0*/  LDL.LU R23, [R1+0x1dc] ;  /* 0x0001dc0001177983 */ /* 0x010ea20000300800 */
[----:B------:R-:W-:-:S02]  /*32fc0*/  IMAD R12, R12, 0x100, R8 ;  /* 0x000001000c0c7824 */ /* 0x000fc400078e0208 */
[----:B------:R-:W-:Y:S02]  /*32fd0*/  IMAD R13, R13, 0x100, R9 ;  /* 0x000001000d0d7824 */ /* 0x000fe400078e0209 */
[----:B------:R-:W-:Y:S02]  /*32fe0*/  IMAD R14, R14, 0x100, R0 ;  /* 0x000001000e0e7824 */ /* 0x000fe400078e0200 */
[----:B------:R-:W-:Y:S01]  /*32ff0*/  IMAD R15, R11, 0x100, R15 ;  /* 0x000001000b0f7824 */ /* 0x000fe200078e020f */
[----:B------:R-:W-:Y:S02]  /*33000*/  F2FP.F16.E4M3.UNPACK_B R8, R10.H1 ;  /* 0x0000000aff08723e */ /* 0x000fe400030006ff */
[----:B------:R-:W-:Y:S02]  /*33010*/  F2FP.F16.E4M3.UNPACK_B R9, R29.H1 ;  /* 0x0000001dff09723e */ /* 0x000fe400030006ff */
[----:B------:R-:W-:Y:S02]  /*33020*/  F2FP.F16.E4M3.UNPACK_B R12, R12 ;  /* 0x0000000cff0c723e */ /* 0x000fe400020006ff */
[----:B------:R-:W-:-:S02]  /*33030*/  F2FP.F16.E4M3.UNPACK_B R13, R13 ;  /* 0x0000000dff0d723e */ /* 0x000fc400020006ff */
[----:B------:R-:W-:Y:S02]  /*33040*/  F2FP.F16.E4M3.UNPACK_B R14, R14 ;  /* 0x0000000eff0e723e */ /* 0x000fe400020006ff */
[----:B------:R-:W-:Y:S01]  /*33050*/  F2FP.F16.E4M3.UNPACK_B R15, R15 ;  /* 0x0000000fff0f723e */ /* 0x000fe200020006ff */
[----:B------:R-:W4:Y:S04]  /*33060*/  LDL.LU R3, [R1+0x29c] ;  /* 0x00029c0001037983 */ /* 0x000f280000300800 */
[----:B------:R-:W3:Y:S02]  /*33070*/  LDL.LU R6, [R1+0x2a8] ;  /* 0x0002a80001067983 */ /* 0x000ee40000300800 */
[----:B--2---:R-:W-:-:S15]  /*33080*/  HMMA.16816.F32 R20, R12, R8, R20 ;  /* 0x000000080c14723c */ /* 0x004fde0000001814 */
[----:B------:R-:W-:-:S04]  /*33090*/  NOP ;  /* 0x0000000000007918 */ /* 0x000fc80000000000 */
[----:B------:R-:W-:Y:S04]  /*330a0*/  STL.64 [R1+0xa0], R20 ;  /* 0x0000a01401007387 */ /* 0x000fe80000100a00 */
[----:B------:R-:W-:Y:S04]  /*330b0*/  STL.64 [R1+0xa8], R22 ;  /* 0x0000a81601007387 */ /* 0x000fe80000100a00 */
[----:B------:R-:W2:Y:S04]  /*330c0*/  LDL.LU R7, [R1+0x2ac] ;  /* 0x0002ac0001077983 */ /* 0x000ea80000300800 */
[----:B------:R-:W2:Y:S04]  /*330d0*/  LDL.LU R10, [R1+0x670] ;  /* 0x00067000010a7983 */ /* 0x000ea80000300800 */
[----:B------:R0:W-:Y:S04]  /*330e0*/  STL [R1+0x26d4], R8 ;  /* 0x0026d40801007387 */ /* 0x0001e80000100800 */
[----:B0-----:R-:W2:Y:S04]  /*330f0*/  LDL.LU R8, [R1+0x67c] ;  /* 0x00067c0001087983 */ /* 0x001ea80000300800 */
[----:B--2---:R0:W-:Y:S04]  /*33100*/  STL [R1+0x26d8], R8 ;  /* 0x0026d80801007387 */ /* 0x0041e80000100800 */
[----:B0-----:R-:W2:Y:S04]  /*33110*/  LDL.LU R8, [R1+0x674] ;  /* 0x0006740001087983 */ /* 0x001ea80000300800 */
[----:B------:R-:W2:Y:S04]  /*33120*/  LDL.LU R11, [R1+0x678] ;  /* 0x00067800010b7983 */ /* 0x000ea80000300800 */
[----:B------:R0:W-:Y:S04]  /*33130*/  STL [R1+0x26d0], R9 ;  /* 0x0026d00901007387 */ /* 0x0001e80000100800 */
[----:B0-----:R-:W4:Y:S01]  /*33140*/  LDL.LU R9, [R1+0x684] ;  /* 0x0006840001097983 */ /* 0x001f220000300800 */
[----:B------:R-:W-:-:S02]  /*33150*/  F2FP.F16.E4M3.UNPACK_B R4, R28.H1 ;  /* 0x0000001cff04723e */ /* 0x000fc400030006ff */
[----:B---3--:R-:W-:Y:S01]  /*33160*/  F2FP.F16.E4M3.UNPACK_B R5, R5.H1 ;  /* 0x00000005ff05723e */ /* 0x008fe200030006ff */
[----:B--2---:R-:W-:Y:S04]  /*33170*/  STL.64 [R1+0x26e8], R10 ;  /* 0x0026e80a01007387 */ /* 0x004fe80000100a00 */
[----:B----4-:R0:W-:Y:S04]  /*33180*/  STL.64 [R1+0x26e0], R8 ;  /* 0x0026e00801007387 */ /* 0x0101e80000100a00 */
[----:B0-----:R-:W2:Y:S04]  /*33190*/  LDL.LU R8, [R1+0x260] ;  /* 0x0002600001087983 */ /* 0x001ea80000300800 */
[----:B------:R-:W2:Y:S04]  /*331a0*/  LDL.LU R9, [R1+0x264] ;  /* 0x0002640001097983 */ /* 0x000ea80000300800 */
[----:B------:R-:W2:Y:S04]  /*331b0*/  LDL.LU R10, [R1+0x268] ;  /* 0x00026800010a7983 */ /* 0x000ea80000300800 */
[----:B------:R-:W2:Y:S01]  /*331c0*/  LDL.LU R11, [R1+0x26c] ;  /* 0x00026c00010b7983 */ /* 0x000ea20000300800 */
[----:B------:R-:W-:Y:S01]  /*331d0*/  HMMA.16816.F32 R16, R12, R4, R16 ;  /* 0x000000040c10723c */ /* 0x000fe20000001810 */
[----:B------:R-:W-:-:S02]  /*331e0*/  F2FP.F16.E4M3.UNPACK_B R2, R27.H1 ;  /* 0x0000001bff02723e */ /* 0x000fc400030006ff */
[----:B------:R-:W-:Y:S01]  /*331f0*/  F2FP.F16.E4M3.UNPACK_B R3, R3.H1 ;  /* 0x00000003ff03723e */ /* 0x000fe200030006ff */
[----:B------:R-:W3:Y:S04]  /*33200*/  LDL.LU R28, [R1+0x680] ;  /* 0x00068000011c7983 */ /* 0x000ee80000300800 */
[----:B------:R-:W4:Y:S04]  /*33210*/  LDL.LU R0, [R1+0x68c] ;  /* 0x00068c0001007983 */ /* 0x000f280000300800 */
[----:B------:R-:W4:Y:S07]  /*33220*/  LDL.LU R29, [R1+0x688] ;  /* 0x00068800011d7983 */ /* 0x000f2e0000300800 */
[----:B------:R-:W-:-:S02]  /*33230*/  IMAD.MOV.U32 R20, RZ, RZ, R16 ;  /* 0x000000ffff147224 */ /* 0x000fc400078e0010 */
[----:B------:R-:W-:Y:S01]  /*33240*/  IMAD.MOV.U32 R21, RZ, RZ, R17 ;  /* 0x000000ffff157224 */ /* 0x000fe200078e0011 */
[----:B------:R-:W3:Y:S01]  /*33250*/  LDL.LU R16, [R1+0x220] ;  /* 0x0002200001107983 */ /* 0x000ee20000300800 */
[----:B------:R-:W-:-:S03]  /*33260*/  IMAD.MOV.U32 R22, RZ, RZ, R18 ;  /* 0x000000ffff167224 */ /* 0x000fc600078e0012 */
[----:B------:R-:W3:Y:S01]  /*33270*/  LDL.LU R17, [R1+0x224] ;  /* 0x0002240001117983 */ /* 0x000ee20000300800 */
[----:B------:R-:W-:-:S03]  /*33280*/  IMAD.MOV.U32 R23, RZ, RZ, R19 ;  /* 0x000000ffff177224 */ /* 0x000fc600078e0013 */
[----:B------:R-:W3:Y:S04]  /*33290*/  LDL.LU R18, [R1+0x228] ;  /* 0x0002280001127983 */ /* 0x000ee80000300800 */
[----:B------:R-:W3:Y:S04]  /*332a0*/  LDL.LU R19, [R1+0x22c] ;  /* 0x00022c0001137983 */ /* 0x000ee80000300800 */
[----:B------:R-:W3:Y:S04]  /*332b0*/  LDL.LU R24, [R1+0x240] ;  /* 0x0002400001187983 */ /* 0x000ee80000300800 */
[----:B------:R-:W3:Y:S04]  /*332c0*/  LDL.LU R25, [R1+0x244] ;  /* 0x0002440001197983 */ /* 0x000ee80000300800 */
[----:B------:R-:W3:Y:S04]  /*332d0*/  LDL.LU R26, [R1+0x248] ;  /* 0x00024800011a7983 */ /* 0x000ee80000300800 */
[----:B------:R-:W3:Y:S04]  /*332e0*/  LDL.LU R27, [R1+0x24c] ;  /* 0x00024c00011b7983 */ /* 0x000ee80000300800 */
[----:B------:R-:W-:Y:S04]  /*332f0*/  STL [R1+0x2544], R23 ;  /* 0x0025441701007387 */ /* 0x000fe80000100800 */
[----:B------:R-:W-:Y:S04]  /*33300*/  STL [R1+0x2540], R22 ;  /* 0x0025401601007387 */ /* 0x000fe80000100800 */
[----:B------:R-:W-:Y:S04]  /*33310*/  STL [R1+0x253c], R21 ;  /* 0x00253c1501007387 */ /* 0x000fe80000100800 */
[----:B------:R0:W-:Y:S04]  /*33320*/  STL [R1+0x2538], R20 ;  /* 0x0025381401007387 */ /* 0x0001e80000100800 */
        /* <DEDUP_REMOVED lines=9> */
[----:B------:R-:W2:Y:S01]  /*333c0*/  LDL.LU.64 R8, [R1+0x26e0] ;  /* 0x0026e00001087983 */ /* 0x000ea20000300a00 */
[----:B------:R-:W-:-:S02]  /*333d0*/  F2FP.F16.E4M3.UNPACK_B R6, R6.H1 ;  /* 0x00000006ff06723e */ /* 0x000fc400030006ff */
[----:B------:R-:W-:-:S07]  /*333e0*/  F2FP.F16.E4M3.UNPACK_B R7, R7.H1 ;  /* 0x00000007ff07723e */ /* 0x000fce00030006ff */
[----:B---3--:R-:W-:Y:S01]  /*333f0*/  HMMA.16816.F32 R12, R12, R6, R20 ;  /* 0x000000060c0c723c */ /* 0x008fe20000001814 */
[----:B--2---:R-:W-:Y:S02]  /*33400*/  IMAD R10, R10, 0x100, R8 ;  /* 0x000001000a0a7824 */ /* 0x004fe400078e0208 */
[----:B------:R-:W2:-:S15]  /*33410*/  LDL.LU R8, [R1+0x26d8] ;  /* 0x0026d80001087983 */ /* 0x000e9e0000300800 */
[----:B------:R-:W-:Y:S01]  /*33420*/  NOP ;  /* 0x0000000000007918 */ /* 0x000fe20000000000 */
[----:B------:R-:W-:Y:S02]  /*33430*/  IMAD.MOV.U32 R20, RZ, RZ, R15 ;  /* 0x000000ffff147224 */ /* 0x000fe400078e000f */
[----:B------:R-:W-:Y:S02]  /*33440*/  IMAD R28, R28, 0x100, R9 ;  /* 0x000001001c1c7824 */ /* 0x000fe400078e0209 */
[----:B------:R-:W-:Y:S02]  /*33450*/  IMAD.MOV.U32 R21, RZ, RZ, R14 ;  /* 0x000000ffff157224 */ /* 0x000fe400078e000e */
[----:B------:R-:W-:Y:S02]  /*33460*/  IMAD.MOV.U32 R22, RZ, RZ, R13 ;  /* 0x000000ffff167224 */ /* 0x000fe400078e000d */
[----:B------:R-:W-:Y:S02]  /*33470*/  IMAD.MOV.U32 R23, RZ, RZ, R12 ;  /* 0x000000ffff177224 */ /* 0x000fe400078e000c */
[----:B--2---:R-:W-:-:S02]  /*33480*/  IMAD R11, R11, 0x100, R8 ;  /* 0x000001000b0b7824 */ /* 0x004fc400078e0208 */
[----:B------:R-:W2:Y:S04]  /*33490*/  LDL.LU R8, [R1+0x26d4] ;  /* 0x0026d40001087983 */ /* 0x000ea80000300800 */
[----:B------:R-:W3:Y:S04]  /*334a0*/  LDL.LU R9, [R1+0x26d0] ;  /* 0x0026d00001097983 */ /* 0x000ee80000300800 */
[----:B------:R-:W-:Y:S04]  /*334b0*/  STL [R1+0x26c4], R6 ;  /* 0x0026c40601007387 */ /* 0x000fe80000100800 */
[----:B------:R-:W-:Y:S04]  /*334c0*/  STL [R1+0x26c0], R7 ;  /* 0x0026c00701007387 */ /* 0x000fe80000100800 */
[----:B------:R0:W-:Y:S04]  /*334d0*/  STL [R1+0x2554], R20 ;  /* 0x0025541401007387 */ /* 0x0001e80000100800 */
[----:B------:R1:W-:Y:S04]  /*334e0*/  STL [R1+0x2550], R21 ;  /* 0x0025501501007387 */ /* 0x0003e80000100800 */
[----:B------:R1:W-:Y:S04]  /*334f0*/  STL [R1+0x254c], R22 ;  /* 0x00254c1601007387 */ /* 0x0003e80000100800 */
[----:B------:R4:W-:Y:S04]  /*33500*/  STL [R1+0x2548], R23 ;  /* 0x0025481701007387 */ /* 0x0009e80000100800 */
[----:B0-----:R-:W3:Y:S04]  /*33510*/  LDL.LU R20, [R1+0x250] ;  /* 0x0002500001147983 */ /* 0x001ee80000300800 */
[----:B-1----:R-:W3:Y:S04]  /*33520*/  LDL.LU R21, [R1+0x254] ;  /* 0x0002540001157983 */ /* 0x002ee80000300800 */
[----:B------:R-:W3:Y:S04]  /*33530*/  LDL.LU R22, [R1+0x258] ;  /* 0x0002580001167983 */ /* 0x000ee80000300800 */
[----:B----4-:R-:W3:Y:S01]  /*33540*/  LDL.LU R23, [R1+0x25c] ;  /* 0x00025c0001177983 */ /* 0x010ee20000300800 */
[----:B------:R-:W-:Y:S01]  /*33550*/  IMAD R29, R29, 0x100, R0 ;  /* 0x000001001d1d7824 */ /* 0x000fe200078e0200 */
[----:B------:R-:W-:-:S02]  /*33560*/  F2FP.F16.E4M3.UNPACK_B R12, R10 ;  /* 0x0000000aff0c723e */ /* 0x000fc400020006ff */
[----:B------:R-:W-:Y:S02]  /*33570*/  F2FP.F16.E4M3.UNPACK_B R13, R11 ;  /* 0x0000000bff0d723e */ /* 0x000fe400020006ff */
[----:B------:R-:W-:Y:S02]  /*33580*/  F2FP.F16.E4M3.UNPACK_B R14, R28 ;  /* 0x0000001cff0e723e */ /* 0x000fe400020006ff */
[----:B------:R-:W-:-:S07]  /*33590*/  F2FP.F16.E4M3.UNPACK_B R15, R29 ;  /* 0x0000001dff0f723e */ /* 0x000fce00020006ff */
[C---:B------:R-:W-:Y:S01]  /*335a0*/  HMMA.16816.F32 R24, R12.reuse, R4, R24 ;  /* 0x000000040c18723c */ /* 0x040fe20000001818 */
[----:B--2---:R-:W-:Y:S07]  /*335b0*/  STL [R1+0x26cc], R8 ;  /* 0x0026cc0801007387 */ /* 0x004fee0000100800 */
[----:B---3--:R-:W-:Y:S01]  /*335c0*/  HMMA.16816.F32 R20, R12, R8, R20 ;  /* 0x000000080c14723c */ /* 0x008fe20000001814 */
[----:B------:R-:W-:-:S15]  /*335d0*/  STL [R1+0x26c8], R9 ;  /* 0x0026c80901007387 */ /* 0x000fde0000100800 */
[----:B------:R-:W-:-:S03]  /*335e0*/  NOP ;  /* 0x0000000000007918 */ /* 0x000fc60000000000 */
[----:B------:R-:W-:Y:S04]  /*335f0*/  STL.64 [R1+0x250], R20 ;  /* 0x0002501401007387 */ /* 0x000fe80000100a00 */
[----:B------:R-:W-:Y:S04]  /*33600*/  STL.64 [R1+0x258], R22 ;  /* 0x0002581601007387 */ /* 0x000fe80000100a00 */
[----:B------:R0:W-:Y:S04]  /*33610*/  STL.64 [R1+0x230], R24 ;  /* 0x0002301801007387 */ /* 0x0001e80000100a00 */
[----:B------:R1:W-:Y:S04]  /*33620*/  STL.64 [R1+0x238], R26 ;  /* 0x0002381a01007387 */ /* 0x0003e80000100a00 */
[----:B0-----:R-:W2:Y:S04]  /*33630*/  LDL.LU R25, [R1+0x6d4] ;  /* 0x0006d40001197983 */ /* 0x001ea80000300800 */
[----:B-1----:R-:W3:Y:S04]  /*33640*/  LDL.LU R26, [R1+0x6d0] ;  /* 0x0006d000011a7983 */ /* 0x002ee80000300800 */
[----:B------:R-:W3:Y:S04]  /*33650*/  LDL.LU R27, [R1+0x6dc] ;  /* 0x0006dc00011b7983 */ /* 0x000ee80000300800 */
[----:B---3--:R-:W-:Y:S04]  /*33660*/  STL.64 [R1+0x2648], R26 ;  /* 0x0026481a01007387 */ /* 0x008fe80000100a00 */
[----:B--2---:R0:W-:Y:S04]  /*33670*/  STL [R1+0x2640], R25 ;  /* 0x0026401901007387 */ /* 0x0041e80000100800 */
[----:B------:R-:W2:Y:S04]  /*33680*/  LDL.LU R24, [R1+0x190] ;  /* 0x0001900001187983 */ /* 0x000ea80000300800 */
[----:B0-----:R-:W2:Y:S04]  /*33690*/  LDL.LU R25, [R1+0x194] ;  /* 0x0001940001197983 */ /* 0x001ea80000300800 */
        /* <DEDUP_REMOVED lines=11> */
[----:B--2---:R0:W-:Y:S04]  /*33750*/  STL [R1+0x2670], R24 ;  /* 0x0026701801007387 */ /* 0x0041e80000100800 */
[----:B0-----:R-:W2:Y:S04]  /*33760*/  LDL.LU R24, [R1+0x6cc] ;  /* 0x0006cc0001187983 */ /* 0x001ea80000300800 */
[----:B--2---:R0:W-:Y:S04]  /*33770*/  STL [R1+0x2674], R24 ;  /* 0x0026741801007387 */ /* 0x0041e80000100800 */
[----:B0-----:R-:W2:Y:S04]  /*33780*/  LDL.LU R24, [R1+0x6c4] ;  /* 0x0006c40001187983 */ /* 0x001ea80000300800 */
[----:B--2---:R0:W-:Y:S04]  /*33790*/  STL [R1+0x2678], R24 ;  /* 0x0026781801007387 */ /* 0x0041e80000100800 */
[----:B0-----:R-:W2:Y:S04]  /*337a0*/  LDL.LU R24, [R1+0x6bc] ;  /* 0x0006bc0001187983 */ /* 0x001ea80000300800 */
[----:B--2---:R0:W-:Y:S04]  /*337b0*/  STL [R1+0x267c], R24 ;  /* 0x00267c1801007387 */ /* 0x0041e80000100800 */
[----:B0-----:R-:W2:Y:S04]  /*337c0*/  LDL.LU R24, [R1+0x6b4] ;  /* 0x0006b40001187983 */ /* 0x001ea80000300800 */
[----:B------:R-:W2:Y:S04]  /*337d0*/  LDL.LU R25, [R1+0x1b4] ;  /* 0x0001b40001197983 */ /* 0x000ea80000300800 */
[----:B------:R-:W3:Y:S04]  /*337e0*/  LDL.LU R26, [R1+0x1b8] ;  /* 0x0001b800011a7983 */ /* 0x000ee80000300800 */
[----:B------:R-:W3:Y:S01]  /*337f0*/  LDL.LU R27, [R1+0x1bc] ;  /* 0x0001bc00011b7983 */ /* 0x000ee20000300800 */
[----:B------:R-:W-:Y:S03]  /*33800*/  HMMA.16816.F32 R8, R12, R2, R16 ;  /* 0x000000020c08723c */ /* 0x000fe60000001810 */
[----:B---3--:R-:W-:Y:S04]  /*33810*/  STL.64 [R1+0x2688], R26 ;  /* 0x0026881a01007387 */ /* 0x008fe80000100a00 */
[----:B--2---:R0:W-:Y:S04]  /*33820*/  STL.64 [R1+0x2680], R24 ;  /* 0x0026801801007387 */ /* 0x0041e80000100a00 */
[----:B0-----:R-:W2:Y:S04]  /*33830*/  LDL.LU R24, [R1+0x1c0] ;  /* 0x0001c00001187983 */ /* 0x001ea80000300800 */
[----:B------:R-:W2:Y:S04]  /*33840*/  LDL.LU R25, [R1+0x1c4] ;  /* 0x0001c40001197983 */ /* 0x000ea80000300800 */
[----:B------:R-:W3:Y:S04]  /*33850*/  LDL.LU R26, [R1+0x1c8] ;  /* 0x0001c800011a7983 */ /* 0x000ee80000300800 */
[----:B------:R-:W3:Y:S01]  /*33860*/  LDL.LU R27, [R1+0x1cc] ;  /* 0x0001cc00011b7983 */ /* 0x000ee20000300800 */
[----:B------:R-:W-:-:S02]  /*33870*/  IMAD.MOV.U32 R20, RZ, RZ, R8 ;  /* 0x000000ffff147224 */ /* 0x000fc400078e0008 */
[----:B------:R-:W-:Y:S01]  /*33880*/  IMAD.MOV.U32 R22, RZ, RZ, R10 ;  /* 0x000000ffff167224 */ /* 0x000fe200078e000a */
[----:B------:R-:W4:Y:S01]  /*33890*/  LDL.LU R8, [R1+0x694] ;  /* 0x0006940001087983 */ /* 0x000f220000300800 */
[----:B------:R-:W-:-:S03]  /*338a0*/  IMAD.MOV.U32 R21, RZ, RZ, R9 ;  /* 0x000000ffff157224 */ /* 0x000fc600078e0009 */
[----:B------:R-:W4:Y:S01]  /*338b0*/  LDL.LU R10, [R1+0x690] ;  /* 0x00069000010a7983 */ /* 0x000f220000300800 */
[----:B------:R-:W-:-:S03]  /*338c0*/  IMAD.MOV.U32 R23, RZ, RZ, R11 ;  /* 0x000000ffff177224 */ /* 0x000fc600078e000b */
        /* <DEDUP_REMOVED lines=17> */
[----:B------:R-:W3:Y:S01]  /*339e0*/  LDL.LU R27, [R1+0x21c] ;  /* 0x00021c00011b7983 */ /* 0x000ee20000300800 */
[----:B----4-:R-:W-:-:S02]  /*339f0*/  IMAD R10, R10, 0x100, R8 ;  /* 0x000001000a0a7824 */ /* 0x010fc400078e0208 */
[----:B------:R-:W-:Y:S02]  /*33a00*/  IMAD R11, R11, 0x100, R9 ;  /* 0x000001000b0b7824 */ /* 0x000fe400078e0209 */
[----:B------:R-:W-:Y:S02]  /*33a10*/  IMAD R28, R28, 0x100, R6 ;  /* 0x000001001c1c7824 */ /* 0x000fe400078e0206 */
[----:B------:R-:W-:Y:S01]  /*33a20*/  IMAD R29, R29, 0x100, R7 ;  /* 0x000001001d1d7824 */ /* 0x000fe200078e0207 */
[----:B---3--:R-:W-:Y:S04]  /*33a30*/  STL.64 [R1+0x26b8], R26 ;  /* 0x0026b81a01007387 */ /* 0x008fe80000100a00 */
[----:B--2---:R0:W-:Y:S04]  /*33a40*/  STL.64 [R1+0x26b0], R24 ;  /* 0x0026b01801007387 */ /* 0x0041e80000100a00 */
[----:B0-----:R-:W2:Y:S04]  /*33a50*/  LDL.LU R24, [R1+0x1f0] ;  /* 0x0001f00001187983 */ /* 0x001ea80000300800 */
[----:B------:R-:W2:Y:S04]  /*33a60*/  LDL.LU R25, [R1+0x1f4] ;  /* 0x0001f40001197983 */ /* 0x000ea80000300800 */
[----:B------:R-:W2:Y:S04]  /*33a70*/  LDL.LU R26, [R1+0x1f8] ;  /* 0x0001f800011a7983 */ /* 0x000ea80000300800 */
[----:B------:R-:W2:Y:S04]  /*33a80*/  LDL.LU R27, [R1+0x1fc] ;  /* 0x0001fc00011b7983 */ /* 0x000ea80000300800 */
[----:B------:R-:W3:Y:S04]  /*33a90*/  LDL.LU R16, [R1+0x6d8] ;  /* 0x0006d80001107983 */ /* 0x000ee80000300800 */
[----:B------:R-:W4:Y:S04]  /*33aa0*/  LDL.LU R17, [R1+0x6e4] ;  /* 0x0006e40001117983 */ /* 0x000f280000300800 */
[----:B------:R-:W4:Y:S04]  /*33ab0*/  LDL.LU R18, [R1+0x6e0] ;  /* 0x0006e00001127983 */ /* 0x000f280000300800 */
[----:B------:R-:W2:Y:S04]  /*33ac0*/  LDL.LU R19, [R1+0x6ec] ;  /* 0x0006ec0001137983 */ /* 0x000ea80000300800 */
[----:B------:R-:W2:Y:S04]  /*33ad0*/  LDL.LU R0, [R1+0x6e8] ;  /* 0x0006e80001007983 */ /* 0x000ea80000300800 */
[----:B------:R-:W-:Y:S04]  /*33ae0*/  STL.64 [R1+0x2570], R22 ;  /* 0x0025701601007387 */ /* 0x000fe80000100a00 */
        /* <DEDUP_REMOVED lines=39> */
[----:B------:R-:W3:Y:S02]  /*33d60*/  LDL.LU.64 R24, [R1+0x2680] ;  /* 0x0026800001187983 */ /* 0x000ee40000300a00 */
[----:B---3--:R-:W-:-:S02]  /*33d70*/  IMAD R10, R10, 0x100, R24 ;  /* 0x000001000a0a7824 */ /* 0x008fc400078e0218 */
[----:B------:R-:W3:Y:S02]  /*33d80*/  LDL.LU R24, [R1+0x267c] ;  /* 0x00267c0001187983 */ /* 0x000ee40000300800 */
[----:B---3--:R-:W-:Y:S02]  /*33d90*/  IMAD R11, R11, 0x100, R24 ;  /* 0x000001000b0b7824 */ /* 0x008fe400078e0218 */
[----:B------:R-:W3:Y:S02]  /*33da0*/  LDL.LU R24, [R1+0x2678] ;  /* 0x0026780001187983 */ /* 0x000ee40000300800 */
[----:B---3--:R-:W-:Y:S02]  /*33db0*/  IMAD R28, R28, 0x100, R24 ;  /* 0x000001001c1c7824 */ /* 0x008fe400078e0218 */
[----:B------:R-:W3:Y:S02]  /*33dc0*/  LDL.LU R24, [R1+0x2674] ;  /* 0x0026740001187983 */ /* 0x000ee40000300800 */
[----:B---3--:R-:W-:-:S02]  /*33dd0*/  IMAD R29, R29, 0x100, R24 ;  /* 0x000001001d1d7824 */ /* 0x008fc400078e0218 */
        /* <DEDUP_REMOVED lines=9> */
[----:B------:R-:W-:-:S07]  /*33e70*/  F2FP.F16.E4M3.UNPACK_B R15, R29 ;  /* 0x0000001dff0f723e */ /* 0x000fce00020006ff */
        /* <DEDUP_REMOVED lines=11> */
[----:B------:R-:W3:Y:S01]  /*33f30*/  LDL.LU R25, [R1+0x2640] ;  /* 0x0026400001197983 */ /* 0x000ee20000300800 */
[----:B------:R-:W-:-:S15]  /*33f40*/  HMMA.16816.F32 R20, R12, R2, R20 ;  /* 0x000000020c14723c */ /* 0x000fde0000001814 */
[----:B------:R-:W-:-:S04]  /*33f50*/  NOP ;  /* 0x0000000000007918 */ /* 0x000fc80000000000 */
[----:B------:R0:W-:Y:S04]  /*33f60*/  STL.64 [R1+0x140], R20 ;  /* 0x0001401401007387 */ /* 0x0001e80000100a00 */
[----:B------:R1:W-:Y:S01]  /*33f70*/  STL.64 [R1+0x148], R22 ;  /* 0x0001481601007387 */ /* 0x0003e20000100a00 */
[----:B--2---:R-:W-:Y:S02]  /*33f80*/  IMAD R11, R16, 0x100, R27 ;  /* 0x00000100100b7824 */ /* 0x004fe400078e021b */
[----:B---3--:R-:W-:-:S05]  /*33f90*/  IMAD R10, R26, 0x100, R25 ;  /* 0x000001001a0a7824 */ /* 0x008fca00078e0219 */
[----:B------:R-:W-:Y:S04]  /*33fa0*/  STL.64 [R1+0x2638], R10 ;  /* 0x0026380a01007387 */ /* 0x000fe80000100a00 */
[----:B------:R-:W-:Y:S04]  /*33fb0*/  STL.64 [R1+0x2630], R8 ;  /* 0x0026300801007387 */ /* 0x000fe80000100a00 */
[----:B0-----:R-:W2:Y:S04]  /*33fc0*/  LDL.LU R20, [R1+0x90] ;  /* 0x0000900001147983 */ /* 0x001ea80000300800 */
[----:B--2---:R0:W-:Y:S04]  /*33fd0*/  STL [R1+0x25fc], R20 ;  /* 0x0025fc1401007387 */ /* 0x0041e80000100800 */
[----:B------:R-:W2:Y:S04]  /*33fe0*/  LDL.LU R21, [R1+0x94] ;  /* 0x0000940001157983 */ /* 0x000ea80000300800 */
[----:B-1----:R-:W3:Y:S04]  /*33ff0*/  LDL.LU R22, [R1+0x98] ;  /* 0x0000980001167983 */ /* 0x002ee80000300800 */
[----:B------:R-:W3:Y:S04]  /*34000*/  LDL.LU R23, [R1+0x9c] ;  /* 0x00009c0001177983 */ /* 0x000ee80000300800 */
[----:B0-----:R-:W2:Y:S04]  /*34010*/  LDL.LU R20, [R1+0x6f4] ;  /* 0x0006f40001147983 */ /* 0x001ea80000300800 */
        /* <DEDUP_REMOVED lines=15> */
[----:B------:R-:W2:Y:S01]  /*34110*/  LDL.LU R11, [R1+0x17c] ;  /* 0x00017c00010b7983 */ /* 0x000ea20000300800 */
[----:B------:R-:W-:-:S02]  /*34120*/  IMAD R29, R0, 0x100, R19 ;  /* 0x00000100001d7824 */ /* 0x000fc400078e0213 */
[----:B----4-:R-:W-:Y:S01]  /*34130*/  IMAD R28, R18, 0x100, R17 ;  /* 0x00000100121c7824 */ /* 0x010fe200078e0211 */
        /* <DEDUP_REMOVED lines=27> */
[----:B------:R-:W-:Y:S03]  /*342f0*/  HMMA.16816.F32 R12, R12, R6, R8 ;  /* 0x000000060c0c723c */ /* 0x000fe60000001808 */
[----:B--2---:R-:W-:Y:S04]  /*34300*/  STL.64 [R1+0x25f0], R18 ;  /* 0x0025f01201007387 */ /* 0x004fe80000100a00 */
[----:B------:R0:W-:Y:S04]  /*34310*/  STL.64 [R1+0x25e8], R16 ;  /* 0x0025e81001007387 */ /* 0x0001e80000100a00 */
[----:B0-----:R-:W2:Y:S04]  /*34320*/  LDL.LU R16, [R1+0x80] ;  /* 0x0000800001107983 */ /* 0x001ea80000300800 */
[----:B------:R-:W2:Y:S04]  /*34330*/  LDL.LU R17, [R1+0x84] ;  /* 0x0000840001117983 */ /* 0x000ea80000300800 */
[----:B------:R-:W2:Y:S04]  /*34340*/  LDL.LU R18, [R1+0x88] ;  /* 0x0000880001127983 */ /* 0x000ea80000300800 */
[----:B------:R-:W2:Y:S04]  /*34350*/  LDL.LU R19, [R1+0x8c] ;  /* 0x00008c0001137983 */ /* 0x000ea80000300800 */
[----:B------:R-:W2:Y:S04]  /*34360*/  LDL.LU.64 R10, [R1+0x2638] ;  /* 0x00263800010a7983 */ /* 0x000ea80000300a00 */
[----:B------:R-:W3:Y:S04]  /*34370*/  LDL.LU.64 R8, [R1+0x2630] ;  /* 0x0026300001087983 */ /* 0x000ee80000300a00 */
[----:B------:R-:W-:Y:S04]  /*34380*/  STL.64 [R1+0x130], R12 ;  /* 0x0001300c01007387 */ /* 0x000fe80000100a00 */
[----:B------:R0:W-:Y:S02]  /*34390*/  STL.64 [R1+0x138], R14 ;  /* 0x0001380e01007387 */ /* 0x0001e40000100a00 */
[----:B0-----:R-:W-:-:S02]  /*343a0*/  F2FP.F16.E4M3.UNPACK_B R14, R28 ;  /* 0x0000001cff0e723e */ /* 0x001fc400020006ff */
[----:B------:R-:W-:Y:S02]  /*343b0*/  F2FP.F16.E4M3.UNPACK_B R15, R29 ;  /* 0x0000001dff0f723e */ /* 0x000fe400020006ff */
[----:B--2---:R-:W-:Y:S02]  /*343c0*/  F2FP.F16.E4M3.UNPACK_B R12, R10 ;  /* 0x0000000aff0c723e */ /* 0x004fe400020006ff */
        /* <DEDUP_REMOVED lines=22> */
[----:B------:R-:W2:Y:S02]  /*34530*/  LDL.LU.64 R20, [R1+0x2600] ;  /* 0x0026000001147983 */ /* 0x000ea40000300a00 */
[----:B--2---:R-:W-:-:S02]  /*34540*/  IMAD R10, R10, 0x100, R20 ;  /* 0x000001000a0a7824 */ /* 0x004fc400078e0214 */
[----:B------:R-:W3:Y:S01]  /*34550*/  LDL.LU R20, [R1+0x25fc] ;  /* 0x0025fc0001147983 */ /* 0x000ee20000300800 */
[----:B------:R-:W-:Y:S02]  /*34560*/  IMAD R28, R28, 0x100, R29 ;  /* 0x000001001c1c7824 */ /* 0x000fe400078e021d */
[----:B------:R-:W-:Y:S02]  /*34570*/  IMAD R11, R11, 0x100, R0 ;  /* 0x000001000b0b7824 */ /* 0x000fe400078e0200 */
[----:B----4-:R-:W-:Y:S01]  /*34580*/  IMAD R29, R25, 0x100, R24 ;  /* 0x00000100191d7824 */ /* 0x010fe200078e0218 */
[----:B------:R-:W2:Y:S01]  /*34590*/  LDL.LU R0, [R1+0x25f8] ;  /* 0x0025f80001007983 */ /* 0x000ea20000300800 */
[----:B---3--:R-:W-:Y:S03]  /*345a0*/  HMMA.16816.F32 R12, R12, R6, R20 ;  /* 0x000000060c0c723c */ /* 0x008fe60000001814 */
[----:B------:R-:W3:-:S15]  /*345b0*/  LDL.LU R20, [R1+0x20] ;  /* 0x0000200001147983 */ /* 0x000ede0000300800 */
[----:B------:R-:W-:Y:S01]  /*345c0*/  NOP ;  /* 0x0000000000007918 */ /* 0x000fe20000000000 */
[----:B------:R0:W-:Y:S04]  /*345d0*/  STL.64 [R1+0x100], R12 ;  /* 0x0001000c01007387 */ /* 0x0001e80000100a00 */
[----:B------:R1:W-:Y:S04]  /*345e0*/  STL.64 [R1+0x108], R14 ;  /* 0x0001080e01007387 */ /* 0x0003e80000100a00 */
[----:B------:R-:W3:Y:S04]  /*345f0*/  LDL.LU R21, [R1+0x24] ;  /* 0x0000240001157983 */ /* 0x000ee80000300800 */
[----:B------:R-:W3:Y:S04]  /*34600*/  LDL.LU R22, [R1+0x28] ;  /* 0x0000280001167983 */ /* 0x000ee80000300800 */
[----:B------:R-:W4:Y:S04]  /*34610*/  LDL.LU R24, [R1+0x72c] ;  /* 0x00072c0001187983 */ /* 0x000f280000300800 */
[----:B------:R-:W4:Y:S01]  /*34620*/  LDL.LU R25, [R1+0x728] ;  /* 0x0007280001197983 */ /* 0x000f220000300800 */
        /* <DEDUP_REMOVED lines=8> */
[----:B0-----:R-:W3:Y:S04]  /*346b0*/  LDL.LU.64 R18, [R1+0x25f0] ;  /* 0x0025f00001127983 */ /* 0x001ee80000300a00 */
[----:B------:R-:W3:Y:S01]  /*346c0*/  LDL.LU.64 R16, [R1+0x25e8] ;  /* 0x0025e80001107983 */ /* 0x000ee20000300a00 */
[----:B--2---:R-:W-:Y:S01]  /*346d0*/  IMAD.MOV.U32 R23, RZ, RZ, R0 ;  /* 0x000000ffff177224 */ /* 0x004fe200078e0000 */
[----:B---3--:R-:W-:-:S15]  /*346e0*/  HMMA.16816.F32 R16, R12, R4, R16 ;  /* 0x000000040c10723c */ /* 0x008fde0000001810 */
[----:B------:R-:W-:-:S04]  /*346f0*/  NOP ;  /* 0x0000000000007918 */ /* 0x000fc80000000000 */
[----:B------:R-:W-:Y:S04]  /*34700*/  STL.64 [R1+0xc0], R16 ;  /* 0x0000c01001007387 */ /* 0x000fe80000100a00 */
[----:B------:R0:W-:Y:S01]  /*34710*/  STL [R1+0xc8], R18 ;  /* 0x0000c81201007387 */ /* 0x0001e20000100800 */
[----:B------:R-:W-:-:S03]  /*34720*/  IMAD.MOV.U32 R0, RZ, RZ, R19 ;  /* 0x000000ffff007224 */ /* 0x000fc600078e0013 */
[----:B0-----:R-:W2:Y:S04]  /*34730*/  LDL.LU.64 R18, [R1+0x25e0] ;  /* 0x0025e00001127983 */ /* 0x001ea80000300a00 */
[----:B------:R-:W2:Y:S04]  /*34740*/  LDL.LU.64 R16, [R1+0x25d8] ;  /* 0x0025d80001107983 */ /* 0x000ea80000300a00 */
[----:B------:R-:W-:Y:S01]  /*34750*/  STL [R1+0x24d8], R0 ;  /* 0x0024d80001007387 */ /* 0x000fe20000100800 */
[----:B--2---:R-:W-:-:S15]  /*34760*/  HMMA.16816.F32 R16, R12, R2, R16 ;  /* 0x000000020c10723c */ /* 0x004fde0000001810 */
[----:B------:R-:W-:-:S04]  /*34770*/  NOP ;  /* 0x0000000000007918 */ /* 0x000fc80000000000 */
[----:B------:R-:W-:Y:S04]  /*34780*/  STL.64 [R1+0xb0], R16 ;  /* 0x0000b01001007387 */ /* 0x000fe80000100a00 */
[----:B------:R0:W-:Y:S04]  /*34790*/  STL.64 [R1+0xb8], R18 ;  /* 0x0000b81201007387 */ /* 0x0001e80000100a00 */
[----:B0-----:R-:W2:Y:S04]  /*347a0*/  LDL.LU.64 R18, [R1+0x25d0] ;  /* 0x0025d00001127983 */ /* 0x001ea80000300a00 */
[----:B------:R-:W3:Y:S02]  /*347b0*/  LDL.LU.64 R16, [R1+0x25c8] ;  /* 0x0025c80001107983 */ /* 0x000ee40000300a00 */
[----:B---3--:R-:W-:-:S02]  /*347c0*/  IMAD R11, R17, 0x100, R16 ;  /* 0x00000100110b7824 */ /* 0x008fc400078e0210 */
[----:B--2---:R-:W-:Y:S01]  /*347d0*/  IMAD R28, R19, 0x100, R18 ;  /* 0x00000100131c7824 */ /* 0x004fe200078e0212 */
[----:B------:R-:W2:Y:S04]  /*347e0*/  LDL.LU R16, [R1+0x30] ;  /* 0x0000300001107983 */ /* 0x000ea80000300800 */
        /* <DEDUP_REMOVED lines=10> */
[----:B------:R-:W-:-:S03]  /*34890*/  IMAD R10, R27, 0x100, R26 ;  /* 0x000001001b0a7824 */ /* 0x000fc600078e021a */
        /* <DEDUP_REMOVED lines=8> */
[----:B------:R-:W2:Y:S04]  /*34920*/  LDL.LU R0, [R1+0x768] ;  /* 0x0007680001007983 */ /* 0x000ea80000300800 */
[----:B------:R-:W2:Y:S04]  /*34930*/  LDL.LU R20, [R1] ;  /* 0x0000000001147983 */ /* 0x000ea80000300800 */
[----:B------:R0:W-:Y:S04]  /*34940*/  STL.64 [R1+0x90], R12 ;  /* 0x0000900c01007387 */ /* 0x0001e80000100a00 */
[----:B------:R1:W-:Y:S04]  /*34950*/  STL.64 [R1+0x98], R14 ;  /* 0x0000980e01007387 */ /* 0x0003e80000100a00 */
[----:B------:R-:W2:Y:S04]  /*34960*/  LDL.LU R21, [R1+0x4] ;  /* 0x0000040001157983 */ /* 0x000ea80000300800 */
[----:B------:R-:W2:Y:S04]  /*34970*/  LDL.LU R22, [R1+0x8] ;  /* 0x0000080001167983 */ /* 0x000ea80000300800 */
[----:B------:R-:W2:Y:S01]  /*34980*/  LDL.LU R23, [R1+0xc] ;  /* 0x00000c0001177983 */ /* 0x000ea20000300800 */
[----:B----4-:R-:W-:Y:S01]  /*34990*/  IMAD R29, R25, 0x100, R24 ;  /* 0x00000100191d7824 */ /* 0x010fe200078e0218 */
[----:B0-----:R-:W-:-:S02]  /*349a0*/  F2FP.F16.E4M3.UNPACK_B R12, R10 ;  /* 0x0000000aff0c723e */ /* 0x001fc400020006ff */
[----:B------:R-:W-:Y:S02]  /*349b0*/  F2FP.F16.E4M3.UNPACK_B R13, R11 ;  /* 0x0000000bff0d723e */ /* 0x000fe400020006ff */
[----:B-1----:R-:W-:Y:S02]  /*349c0*/  F2FP.F16.E4M3.UNPACK_B R14, R28 ;  /* 0x0000001cff0e723e */ /* 0x002fe400020006ff */
[----:B------:R-:W-:Y:S01]  /*349d0*/  F2FP.F16.E4M3.UNPACK_B R15, R29 ;  /* 0x0000001dff0f723e */ /* 0x000fe200020006ff */
[----:B--2---:R-:W-:Y:S04]  /*349e0*/  STL.64 [R1+0x2580], R22 ;  /* 0x0025801601007387 */ /* 0x004fe80000100a00 */
[----:B------:R0:W-:Y:S04]  /*349f0*/  STL.64 [R1+0x2578], R20 ;  /* 0x0025781401007387 */ /* 0x0001e80000100a00 */
[----:B0-----:R-:W2:Y:S04]  /*34a00*/  LDL.LU R20, [R1+0x10] ;  /* 0x0000100001147983 */ /* 0x001ea80000300800 */
[----:B------:R-:W2:Y:S04]  /*34a10*/  LDL.LU R21, [R1+0x14] ;  /* 0x0000140001157983 */ /* 0x000ea80000300800 */
[----:B------:R-:W4:Y:S04]  /*34a20*/  LDL.LU R22, [R1+0x18] ;  /* 0x0000180001167983 */ /* 0x000f280000300800 */
[----:B------:R-:W4:Y:S01]  /*34a30*/  LDL.LU R23, [R1+0x1c] ;  /* 0x00001c0001177983 */ /* 0x000f220000300800 */
[C---:B------:R-:W-:Y:S03]  /*34a40*/  HMMA.16816.F32 R16, R12.reuse, R8, R16 ;  /* 0x000000080c10723c */ /* 0x040fe60000001810 */
[----:B----4-:R0:W-:Y:S04]  /*34a50*/  STL.64 [R1+0x2590], R22 ;  /* 0x0025901601007387 */ /* 0x0101e80000100a00 */
[----:B0-----:R-:W4:Y:S04]  /*34a60*/  LDL.LU R22, [R1+0x744] ;  /* 0x0007440001167983 */ /* 0x001f280000300800 */
[----:B------:R-:W4:Y:S04]  /*34a70*/  LDL.LU R23, [R1+0x740] ;  /* 0x0007400001177983 */ /* 0x000f280000300800 */
[----:B--2---:R0:W-:Y:S04]  /*34a80*/  STL.64 [R1+0x2588], R20 ;  /* 0x0025881401007387 */ /* 0x0041e80000100a00 */
[----:B0-----:R-:W2:Y:S04]  /*34a90*/  LDL.LU R20, [R1+0x73c] ;  /* 0x00073c0001147983 */ /* 0x001ea80000300800 */
        /* <DEDUP_REMOVED lines=12> */
[----:B------:R-:W2:Y:S01]  /*34b60*/  LDL.LU.64 R16, [R1+0x25a8] ;  /* 0x0025a80001107983 */ /* 0x000ea20000300a00 */
[----:B------:R-:W0:Y:S01]  /*34b70*/  S2R R24, SR_TID.X ;  /* 0x0000000000187919 */ /* 0x000e220000002100 */
[----:B------:R-:W-:-:S02]  /*34b80*/  IMAD R10, R10, 0x100, R11 ;  /* 0x000001000a0a7824 */ /* 0x000fc400078e020b */
[----:B------:R-:W-:Y:S02]  /*34b90*/  IMAD R11, R21, 0x100, R20 ;  /* 0x00000100150b7824 */ /* 0x000fe400078e0214 */
[----:B----4-:R-:W-:Y:S02]  /*34ba0*/  IMAD R28, R23, 0x100, R22 ;  /* 0x00000100171c7824 */ /* 0x010fe400078e0216 */
[C---:B0-----:R-:W-:Y:S01]  /*34bb0*/  IMAD.SHL.U32 R25, R24.reuse, 0x2, RZ ;  /* 0x0000000218197824 */ /* 0x041fe200078e00ff */
[----:B------:R-:W-:-:S05]  /*34bc0*/  LOP3.LUT R24, R24, 0x7, RZ, 0xc0, !PT ;  /* 0x0000000718187812 */ /* 0x000fca00078ec0ff */
[----:B------:R-:W-:Y:S01]  /*34bd0*/  IMAD R24, R24, 0x90, RZ ;  /* 0x0000009018187824 */ /* 0x000fe200078e02ff */
[----:B--2---:R-:W-:-:S15]  /*34be0*/  HMMA.16816.F32 R16, R12, R2, R16 ;  /* 0x000000020c10723c */ /* 0x004fde0000001810 */
[----:B------:R-:W-:-:S04]  /*34bf0*/  NOP ;  /* 0x0000000000007918 */ /* 0x000fc80000000000 */
[----:B------:R-:W-:Y:S04]  /*34c00*/  STL.64 [R1+0x50], R16 ;  /* 0x0000501001007387 */ /* 0x000fe80000100a00 */
[----:B------:R0:W-:Y:S04]  /*34c10*/  STL.64 [R1+0x58], R18 ;  /* 0x0000581201007387 */ /* 0x0001e80000100a00 */
[----:B0-----:R-:W2:Y:S04]  /*34c20*/  LDL.LU.64 R18, [R1+0x25a0] ;  /* 0x0025a00001127983 */ /* 0x001ea80000300a00 */
[----:B------:R-:W2:Y:S01]  /*34c30*/  LDL.LU.64 R16, [R1+0x2598] ;  /* 0x0025980001107983 */ /* 0x000ea20000300a00 */
[----:B------:R-:W-:-:S04]  /*34c40*/  LOP3.LUT R24, R24, 0x30, R25, 0x78, !PT ;  /* 0x0000003018187812 */ /* 0x000fc800078e7819 */
[----:B------:R-:W-:-:S05]  /*34c50*/  LOP3.LUT R24, R24, 0x40, RZ, 0x3c, !PT ;  /* 0x0000004018187812 */ /* 0x000fca00078e3cff */
[----:B------:R-:W0:Y:S04]  /*34c60*/  LDSM.16.M88.4 R20, [R24+UR4] ;  /* 0x000000041814783b */ /* 0x000e280008000200 */
[----:B0-----:R-:W-:Y:S04]  /*34c70*/  STL.64 [R1+0x360], R20 ;  /* 0x0003601401007387 */ /* 0x001fe80000100a00 */
[----:B------:R-:W-:Y:S04]  /*34c80*/  STL.64 [R1+0x368], R22 ;  /* 0x0003681601007387 */ /* 0x000fe80000100a00 */
[----:B------:R-:W0:Y:S01]  /*34c90*/  LDSM.16.M88.4 R20, [R24+UR4+0x400] ;  /* 0x000400041814783b */ /* 0x000e220008000200 */
[----:B--2---:R-:W-:Y:S03]  /*34ca0*/  HMMA.16816.F32 R16, R12, R6, R16 ;  /* 0x000000060c10723c */ /* 0x004fe60000001810 */
[----:B------:R-:W2:Y:S04]  /*34cb0*/  LDL.LU R12, [R1+0x750] ;  /* 0x00075000010c7983 */ /* 0x000ea80000300800 */
[----:B------:R-:W4:-:S12]  /*34cc0*/  LDL.LU R13, [R1+0x758] ;  /* 0x00075800010d7983 */ /* 0x000f180000300800 */
[----:B------:R1:W-:Y:S04]  /*34cd0*/  STL.64 [R1+0x40], R16 ;  /* 0x0000401001007387 */ /* 0x0003e80000100a00 */
[----:B------:R0:W-:Y:S04]  /*34ce0*/  STL.64 [R1+0x48], R18 ;  /* 0x0000481201007387 */ /* 0x0001e80000100a00 */
[----:B------:R-:W2:Y:S04]  /*34cf0*/  LDL.LU R14, [R1+0x760] ;  /* 0x00076000010e7983 */ /* 0x000ea80000300800 */
[----:B------:R-:W2:Y:S01]  /*34d00*/  LDL.LU R15, [R1+0x76c] ;  /* 0x00076c00010f7983 */ /* 0x000ea20000300800 */
[----:B-1----:R-:W-:-:S02]  /*34d10*/  F2FP.F16.E4M3.UNPACK_B R16, R10 ;  /* 0x0000000aff10723e */ /* 0x002fc400020006ff */
[----:B------:R-:W-:Y:S01]  /*34d20*/  F2FP.F16.E4M3.UNPACK_B R17, R11 ;  /* 0x0000000bff11723e */ /* 0x000fe200020006ff */
[----:B------:R-:W2:Y:S04]  /*34d30*/  LDL.LU R10, [R1+0x764] ;  /* 0x00076400010a7983 */ /* 0x000ea80000300800 */
[----:B------:R-:W4:Y:S01]  /*34d40*/  LDL.LU R11, [R1+0x75c] ;  /* 0x00075c00010b7983 */ /* 0x000f220000300800 */
[----:B0-----:R-:W-:-:S03]  /*34d50*/  F2FP.F16.E4M3.UNPACK_B R18, R28 ;  /* 0x0000001cff12723e */ /* 0x001fc600020006ff */
[----:B------:R-:W2:Y:S04]  /*34d60*/  LDL.LU R28, [R1+0x754] ;  /* 0x00075400011c7983 */ /* 0x000ea80000300800 */
[----:B------:R-:W-:Y:S04]  /*34d70*/  STL.64 [R1+0x350], R20 ;  /* 0x0003501401007387 */ /* 0x000fe80000100a00 */
[----:B------:R0:W-:Y:S04]  /*34d80*/  STL.64 [R1+0x358], R22 ;  /* 0x0003581601007387 */ /* 0x0001e80000100a00 */
[----:B0-----:R-:W2:Y:S04]  /*34d90*/  LDL.LU.64 R22, [R1+0x2590] ;  /* 0x0025900001167983 */ /* 0x001ea80000300a00 */
[----:B------:R-:W2:Y:S01]  /*34da0*/  LDL.LU.64 R20, [R1+0x2588] ;  /* 0x0025880001147983 */ /* 0x000ea20000300a00 */
[----:B---3--:R-:W-:-:S05]  /*34db0*/  IMAD R29, R27, 0x100, R26 ;  /* 0x000001001b1d7824 */ /* 0x008fca00078e021a */
[----:B------:R-:W-:-:S07]  /*34dc0*/  F2FP.F16.E4M3.UNPACK_B R19, R29 ;  /* 0x0000001dff13723e */ /* 0x000fce00020006ff */
[----:B--2---:R-:W-:-:S15]  /*34dd0*/  HMMA.16816.F32 R20, R16, R8, R20 ;  /* 0x000000081014723c */ /* 0x004fde0000001814 */
[----:B------:R-:W-:-:S04]  /*34de0*/  NOP ;  /* 0x0000000000007918 */ /* 0x000fc80000000000 */
[----:B------:R-:W-:Y:S04]  /*34df0*/  STL.64 [R1+0x30], R20 ;  /* 0x0000301401007387 */ /* 0x000fe80000100a00 */
[----:B------:R-:W-:Y:S04]  /*34e00*/  STL.64 [R1+0x38], R22 ;  /* 0x0000381601007387 */ /* 0x000fe80000100a00 */
[----:B------:R-:W0:Y:S04]  /*34e10*/  LDSM.16.M88.4 R20, [R24+UR4+0x800] ;  /* 0x000800041814783b */ /* 0x000e280008000200 */
[----:B------:R-:W1:Y:S04]  /*34e20*/  LDSM.16.M88.4 R24, [R24+UR4+0xc00] ;  /* 0x000c00041818783b */ /* 0x000e680008000200 */
[----:B0-----:R-:W-:Y:S04]  /*34e30*/  STL.64 [R1+0x340], R20 ;  /* 0x0003401401007387 */ /* 0x001fe80000100a00 */
        /* <DEDUP_REMOVED lines=9> */
[----:B-1----:R-:W-:Y:S04]  /*34ed0*/  STL.64 [R1+0x330], R24 ;  /* 0x0003301801007387 */ /* 0x002fe80000100a00 */
[----:B------:R0:W-:Y:S04]  /*34ee0*/  STL.64 [R1+0x338], R26 ;  /* 0x0003381a01007387 */ /* 0x0001e80000100a00 */
[----:B0-----:R-:W2:Y:S04]  /*34ef0*/  LDL.LU.64 R26, [R1+0x2560] ;  /* 0x00256000011a7983 */ /* 0x001ea80000300a00 */
[----:B------:R-:W2:Y:S02]  /*34f00*/  LDL.LU.64 R24, [R1+0x2558] ;  /* 0x0025580001187983 */ /* 0x000ea40000300a00 */
[----:B--2---:R-:W-:-:S15]  /*34f10*/  HMMA.16816.F32 R24, R16, R2, R24 ;  /* 0x000000021018723c */ /* 0x004fde0000001818 */
[----:B------:R-:W-:-:S04]  /*34f20*/  NOP ;  /* 0x0000000000007918 */ /* 0x000fc80000000000 */
[----:B------:R-:W-:Y:S04]  /*34f30*/  STL.64 [R1+0x2388], R26 ;  /* 0x0023881a01007387 */ /* 0x000fe80000100a00 */
[----:B------:R3:W-:Y:S02]  /*34f40*/  STL.64 [R1+0x2380], R24 ;  /* 0x0023801801007387 */ /* 0x0007e40000100a00 */
[----:B---3--:R-:W-:Y:S02]  /*34f50*/  IMAD.MOV.U32 R24, RZ, RZ, R20 ;  /* 0x000000ffff187224 */ /* 0x008fe400078e0014 */
[----:B------:R-:W-:Y:S01]  /*34f60*/  IMAD.MOV.U32 R25, RZ, RZ, R21 ;  /* 0x000000ffff197224 */ /* 0x000fe200078e0015 */
[----:B------:R-:W2:Y:S04]  /*34f70*/  LDL.LU R20, [R1+0x2554] ;  /* 0x0025540001147983 */ /* 0x000ea80000300800 */
[----:B------:R-:W3:Y:S01]  /*34f80*/  LDL.LU R21, [R1+0x2550] ;  /* 0x0025500001157983 */ /* 0x000ee20000300800 */
[----:B------:R-:W-:-:S02]  /*34f90*/  IMAD.MOV.U32 R26, RZ, RZ, R22 ;  /* 0x000000ffff1a7224 */ /* 0x000fc400078e0016 */
[----:B------:R-:W-:Y:S01]  /*34fa0*/  IMAD.MOV.U32 R27, RZ, RZ, R23 ;  /* 0x000000ffff1b7224 */ /* 0x000fe200078e0017 */
[----:B------:R-:W3:Y:S04]  /*34fb0*/  LDL.LU R22, [R1+0x254c] ;  /* 0x00254c0001167983 */ /* 0x000ee80000300800 */
[----:B------:R-:W3:Y:S01]  /*34fc0*/  LDL.LU R23, [R1+0x2548] ;  /* 0x0025480001177983 */ /* 0x000ee20000300800 */
[----:B------:R-:W-:-:S03]  /*34fd0*/  IMAD R14, R14, 0x100, R10 ;  /* 0x000001000e0e7824 */ /* 0x000fc600078e020a */
[----:B------:R-:W3:Y:S04]  /*34fe0*/  LDL R5, [R1+0x344] ;  /* 0x0003440001057983 */ /* 0x000ee80000100800 */
[----:B------:R-:W3:Y:S04]  /*34ff0*/  LDL R2, [R1+0x330] ;  /* 0x0003300001027983 */ /* 0x000ee80000100800 */
[----:B------:R-:W3:Y:S01]  /*35000*/  LDL R3, [R1+0x334] ;  /* 0x0003340001037983 */ /* 0x000ee20000100800 */
[----:B----4-:R-:W-:-:S03]  /*35010*/  IMAD R13, R13, 0x100, R11 ;  /* 0x000001000d0d7824 */ /* 0x010fc600078e020b */
[----:B------:R-:W4:Y:S04]  /*35020*/  LDL.LU R10, [R1+0x770] ;  /* 0x00077000010a7983 */ /* 0x000f280000300800 */
[----:B------:R-:W4:Y:S01]  /*35030*/  LDL.LU R11, [R1+0x778] ;  /* 0x00077800010b7983 */ /* 0x000f220000300800 */
[----:B------:R-:W-:-:S03]  /*35040*/  IMAD R12, R12, 0x100, R28 ;  /* 0x000001000c0c7824 */ /* 0x000fc600078e021c */
[----:B------:R-:W4:Y:S01]  /*35050*/  LDL.LU R29, [R1+0x780] ;  /* 0x00078000011d7983 */ /* 0x000f220000300800 */
[----:B------:R-:W-:-:S03]  /*35060*/  IMAD R15, R0, 0x100, R15 ;  /* 0x00000100000f7824 */ /* 0x000fc600078e020f */
[----:B------:R-:W4:Y:S04]  /*35070*/  LDL.LU R28, [R1+0x78c] ;  /* 0x00078c00011c7983 */ /* 0x000f280000300800 */
[----:B------:R-:W4:Y:S04]  /*35080*/  LDL.LU R0, [R1+0x788] ;  /* 0x0007880001007983 */ /* 0x000f280000300800 */
[----:B------:R2:W-:Y:S04]  /*35090*/  STL.64 [R1+0x24f0], R26 ;  /* 0x0024f01a01007387 */ /* 0x0005e80000100a00 */
[----:B------:R0:W-:Y:S01]  /*350a0*/  STL.64 [R1+0x24e8], R24 ;  /* 0x0024e81801007387 */ /* 0x0001e20000100a00 */
[----:B--2---:R-:W-:-:S02]  /*350b0*/  IMAD.MOV.U32 R27, RZ, RZ, R20 ;  /* 0x000000ffff1b7224 */ /* 0x004fc400078e0014 */
[----:B---3--:R-:W-:Y:S02]  /*350c0*/  IMAD.MOV.U32 R26, RZ, RZ, R21 ;  /* 0x000000ffff1a7224 */ /* 0x008fe400078e0015 */
[----:B0-----:R-:W-:Y:S02]  /*350d0*/  IMAD.MOV.U32 R25, RZ, RZ, R22 ;  /* 0x000000ffff197224 */ /* 0x001fe400078e0016 */
[----:B------:R-:W-:Y:S02]  /*350e0*/  IMAD.MOV.U32 R24, RZ, RZ, R23 ;  /* 0x000000ffff187224 */ /* 0x000fe400078e0017 */
[----:B------:R-:W2:Y:S04]  /*350f0*/  LDL.LU R23, [R1+0x2544] ;  /* 0x0025440001177983 */ /* 0x000ea80000300800 */
[----:B------:R-:W3:Y:S04]  /*35100*/  LDL.LU R22, [R1+0x2540] ;  /* 0x0025400001167983 */ /* 0x000ee80000300800 */
[----:B------:R-:W2:Y:S04]  /*35110*/  LDL.LU R21, [R1+0x253c] ;  /* 0x00253c0001157983 */ /* 0x000ea80000300800 */
[----:B------:R-:W2:Y:S04]  /*35120*/  LDL.LU R20, [R1+0x2538] ;  /* 0x0025380001147983 */ /* 0x000ea80000300800 */
[----:B------:R-:W2:Y:S04]  /*35130*/  LDL R8, [R1+0x360] ;  /* 0x0003600001087983 */ /* 0x000ea80000100800 */
[----:B------:R-:W2:Y:S04]  /*35140*/  LDL R9, [R1+0x364] ;  /* 0x0003640001097983 */ /* 0x000ea80000100800 */
[----:B------:R-:W2:Y:S04]  /*35150*/  LDL R4, [R1+0x340] ;  /* 0x0003400001047983 */ /* 0x000ea80000100800 */
[----:B------:R-:W-:Y:S04]  /*35160*/  STL.64 [R1+0x2500], R26 ;  /* 0x0025001a01007387 */ /* 0x000fe80000100a00 */
[----:B------:R0:W-:Y:S04]  /*35170*/  STL.64 [R1+0x24f8], R24 ;  /* 0x0024f81801007387 */ /* 0x0001e80000100a00 */
[----:B0-----:R-:W2:Y:S04]  /*35180*/  LDL.LU R24, [R1+0x260] ;  /* 0x0002600001187983 */ /* 0x001ea80000300800 */
[----:B------:R-:W2:Y:S04]  /*35190*/  LDL.LU R25, [R1+0x264] ;  /* 0x0002640001197983 */ /* 0x000ea80000300800 */
[----:B------:R-:W2:Y:S04]  /*351a0*/  LDL.LU R26, [R1+0x268] ;  /* 0x00026800011a7983 */ /* 0x000ea80000300800 */
[----:B------:R-:W2:Y:S04]  /*351b0*/  LDL.LU R27, [R1+0x26c] ;  /* 0x00026c00011b7983 */ /* 0x000ea80000300800 */
[----:B--2---:R3:W-:Y:S04]  /*351c0*/  STL.64 [R1+0x2510], R26 ;  /* 0x0025101a01007387 */ /* 0x0047e80000100a00 */
[----:B------:R0:W-:Y:S01]  /*351d0*/  STL.64 [R1+0x2508], R24 ;  /* 0x0025081801007387 */ /* 0x0001e20000100a00 */
[----:B---3--:R-:W-:-:S02]  /*351e0*/  IMAD.MOV.U32 R26, RZ, RZ, R22 ;  /* 0x000000ffff1a7224 */ /* 0x008fc400078e0016 */
[----:B0-----:R-:W-:Y:S02]  /*351f0*/  IMAD.MOV.U32 R24, RZ, RZ, R20 ;  /* 0x000000ffff187224 */ /* 0x001fe400078e0014 */
[----:B------:R-:W-:Y:S01]  /*35200*/  IMAD.MOV.U32 R27, RZ, RZ, R23 ;  /* 0x000000ffff1b7224 */ /* 0x000fe200078e0017 */
[----:B------:R-:W2:Y:S01]  /*35210*/  LDL.LU R20, [R1+0x2534] ;  /* 0x0025340001147983 */ /* 0x000ea20000300800 */
[----:B------:R-:W-:-:S03]  /*35220*/  IMAD.MOV.U32 R25, RZ, RZ, R21 ;  /* 0x000000ffff197224 */ /* 0x000fc600078e0015 */
[----:B------:R-:W2:Y:S04]  /*35230*/  LDL.LU R21, [R1+0x2530] ;  /* 0x0025300001157983 */ /* 0x000ea80000300800 */
[----:B------:R-:W2:Y:S04]  /*35240*/  LDL.LU R22, [R1+0x252c] ;  /* 0x00252c0001167983 */ /* 0x000ea80000300800 */
[----:B------:R-:W2:Y:S04]  /*35250*/  LDL.LU R23, [R1+0x2528] ;  /* 0x0025280001177983 */ /* 0x000ea80000300800 */
[----:B------:R-:W-:Y:S04]  /*35260*/  STL.64 [R1+0x2520], R26 ;  /* 0x0025201a01007387 */ /* 0x000fe80000100a00 */
[----:B------:R0:W-:Y:S04]  /*35270*/  STL.64 [R1+0x2518], R24 ;  /* 0x0025181801007387 */ /* 0x0001e80000100a00 */
[----:B0-----:R-:W3:Y:S04]  /*35280*/  LDL.LU R24, [R1+0xa0] ;  /* 0x0000a00001187983 */ /* 0x001ee80000300800 */
[----:B------:R-:W3:Y:S04]  /*35290*/  LDL.LU R25, [R1+0xa4] ;  /* 0x0000a40001197983 */ /* 0x000ee80000300800 */
[----:B------:R-:W3:Y:S04]  /*352a0*/  LDL.LU R26, [R1+0xa8] ;  /* 0x0000a800011a7983 */ /* 0x000ee80000300800 */
[----:B------:R-:W3:Y:S01]  /*352b0*/  LDL.LU R27, [R1+0xac] ;  /* 0x0000ac00011b7983 */ /* 0x000ee20000300800 */
[----:B------:R-:W-:-:S02]  /*352c0*/  F2FP.F16.E4M3.UNPACK_B R12, R12 ;  /* 0x0000000cff0c723e */ /* 0x000fc400020006ff */
[----:B------:R-:W-:Y:S02]  /*352d0*/  F2FP.F16.E4M3.UNPACK_B R13, R13 ;  /* 0x0000000dff0d723e */ /* 0x000fe400020006ff */
[----:B------:R-:W-:Y:S02]  /*352e0*/  F2FP.F16.E4M3.UNPACK_B R14, R14 ;  /* 0x0000000eff0e723e */ /* 0x000fe400020006ff */
[----:B------:R-:W-:Y:S02]  /*352f0*/  F2FP.F16.E4M3.UNPACK_B R15, R15 ;  /* 0x0000000fff0f723e */ /* 0x000fe400020006ff */
[----:B------:R-:W-:Y:S02]  /*35300*/  F2FP.F16.E4M3.UNPACK_B R8, R8 ;  /* 0x00000008ff08723e */ /* 0x000fe400020006ff */
[----:B------:R-:W-:Y:S01]  /*35310*/  F2FP.F16.E4M3.UNPACK_B R9, R9 ;  /* 0x00000009ff09723e */ /* 0x000fe200020006ff */
[----:B--2---:R-:W-:Y:S01]  /*35320*/  HMMA.16816.F32 R16, R16, R6, R20 ;  /* 0x000000061010723c */ /* 0x004fe20000001814 */
[----:B------:R-:W2:Y:S04]  /*35330*/  LDL R7, [R1+0x350] ;  /* 0x0003500001077983 */ /* 0x000ea80000100800 */
[----:B------:R-:W4:Y:S04]  /*35340*/  LDL R20, [R1+0x354] ;  /* 0x0003540001147983 */ /* 0x000f280000100800 */
[----:B------:R-:W4:Y:S04]  /*35350*/  LDL.LU R21, [R1+0x774] ;  /* 0x0007740001157983 */ /* 0x000f280000300800 */
[----:B------:R-:W4:Y:S04]  /*35360*/  LDL.LU R22, [R1+0x77c] ;  /* 0x00077c0001167983 */ /* 0x000f280000300800 */
[----:B------:R-:W4:Y:S01]  /*35370*/  LDL.LU R23, [R1+0x784] ;  /* 0x0007840001177983 */ /* 0x000f220000300800 */
[----:B---3--:R-:W-:Y:S03]  /*35380*/  HMMA.16816.F32 R24, R12, R8, R24 ;  /* 0x000000080c18723c */ /* 0x008fe60000001818 */
[----:B------:R-:W-:Y:S04]  /*35390*/  STL.64 [R1+0x2398], R18 ;  /* 0x0023981201007387 */ /* 0x000fe80000100a00 */
[----:B------:R0:W-:Y:S04]  /*353a0*/  STL.64 [R1+0x2390], R16 ;  /* 0x0023901001007387 */ /* 0x0001e80000100a00 */
[----:B0-----:R-:W3:Y:S04]  /*353b0*/  LDL.LU R16, [R1+0x230] ;  /* 0x0002300001107983 */ /* 0x001ee80000300800 */
[----:B------:R-:W3:Y:S04]  /*353c0*/  LDL.LU R17, [R1+0x234] ;  /* 0x0002340001117983 */ /* 0x000ee80000300800 */
[----:B------:R-:W3:Y:S04]  /*353d0*/  LDL.LU R18, [R1+0x238] ;  /* 0x0002380001127983 */ /* 0x000ee80000300800 */
[----:B------:R-:W3:Y:S04]  /*353e0*/  LDL.LU R19, [R1+0x23c] ;  /* 0x00023c0001137983 */ /* 0x000ee80000300800 */
[----:B------:R-:W-:Y:S04]  /*353f0*/  STL.64 [R1], R24 ;  /* 0x0000001801007387 */ /* 0x000fe80000100a00 */
[----:B------:R0:W-:Y:S04]  /*35400*/  STL.64 [R1+0x8], R26 ;  /* 0x0000081a01007387 */ /* 0x0001e80000100a00 */
[----:B0-----:R-:W3:Y:S04]  /*35410*/  LDL.LU.64 R26, [R1+0x2520] ;  /* 0x00252000011a7983 */ /* 0x001ee80000300a00 */
[----:B------:R-:W3:Y:S01]  /*35420*/  LDL.LU.64 R24, [R1+0x2518] ;  /* 0x0025180001187983 */ /* 0x000ee20000300a00 */
[----:B--2---:R-:W-:-:S02]  /*35430*/  F2FP.F16.E4M3.UNPACK_B R6, R7 ;  /* 0x00000007ff06723e */ /* 0x004fc400020006ff */
[----:B----4-:R-:W-:-:S07]  /*35440*/  F2FP.F16.E4M3.UNPACK_B R7, R20 ;  /* 0x00000014ff07723e */ /* 0x010fce00020006ff */
[----:B---3--:R-:W-:-:S15]  /*35450*/  HMMA.16816.F32 R24, R12, R6, R24 ;  /* 0x000000060c18723c */ /* 0x008fde0000001818 */
        /* <DEDUP_REMOVED lines=15> */
[----:B------:R-:W-:Y:S02]  /*35550*/  IMAD R10, R10, 0x100, R21 ;  /* 0x000001000a0a7824 */ /* 0x000fe400078e0215 */
[----:B------:R-:W-:Y:S02]  /*35560*/  IMAD R20, R29, 0x100, R23 ;  /* 0x000001001d147824 */ /* 0x000fe400078e0217 */
[----:B------:R-:W-:Y:S02]  /*35570*/  IMAD R21, R0, 0x100, R28 ;  /* 0x0000010000157824 */ /* 0x000fe400078e021c */
[----:B------:R-:W-:Y:S01]  /*35580*/  IMAD R11, R11, 0x100, R22 ;  /* 0x000001000b0b7824 */ /* 0x000fe200078e0216 */
[----:B--2---:R-:W-:Y:S01]  /*35590*/  HMMA.16816.F32 R12, R12, R2, R24 ;  /* 0x000000020c0c723c */ /* 0x004fe20000001818 */
[----:B------:R-:W2:Y:S04]  /*355a0*/  LDL.LU.64 R26, [R1+0x24f0] ;  /* 0x0024f000011a7983 */ /* 0x000ea80000300a00 */
[----:B------:R-:W2:Y:S04]  /*355b0*/  LDL.LU.64 R24, [R1+0x24e8] ;  /* 0x0024e80001187983 */ /* 0x000ea80000300a00 */
[----:B------:R-:W-:Y:S04]  /*355c0*/  STL [R1+0x24e0], R2 ;  /* 0x0024e00201007387 */ /* 0x000fe80000100800 */
[----:B------:R-:W-:Y:S06]  /*355d0*/  STL [R1+0x24dc], R3 ;  /* 0x0024dc0301007387 */ /* 0x000fec0000100800 */
[----:B------:R-:W-:Y:S04]  /*355e0*/  STL.64 [R1+0x60], R12 ;  /* 0x0000600c01007387 */ /* 0x000fe80000100a00 */
[----:B------:R0:W-:Y:S02]  /*355f0*/  STL.64 [R1+0x68], R14 ;  /* 0x0000680e01007387 */ /* 0x0001e40000100a00 */
[----:B0-----:R-:W-:-:S02]  /*35600*/  F2FP.F16.E4M3.UNPACK_B R14, R20 ;  /* 0x00000014ff0e723e */ /* 0x001fc400020006ff */
[----:B------:R-:W-:Y:S01]  /*35610*/  F2FP.F16.E4M3.UNPACK_B R15, R21 ;  /* 0x00000015ff0f723e */ /* 0x000fe200020006ff */
[----:B------:R-:W3:Y:S04]  /*35620*/  LDL.LU R20, [R1+0x250] ;  /* 0x0002500001147983 */ /* 0x000ee80000300800 */
[----:B------:R-:W3:Y:S04]  /*35630*/  LDL.LU R21, [R1+0x254] ;  /* 0x0002540001157983 */ /* 0x000ee80000300800 */
[----:B------:R-:W3:Y:S04]  /*35640*/  LDL.LU R22, [R1+0x258] ;  /* 0x0002580001167983 */ /* 0x000ee80000300800 */
[----:B------:R-:W3:Y:S01]  /*35650*/  LDL.LU R23, [R1+0x25c] ;  /* 0x00025c0001177983 */ /* 0x000ee20000300800 */
[----:B------:R-:W-:-:S02]  /*35660*/  F2FP.F16.E4M3.UNPACK_B R12, R10 ;  /* 0x0000000aff0c723e */ /* 0x000fc400020006ff */
[----:B------:R-:W-:-:S07]  /*35670*/  F2FP.F16.E4M3.UNPACK_B R13, R11 ;  /* 0x0000000bff0d723e */ /* 0x000fce00020006ff */
[----:B---3--:R-:W-:-:S15]  /*35680*/  HMMA.16816.F32 R20, R12, R8, R20 ;  /* 0x000000080c14723c */ /* 0x008fde0000001814 */
[----:B------:R-:W-:-:S04]  /*35690*/  NOP ;  /* 0x0000000000007918 */ /* 0x000fc80000000000 */
[----:B------:R-:W-:Y:S04]  /*356a0*/  STL.64 [R1+0x220], R20 ;  /* 0x0002201401007387 */ /* 0x000fe80000100a00 */
[----:B------:R0:W-:Y:S02]  /*356b0*/  STL.64 [R1+0x228], R22 ;  /* 0x0002281601007387 */ /* 0x0001e40000100a00 */
[C---:B0-----:R-:W-:Y:S08]  /*356c0*/  HMMA.16816.F32 R20, R12.reuse, R6, R16 ;  /* 0x000000060c14723c */ /* 0x041ff00000001810 */
[----:B--2---:R-:W-:Y:S01]  /*356d0*/  HMMA.16816.F32 R16, R12, R4, R24 ;  /* 0x000000040c10723c */ /* 0x004fe20000001818 */
[----:B------:R-:W-:Y:S10]  /*356e0*/  STL.64 [R1+0x24c0], R6 ;  /* 0x0024c00601007387 */ /* 0x000ff40000100a00 */
[----:B------:R-:W-:Y:S04]  /*356f0*/  STL.64 [R1+0x210], R20 ;  /* 0x0002101401007387 */ /* 0x000fe80000100a00 */
[----:B------:R0:W-:Y:S04]  /*35700*/  STL.64 [R1+0x218], R22 ;  /* 0x0002181601007387 */ /* 0x0001e80000100a00 */
[----:B------:R-:W-:Y:S04]  /*35710*/  STL.64 [R1+0x24b8], R4 ;  /* 0x0024b80401007387 */ /* 0x000fe80000100a00 */
[----:B------:R1:W-:Y:S04]  /*35720*/  STL.64 [R1+0x200], R16 ;  /* 0x0002001001007387 */ /* 0x0003e80000100a00 */
[----:B------:R2:W-:Y:S04]  /*35730*/  STL.64 [R1+0x208], R18 ;  /* 0x0002081201007387 */ /* 0x0005e80000100a00 */
[----:B0-----:R-:W3:Y:S04]  /*35740*/  LDL.LU R22, [R1+0x7bc] ;  /* 0x0007bc0001167983 */ /* 0x001ee80000300800 */
[----:B------:R-:W3:Y:S04]  /*35750*/  LDL.LU R23, [R1+0x7b8] ;  /* 0x0007b80001177983 */ /* 0x000ee80000300800 */
[----:B------:R-:W4:Y:S04]  /*35760*/  LDL.LU R24, [R1+0x7c4] ;  /* 0x0007c40001187983 */ /* 0x000f280000300800 */
[----:B------:R-:W4:Y:S04]  /*35770*/  LDL.LU R25, [R1+0x7c0] ;  /* 0x0007c00001197983 */ /* 0x000f280000300800 */
[----:B------:R-:W3:Y:S04]  /*35780*/  LDL.LU R29, [R1+0x7cc] ;  /* 0x0007cc00011d7983 */ /* 0x000ee80000300800 */
[----:B------:R-:W3:Y:S04]  /*35790*/  LDL.LU R28, [R1+0x7c8] ;  /* 0x0007c800011c7983 */ /* 0x000ee80000300800 */
[----:B-1----:R-:W3:Y:S04]  /*357a0*/  LDL.LU R16, [R1+0x140] ;  /* 0x0001400001107983 */ /* 0x002ee80000300800 */
[----:B------:R-:W3:Y:S04]  /*357b0*/  LDL.LU R17, [R1+0x144] ;  /* 0x0001440001117983 */ /* 0x000ee80000300800 */
[----:B--2---:R-:W2:Y:S04]  /*357c0*/  LDL.LU R18, [R1+0x148] ;  /* 0x0001480001127983 */ /* 0x004ea80000300800 */
[----:B------:R-:W2:Y:S04]  /*357d0*/  LDL.LU R19, [R1+0x14c] ;  /* 0x00014c0001137983 */ /* 0x000ea80000300800 */
[----:B--2---:R-:W-:Y:S04]  /*357e0*/  STL.64 [R1+0x2480], R18 ;  /* 0x0024801201007387 */ /* 0x004fe80000100a00 */
[----:B---3--:R0:W-:Y:S04]  /*357f0*/  STL.64 [R1+0x2478], R16 ;  /* 0x0024781001007387 */ /* 0x0081e80000100a00 */
[----:B0-----:R-:W2:Y:S04]  /*35800*/  LDL.LU R16, [R1+0x1a0] ;  /* 0x0001a00001107983 */ /* 0x001ea80000300800 */
[----:B------:R-:W2:Y:S04]  /*35810*/  LDL.LU R17, [R1+0x1a4] ;  /* 0x0001a40001117983 */ /* 0x000ea80000300800 */
        /* <DEDUP_REMOVED lines=25> */
[----:B------:R-:W2:Y:S04]  /*359b0*/  LDL.LU R19, [R1+0x1bc] ;  /* 0x0001bc0001137983 */ /* 0x000ea80000300800 */
[----:B--2---:R-:W-:Y:S04]  /*359c0*/  STL.64 [R1+0x24a0], R18 ;  /* 0x0024a01201007387 */ /* 0x004fe80000100a00 */
[----:B---3--:R0:W-:Y:S04]  /*359d0*/  STL.64 [R1+0x2498], R16 ;  /* 0x0024981001007387 */ /* 0x0081e80000100a00 */
[----:B0-----:R-:W2:Y:S04]  /*359e0*/  LDL.LU R16, [R1+0x1c0] ;  /* 0x0001c00001107983 */ /* 0x001ea80000300800 */
[----:B------:R-:W2:Y:S04]  /*359f0*/  LDL.LU R17, [R1+0x1c4] ;  /* 0x0001c40001117983 */ /* 0x000ea80000300800 */
[----:B------:R-:W3:Y:S04]  /*35a00*/  LDL.LU R18, [R1+0x1c8] ;  /* 0x0001c80001127983 */ /* 0x000ee80000300800 */
[----:B------:R-:W3:Y:S01]  /*35a10*/  LDL.LU R19, [R1+0x1cc] ;  /* 0x0001cc0001137983 */ /* 0x000ee20000300800 */
[----:B------:R-:W-:-:S02]  /*35a20*/  IMAD R10, R27, 0x100, R26 ;  /* 0x000001001b0a7824 */ /* 0x000fc400078e021a */
        /* <DEDUP_REMOVED lines=11> */
[----:B------:R-:W2:Y:S01]  /*35ae0*/  LDL.LU R3, [R1+0x24dc] ;  /* 0x0024dc0001037983 */ /* 0x000ea20000300800 */
[----:B------:R-:W-:-:S03]  /*35af0*/  IMAD R21, R21, 0x100, R0 ;  /* 0x0000010015157824 */ /* 0x000fc600078e0200 */
[----:B------:R-:W3:Y:S01]  /*35b00*/  LDL.LU R0, [R1+0x24d8] ;  /* 0x0024d80001007983 */ /* 0x000ee20000300800 */
[----:B--2---:R-:W-:Y:S03]  /*35b10*/  HMMA.16816.F32 R12, R12, R2, R4 ;  /* 0x000000020c0c723c */ /* 0x004fe60000001804 */
[----:B------:R-:W2:Y:S04]  /*35b20*/  LDL.LU.64 R6, [R1+0x24d0] ;  /* 0x0024d00001067983 */ /* 0x000ea80000300a00 */
[----:B------:R-:W2:-:S12]  /*35b30*/  LDL.LU.64 R4, [R1+0x24c8] ;  /* 0x0024c80001047983 */ /* 0x000e980000300a00 */
[----:B------:R0:W-:Y:S04]  /*35b40*/  STL.64 [R1+0xa0], R12 ;  /* 0x0000a00c01007387 */ /* 0x0001e80000100a00 */
[----:B------:R1:W-:Y:S01]  /*35b50*/  STL.64 [R1+0xa8], R14 ;  /* 0x0000a80e01007387 */ /* 0x0003e20000100a00 */
[----:B0-----:R-:W-:Y:S02]  /*35b60*/  F2FP.F16.E4M3.UNPACK_B R12, R10 ;  /* 0x0000000aff0c723e */ /* 0x001fe400020006ff */
[----:B------:R-:W-:Y:S02]  /*35b70*/  F2FP.F16.E4M3.UNPACK_B R13, R11 ;  /* 0x0000000bff0d723e */ /* 0x000fe400020006ff */
[----:B-1----:R-:W-:Y:S02]  /*35b80*/  F2FP.F16.E4M3.UNPACK_B R14, R20 ;  /* 0x00000014ff0e723e */ /* 0x002fe400020006ff */
[----:B------:R-:W-:Y:S01]  /*35b90*/  F2FP.F16.E4M3.UNPACK_B R15, R21 ;  /* 0x00000015ff0f723e */ /* 0x000fe200020006ff */
[----:B------:R-:W3:Y:S04]  /*35ba0*/  LDL.LU R10, [R1+0x7b0] ;  /* 0x0007b000010a7983 */ /* 0x000ee80000300800 */
[----:B------:R-:W3:Y:S02]  /*35bb0*/  LDL.LU R11, [R1+0x7b4] ;  /* 0x0007b400010b7983 */ /* 0x000ee40000300800 */
[----:B--2---:R-:W-:-:S15]  /*35bc0*/  HMMA.16816.F32 R4, R12, R8, R4 ;  /* 0x000000080c04723c */ /* 0x004fde0000001804 */
        /* <DEDUP_REMOVED lines=16> */
[----:B------:R-:W2:Y:S01]  /*35cd0*/  LDL.LU.64 R16, [R1+0x2498] ;  /* 0x0024980001107983 */ /* 0x000ea20000300a00 */
[----:B------:R-:W-:-:S02]  /*35ce0*/  IMAD R10, R10, 0x100, R11 ;  /* 0x000001000a0a7824 */ /* 0x000fc400078e020b */
[----:B------:R-:W-:Y:S02]  /*35cf0*/  IMAD R11, R23, 0x100, R22 ;  /* 0x00000100170b7824 */ /* 0x000fe400078e0216 */
[----:B----4-:R-:W-:Y:S02]  /*35d00*/  IMAD R20, R25, 0x100, R24 ;  /* 0x0000010019147824 */ /* 0x010fe400078e0218 */
[----:B------:R-:W-:Y:S01]  /*35d10*/  IMAD R21, R28, 0x100, R29 ;  /* 0x000001001c157824 */ /* 0x000fe200078e021d */
[----:B--2---:R-:W-:Y:S01]  /*35d20*/  HMMA.16816.F32 R12, R12, R2, R16 ;  /* 0x000000020c0c723c */ /* 0x004fe20000001810 */
[----:B------:R-:W2:Y:S04]  /*35d30*/  LDL.LU.64 R18, [R1+0x2490] ;  /* 0x0024900001127983 */ /* 0x000ea80000300a00 */
[----:B------:R-:W2:Y:S04]  /*35d40*/  LDL.LU.64 R16, [R1+0x2488] ;  /* 0x0024880001107983 */ /* 0x000ea80000300a00 */
[----:B------:R-:W-:Y:S10]  /*35d50*/  STL [R1+0x2470], R3 ;  /* 0x0024700301007387 */ /* 0x000ff40000100800 */
[----:B------:R0:W-:Y:S04]  /*35d60*/  STL.64 [R1+0xe0], R12 ;  /* 0x0000e00c01007387 */ /* 0x0001e80000100a00 */
[----:B------:R1:W-:Y:S01]  /*35d70*/  STL.64 [R1+0xe8], R14 ;  /* 0x0000e80e01007387 */ /* 0x0003e20000100a00 */
[----:B0-----:R-:W-:-:S02]  /*35d80*/  F2FP.F16.E4M3.UNPACK_B R12, R10 ;  /* 0x0000000aff0c723e */ /* 0x001fc400020006ff */
        /* <DEDUP_REMOVED lines=13> */
[----:B---3--:R-:W-:-:S15]  /*35e60*/  HMMA.16816.F32 R20, R12, R6, R20 ;  /* 0x000000060c14723c */ /* 0x008fde0000001814 */
[----:B------:R-:W-:-:S04]  /*35e70*/  NOP ;  /* 0x0000000000007918 */ /* 0x000fc80000000000 */
[----:B------:R-:W-:Y:S02]  /*35e80*/  IMAD.MOV.U32 R28, RZ, RZ, R23 ;  /* 0x000000ffff1c7224 */ /* 0x000fe400078e0017 */
[----:B------:R-:W-:Y:S01]  /*35e90*/  IMAD.MOV.U32 R29, RZ, RZ, R22 ;  /* 0x000000ffff1d7224 */ /* 0x000fe200078e0016 */
[----:B------:R-:W-:Y:S04]  /*35ea0*/  STL.64 [R1+0x180], R20 ;  /* 0x0001801401007387 */ /* 0x000fe80000100a00 */
[----:B------:R-:W-:Y:S04]  /*35eb0*/  STL [R1+0x235c], R28 ;  /* 0x00235c1c01007387 */ /* 0x000fe80000100800 */
[----:B------:R-:W-:Y:S04]  /*35ec0*/  STL [R1+0x2358], R29 ;  /* 0x0023581d01007387 */ /* 0x000fe80000100800 */
[----:B------:R-:W-:Y:S04]  /*35ed0*/  STL.64 [R1+0x2458], R6 ;  /* 0x0024580601007387 */ /* 0x000fe80000100a00 */
[----:B------:R-:W-:Y:S01]  /*35ee0*/  STL.64 [R1+0x2450], R4 ;  /* 0x0024500401007387 */ /* 0x000fe20000100a00 */
[----:B--2---:R-:W-:-:S15]  /*35ef0*/  HMMA.16816.F32 R16, R12, R4, R16 ;  /* 0x000000040c10723c */ /* 0x004fde0000001810 */
[----:B------:R-:W-:-:S04]  /*35f00*/  NOP ;  /* 0x0000000000007918 */ /* 0x000fc80000000000 */
[----:B------:R0:W-:Y:S04]  /*35f10*/  STL.64 [R1+0x170], R16 ;  /* 0x0001701001007387 */ /* 0x0001e80000100a00 */
[----:B------:R1:W-:Y:S04]  /*35f20*/  STL.64 [R1+0x178], R18 ;  /* 0x0001781201007387 */ /* 0x0003e80000100a00 */
        /* <DEDUP_REMOVED lines=9> */
[----:B------:R-:W4:Y:S01]  /*35fc0*/  LDL.LU R29, [R1+0x800] ;  /* 0x00080000011d7983 */ /* 0x000f220000300800 */
[----:B------:R-:W-:-:S03]  /*35fd0*/  IMAD.MOV.U32 R19, RZ, RZ, R0 ;  /* 0x000000ffff137224 */ /* 0x000fc600078e0000 */
[----:B----4-:R0:W-:Y:S04]  /*35fe0*/  STL [R1+0x2428], R29 ;  /* 0x0024281d01007387 */ /* 0x0101e80000100800 */
[----:B0-----:R-:W4:Y:S04]  /*35ff0*/  LDL.LU R29, [R1+0x7f4] ;  /* 0x0007f400011d7983 */ /* 0x001f280000300800 */
        /* <DEDUP_REMOVED lines=9> */
[----:B------:R-:W4:Y:S04]  /*36090*/  LDL.LU R11, [R1+0x7d8] ;  /* 0x0007d800010b7983 */ /* 0x000f280000300800 */
[----:B------:R-:W4:Y:S01]  /*360a0*/  LDL.LU R21, [R1+0x7e4] ;  /* 0x0007e40001157983 */ /* 0x000f220000300800 */
[----:B------:R-:W-:-:S03]  /*360b0*/  IMAD R10, R27, 0x100, R26 ;  /* 0x000001001b0a7824 */ /* 0x000fc600078e021a */
        /* <DEDUP_REMOVED lines=25> */
[----:B----4-:R-:W-:-:S03]  /*36250*/  IMAD R11, R11, 0x100, R3 ;  /* 0x000001000b0b7824 */ /* 0x010fc600078e0203 */
[----:B--2---:R-:W-:Y:S04]  /*36260*/  STL.64 [R1+0x2448], R18 ;  /* 0x0024481201007387 */ /* 0x004fe80000100a00 */
[----:B---3--:R0:W-:Y:S04]  /*36270*/  STL.64 [R1+0x2440], R16 ;  /* 0x0024401001007387 */ /* 0x0081e80000100a00 */
[----:B0-----:R-:W2:Y:S04]  /*36280*/  LDL.LU R16, [R1+0x120] ;  /* 0x0001200001107983 */ /* 0x001ea80000300800 */
[----:B------:R-:W2:Y:S04]  /*36290*/  LDL.LU R17, [R1+0x124] ;  /* 0x0001240001117983 */ /* 0x000ea80000300800 */
[----:B------:R-:W2:Y:S04]  /*362a0*/  LDL.LU R18, [R1+0x128] ;  /* 0x0001280001127983 */ /* 0x000ea80000300800 */
[----:B------:R-:W2:Y:S04]  /*362b0*/  LDL.LU R19, [R1+0x12c] ;  /* 0x00012c0001137983 */ /* 0x000ea80000300800 */
[----:B------:R-:W3:Y:S04]  /*362c0*/  LDL.LU R22, [R1+0x814] ;  /* 0x0008140001167983 */ /* 0x000ee80000300800 */
[----:B------:R-:W3:Y:S04]  /*362d0*/  LDL.LU R23, [R1+0x810] ;  /* 0x0008100001177983 */ /* 0x000ee80000300800 */
[----:B------:R-:W4:Y:S04]  /*362e0*/  LDL.LU R24, [R1+0x81c] ;  /* 0x00081c0001187983 */ /* 0x000f280000300800 */
[----:B------:R-:W4:Y:S04]  /*362f0*/  LDL.LU R25, [R1+0x818] ;  /* 0x0008180001197983 */ /* 0x000f280000300800 */
[----:B------:R-:W2:Y:S01]  /*36300*/  LDL.LU R3, [R1+0x2470] ;  /* 0x0024700001037983 */ /* 0x000ea20000300800 */
[----:B------:R-:W-:-:S02]  /*36310*/  IMAD R20, R20, 0x100, R21 ;  /* 0x0000010014147824 */ /* 0x000fc400078e0215 */
[----:B------:R-:W-:Y:S01]  /*36320*/  IMAD R21, R27, 0x100, R26 ;  /* 0x000001001b157824 */ /* 0x000fe200078e021a */
[----:B--2---:R-:W-:Y:S01]  /*36330*/  HMMA.16816.F32 R12, R12, R2, R4 ;  /* 0x000000020c0c723c */ /* 0x004fe20000001804 */
[----:B------:R-:W2:Y:S04]  /*36340*/  LDL.LU.64 R6, [R1+0x2468] ;  /* 0x0024680001067983 */ /* 0x000ea80000300a00 */
[----:B------:R-:W2:Y:S04]  /*36350*/  LDL.LU.64 R4, [R1+0x2460] ;  /* 0x0024600001047983 */ /* 0x000ea80000300a00 */
[----:B------:R-:W3:Y:S04]  /*36360*/  LDL.LU R26, [R1+0x824] ;  /* 0x00082400011a7983 */ /* 0x000ee80000300800 */
[----:B------:R-:W3:Y:S06]  /*36370*/  LDL.LU R27, [R1+0x820] ;  /* 0x00082000011b7983 */ /* 0x000eec0000300800 */
        /* <DEDUP_REMOVED lines=28> */
[----:B------:R-:W-:-:S03]  /*36540*/  IMAD R10, R10, 0x100, R29 ;  /* 0x000001000a0a7824 */ /* 0x000fc600078e021d */
[----:B------:R-:W3:Y:S01]  /*36550*/  LDL.LU R29, [R1+0x2428] ;  /* 0x00242800011d7983 */ /* 0x000ee20000300800 */
[----:B------:R-:W-:Y:S02]  /*36560*/  IMAD R11, R11, 0x100, R21 ;  /* 0x000001000b0b7824 */ /* 0x000fe400078e0215 */
[----:B------:R-:W-:Y:S01]  /*36570*/  IMAD R21, R0, 0x100, R28 ;  /* 0x0000010000157824 */ /* 0x000fe200078e021c */
[----:B--2---:R-:W-:Y:S01]  /*36580*/  HMMA.16816.F32 R12, R12, R2, R16 ;  /* 0x000000020c0c723c */ /* 0x004fe20000001810 */
[----:B------:R-:W2:Y:S04]  /*36590*/  LDL.LU.64 R18, [R1+0x2420] ;  /* 0x0024200001127983 */ /* 0x000ea80000300a00 */
[----:B------:R-:W2:Y:S01]  /*365a0*/  LDL.LU.64 R16, [R1+0x2418] ;  /* 0x0024180001107983 */ /* 0x000ea20000300a00 */
[----:B---3--:R-:W-:-:S13]  /*365b0*/  IMAD R20, R29, 0x100, R20 ;  /* 0x000001001d147824 */ /* 0x008fda00078e0214 */
        /* <DEDUP_REMOVED lines=19> */
[----:B------:R-:W2:Y:S01]  /*366f0*/  LDL.LU.64 R16, [R1+0x23f8] ;  /* 0x0023f80001107983 */ /* 0x000ea20000300a00 */
[----:B------:R-:W-:-:S02]  /*36700*/  IMAD R10, R23, 0x100, R22 ;  /* 0x00000100170a7824 */ /* 0x000fc400078e0216 */
[----:B----4-:R-:W-:Y:S01]  /*36710*/  IMAD R11, R25, 0x100, R24 ;  /* 0x00000100190b7824 */ /* 0x010fe200078e0218 */
[----:B------:R-:W-:Y:S04]  /*36720*/  STL.64 [R1+0x23e0], R6 ;  /* 0x0023e00601007387 */ /* 0x000fe80000100a00 */
[----:B------:R-:W-:Y:S01]  /*36730*/  STL.64 [R1+0x23d8], R4 ;  /* 0x0023d80401007387 */ /* 0x000fe20000100a00 */
[----:B--2---:R-:W-:-:S15]  /*36740*/  HMMA.16816.F32 R16, R12, R4, R16 ;  /* 0x000000040c10723c */ /* 0x004fde0000001810 */
[----:B------:R-:W-:-:S04]  /*36750*/  NOP ;  /* 0x0000000000007918 */ /* 0x000fc80000000000 */
[----:B------:R-:W-:Y:S04]  /*36760*/  STL.64 [R1+0xf0], R16 ;  /* 0x0000f01001007387 */ /* 0x000fe80000100a00 */
[----:B------:R-:W-:Y:S04]  /*36770*/  STL.64 [R1+0xf8], R18 ;  /* 0x0000f81201007387 */ /* 0x000fe80000100a00 */
[----:B------:R-:W-:Y:S04]  /*36780*/  STL.64 [R1+0x23f0], R10 ;  /* 0x0023f00a01007387 */ /* 0x000fe80000100a00 */
[----:B------:R-:W-:Y:S04]  /*36790*/  STL.64 [R1+0x23e8], R8 ;  /* 0x0023e80801007387 */ /* 0x000fe80000100a00 */
[----:B------:R-:W2:Y:S04]  /*367a0*/  LDL.LU R0, [R1+0x84c] ;  /* 0x00084c0001007983 */ /* 0x000ea80000300800 */
[----:B--2---:R-:W-:Y:S04]  /*367b0*/  STL [R1+0x23b0], R0 ;  /* 0x0023b00001007387 */ /* 0x004fe80000100800 */
[----:B------:R-:W2:Y:S04]  /*367c0*/  LDL.LU R29, [R1+0x848] ;  /* 0x00084800011d7983 */ /* 0x000ea80000300800 */
[----:B--2---:R0:W-:Y:S04]  /*367d0*/  STL [R1+0x23b4], R29 ;  /* 0x0023b41d01007387 */ /* 0x0041e80000100800 */
[----:B0-----:R-:W2:Y:S04]  /*367e0*/  LDL.LU R29, [R1+0x834] ;  /* 0x00083400011d7983 */ /* 0x001ea80000300800 */
[----:B------:R-:W3:Y:S04]  /*367f0*/  LDL.LU R0, [R1+0x83c] ;  /* 0x00083c0001007983 */ /* 0x000ee80000300800 */
[----:B------:R-:W4:Y:S04]  /*36800*/  LDL.LU R16, [R1+0x30] ;  /* 0x0000300001107983 */ /* 0x000f280000300800 */
[----:B------:R-:W4:Y:S04]  /*36810*/  LDL.LU R17, [R1+0x34] ;  /* 0x0000340001117983 */ /* 0x000f280000300800 */
        /* <DEDUP_REMOVED lines=12> */
[----:B--2---:R-:W-:Y:S04]  /*368e0*/  STL.64 [R1+0x23a8], R18 ;  /* 0x0023a81201007387 */ /* 0x004fe80000100a00 */
[----:B----4-:R0:W-:Y:S04]  /*368f0*/  STL.64 [R1+0x23a0], R16 ;  /* 0x0023a01001007387 */ /* 0x0101e80000100a00 */
[----:B0-----:R-:W2:Y:S04]  /*36900*/  LDL.LU R16, [R1+0x40] ;  /* 0x0000400001107983 */ /* 0x001ea80000300800 */
[----:B------:R-:W2:Y:S04]  /*36910*/  LDL.LU R17, [R1+0x44] ;  /* 0x0000440001117983 */ /* 0x000ea80000300800 */
[----:B------:R-:W4:Y:S04]  /*36920*/  LDL.LU R18, [R1+0x48] ;  /* 0x0000480001127983 */ /* 0x000f280000300800 */
[----:B------:R-:W4:Y:S04]  /*36930*/  LDL.LU R19, [R1+0x4c] ;  /* 0x00004c0001137983 */ /* 0x000f280000300800 */
[----:B----4-:R-:W-:Y:S04]  /*36940*/  STL.64 [R1+0x23c0], R18 ;  /* 0x0023c01201007387 */ /* 0x010fe80000100a00 */
[----:B--2---:R0:W-:Y:S04]  /*36950*/  STL.64 [R1+0x23b8], R16 ;  /* 0x0023b81001007387 */ /* 0x0041e80000100a00 */
[----:B0-----:R-:W2:Y:S04]  /*36960*/  LDL.LU R16, [R1+0x50] ;  /* 0x0000500001107983 */ /* 0x001ea80000300800 */
[----:B------:R-:W2:Y:S04]  /*36970*/  LDL.LU R17, [R1+0x54] ;  /* 0x0000540001117983 */ /* 0x000ea80000300800 */
[----:B------:R-:W4:Y:S04]  /*36980*/  LDL.LU R18, [R1+0x58] ;  /* 0x0000580001127983 */ /* 0x000f280000300800 */
[----:B------:R-:W4:Y:S01]  /*36990*/  LDL.LU R19, [R1+0x5c] ;  /* 0x00005c0001137983 */ /* 0x000f220000300800 */
[----:B------:R-:W-:-:S02]  /*369a0*/  IMAD R20, R27, 0x100, R26 ;  /* 0x000001001b147824 */ /* 0x000fc400078e021a */
[----:B---3--:R-:W-:Y:S01]  /*369b0*/  IMAD R21, R23, 0x100, R22 ;  /* 0x0000010017157824 */ /* 0x008fe200078e0216 */
[----:B------:R-:W-:Y:S01]  /*369c0*/  HMMA.16816.F32 R12, R12, R2, R8 ;  /* 0x000000020c0c723c */ /* 0x000fe20000001808 */
        /* <DEDUP_REMOVED lines=43> */
[----:B------:R-:W-:-:S02]  /*36c80*/  IMAD R10, R10, 0x100, R29 ;  /* 0x000001000a0a7824 */ /* 0x000fc400078e021d */
[----:B------:R-:W-:Y:S01]  /*36c90*/  IMAD R11, R11, 0x100, R0 ;  /* 0x000001000b0b7824 */ /* 0x000fe200078e0200 */
[----:B------:R-:W3:Y:S04]  /*36ca0*/  LDL.LU R29, [R1+0x23b4] ;  /* 0x0023b400011d7983 */ /* 0x000ee80000300800 */
[----:B------:R-:W3:Y:S01]  /*36cb0*/  LDL.LU R0, [R1+0x23b0] ;  /* 0x0023b00001007983 */ /* 0x000ee20000300800 */
[----:B------:R-:W-:Y:S01]  /*36cc0*/  IMAD R20, R20, 0x100, R21 ;  /* 0x0000010014147824 */ /* 0x000fe200078e0215 */
[----:B--2---:R-:W-:Y:S02]  /*36cd0*/  HMMA.16816.F32 R12, R12, R2, R16 ;  /* 0x000000020c0c723c */ /* 0x004fe40000001810 */
[----:B------:R-:W2:Y:S04]  /*36ce0*/  LDL.LU.64 R18, [R1+0x23a8] ;  /* 0x0023a80001127983 */ /* 0x000ea80000300a00 */
[----:B------:R-:W2:Y:S01]  /*36cf0*/  LDL.LU.64 R16, [R1+0x23a0] ;  /* 0x0023a00001107983 */ /* 0x000ea20000300a00 */
[----:B---3--:R-:W-:-:S03]  /*36d00*/  IMAD R21, R29, 0x100, R0 ;  /* 0x000001001d157824 */ /* 0x008fc600078e0200 */
[----:B------:R-:W3:Y:S04]  /*36d10*/  LDL.LU R0, [R1+0x364] ;  /* 0x0003640001007983 */ /* 0x000ee80000300800 */
[----:B------:R-:W3:Y:S05]  /*36d20*/  LDL.LU R29, [R1+0x350] ;  /* 0x00035000011d7983 */ /* 0x000eea0000300800 */
[----:B------:R0:W-:Y:S04]  /*36d30*/  STL.64 [R1+0x80], R12 ;  /* 0x0000800c01007387 */ /* 0x0001e80000100a00 */
[----:B------:R1:W-:Y:S01]  /*36d40*/  STL.64 [R1+0x88], R14 ;  /* 0x0000880e01007387 */ /* 0x0003e20000100a00 */
[----:B0-----:R-:W-:-:S02]  /*36d50*/  F2FP.F16.E4M3.UNPACK_B R12, R10 ;  /* 0x0000000aff0c723e */ /* 0x001fc400020006ff */
[----:B------:R-:W-:Y:S02]  /*36d60*/  F2FP.F16.E4M3.UNPACK_B R13, R11 ;  /* 0x0000000bff0d723e */ /* 0x000fe400020006ff */
[----:B-1----:R-:W-:Y:S02]  /*36d70*/  F2FP.F16.E4M3.UNPACK_B R14, R20 ;  /* 0x00000014ff0e723e */ /* 0x002fe400020006ff */
[----:B------:R-:W-:Y:S01]  /*36d80*/  F2FP.F16.E4M3.UNPACK_B R15, R21 ;  /* 0x00000015ff0f723e */ /* 0x000fe200020006ff */
[----:B------:R-:W3:Y:S04]  /*36d90*/  LDL.LU R10, [R1+0x360] ;  /* 0x00036000010a7983 */ /* 0x000ee80000300800 */
[----:B------:R-:W4:Y:S04]  /*36da0*/  LDL.LU R11, [R1+0x864] ;  /* 0x00086400010b7983 */ /* 0x000f280000300800 */
[----:B------:R-:W3:Y:S04]  /*36db0*/  LDL.LU R20, [R1+0x858] ;  /* 0x0008580001147983 */ /* 0x000ee80000300800 */
[----:B------:R-:W3:Y:S01]  /*36dc0*/  LDL.LU R21, [R1+0x85c] ;  /* 0x00085c0001157983 */ /* 0x000ee20000300800 */
[C---:B------:R-:W-:Y:S08]  /*36dd0*/  HMMA.16816.F32 R24, R12.reuse, R6, R24 ;  /* 0x000000060c18723c */ /* 0x040ff00000001818 */
[----:B--2---:R-:W-:-:S15]  /*36de0*/  HMMA.16816.F32 R16, R12, R8, R16 ;  /* 0x000000080c10723c */ /* 0x004fde0000001810 */
[----:B------:R-:W-:-:S04]  /*36df0*/  NOP ;  /* 0x0000000000007918 */ /* 0x000fc80000000000 */
[----:B------:R-:W-:Y:S04]  /*36e00*/  STL.64 [R1+0x70], R16 ;  /* 0x0000701001007387 */ /* 0x000fe80000100a00 */
[----:B------:R0:W-:Y:S04]  /*36e10*/  STL.64 [R1+0x78], R18 ;  /* 0x0000781201007387 */ /* 0x0001e80000100a00 */
[----:B0-----:R-:W2:Y:S04]  /*36e20*/  LDL.LU.64 R18, [R1+0x2398] ;  /* 0x0023980001127983 */ /* 0x001ea80000300a00 */
[----:B------:R-:W2:Y:S04]  /*36e30*/  LDL.LU.64 R16, [R1+0x2390] ;  /* 0x0023900001107983 */ /* 0x000ea80000300a00 */
[----:B------:R-:W2:Y:S04]  /*36e40*/  LDL.LU R8, [R1+0x854] ;  /* 0x0008540001087983 */ /* 0x000ea80000300800 */
[----:B------:R-:W2:Y:S04]  /*36e50*/  LDL.LU R9, [R1+0x850] ;  /* 0x0008500001097983 */ /* 0x000ea80000300800 */
[----:B------:R-:W-:Y:S04]  /*36e60*/  STL.64 [R1+0x50], R24 ;  /* 0x0000501801007387 */ /* 0x000fe80000100a00 */
[----:B------:R0:W-:Y:S04]  /*36e70*/  STL.64 [R1+0x58], R26 ;  /* 0x0000581a01007387 */ /* 0x0001e80000100a00 */
[----:B0-----:R-:W2:Y:S04]  /*36e80*/  LDL.LU.64 R26, [R1+0x2388] ;  /* 0x00238800011a7983 */ /* 0x001ea80000300a00 */
[----:B------:R-:W2:Y:S02]  /*36e90*/  LDL.LU.64 R24, [R1+0x2380] ;  /* 0x0023800001187983 */ /* 0x000ea40000300a00 */
[----:B--2---:R-:W-:Y:S02]  /*36ea0*/  HMMA.16816.F32 R4, R12, R4, R24 ;  /* 0x000000040c04723c */ /* 0x004fe40000001818 */
[----:B------:R-:W2:-:S15]  /*36eb0*/  LDL.LU R24, [R1] ;  /* 0x0000000001187983 */ /* 0x000e9e0000300800 */
[----:B------:R-:W-:Y:S02]  /*36ec0*/  NOP ;  /* 0x0000000000007918 */ /* 0x000fe40000000000 */
[----:B------:R3:W-:Y:S04]  /*36ed0*/  STL.64 [R1+0x40], R4 ;  /* 0x0000400401007387 */ /* 0x0007e80000100a00 */
[----:B------:R0:W-:Y:S04]  /*36ee0*/  STL.64 [R1+0x48], R6 ;  /* 0x0000480601007387 */ /* 0x0001e80000100a00 */
[----:B------:R-:W2:Y:S04]  /*36ef0*/  LDL.LU R25, [R1+0x4] ;  /* 0x0000040001197983 */ /* 0x000ea80000300800 */
[----:B------:R-:W2:Y:S04]  /*36f00*/  LDL.LU R26, [R1+0x8] ;  /* 0x00000800011a7983 */ /* 0x000ea80000300800 */
[----:B------:R-:W2:Y:S01]  /*36f10*/  LDL.LU R27, [R1+0xc] ;  /* 0x00000c00011b7983 */ /* 0x000ea20000300800 */
[----:B---3--:R-:W-:-:S02]  /*36f20*/  IMAD R5, R20, 0x100, R21 ;  /* 0x0000010014057824 */ /* 0x008fc400078e0215 */
[----:B0-----:R-:W-:Y:S02]  /*36f30*/  IMAD R7, R23, 0x100, R22 ;  /* 0x0000010017077824 */ /* 0x001fe400078e0216 */
[----:B------:R-:W-:Y:S02]  /*36f40*/  IMAD R4, R9, 0x100, R8 ;  /* 0x0000010009047824 */ /* 0x000fe400078e0208 */
[----:B----4-:R-:W-:Y:S01]  /*36f50*/  IMAD R6, R28, 0x100, R11 ;  /* 0x000001001c067824 */ /* 0x010fe200078e020b */
[----:B------:R-:W-:Y:S01]  /*36f60*/  HMMA.16816.F32 R20, R12, R2, R16 ;  /* 0x000000020c14723c */ /* 0x000fe20000001810 */
[----:B------:R-:W-:Y:S02]  /*36f70*/  F2FP.F16.E4M3.UNPACK_B R13, R5 ;  /* 0x00000005ff0d723e */ /* 0x000fe400020006ff */
[----:B------:R-:W-:Y:S02]  /*36f80*/  F2FP.F16.E4M3.UNPACK_B R15, R7 ;  /* 0x00000007ff0f723e */ /* 0x000fe400020006ff */
[----:B------:R-:W-:-:S02]  /*36f90*/  F2FP.F16.E4M3.UNPACK_B R12, R4 ;  /* 0x00000004ff0c723e */ /* 0x000fc400020006ff */
[----:B------:R-:W-:Y:S02]  /*36fa0*/  F2FP.F16.E4M3.UNPACK_B R14, R6 ;  /* 0x00000006ff0e723e */ /* 0x000fe400020006ff */
[----:B------:R-:W-:Y:S02]  /*36fb0*/  F2FP.F16.E4M3.UNPACK_B R8, R10.H1 ;  /* 0x0000000aff08723e */ /* 0x000fe400030006ff */
[----:B------:R-:W-:Y:S01]  /*36fc0*/  F2FP.F16.E4M3.UNPACK_B R9, R0.H1 ;  /* 0x00000000ff09723e */ /* 0x000fe200030006ff */
[----:B------:R-:W3:Y:S04]  /*36fd0*/  LDL.LU R28, [R1+0x354] ;  /* 0x00035400011c7983 */ /* 0x000ee80000300800 */
[----:B------:R-:W4:Y:S04]  /*36fe0*/  LDL.LU R2, [R1+0x344] ;  /* 0x0003440001027983 */ /* 0x000f280000300800 */
[----:B------:R-:W3:Y:S04]  /*36ff0*/  LDL.LU R3, [R1+0x330] ;  /* 0x0003300001037983 */ /* 0x000ee80000300800 */
[----:B------:R-:W-:Y:S04]  /*37000*/  STL.64 [R1+0x2258], R22 ;  /* 0x0022581601007387 */ /* 0x000fe80000100a00 */
[----:B------:R0:W-:Y:S04]  /*37010*/  STL.64 [R1+0x2250], R20 ;  /* 0x0022501401007387 */ /* 0x0001e80000100a00 */
[----:B0-----:R-:W3:Y:S04]  /*37020*/  LDL.LU R20, [R1+0x240] ;  /* 0x0002400001147983 */ /* 0x001ee80000300800 */
[----:B------:R-:W3:Y:S04]  /*37030*/  LDL.LU R21, [R1+0x244] ;  /* 0x0002440001157983 */ /* 0x000ee80000300800 */
[----:B------:R-:W4:Y:S04]  /*37040*/  LDL.LU R22, [R1+0x248] ;  /* 0x0002480001167983 */ /* 0x000f280000300800 */
[----:B------:R-:W4:Y:S04]  /*37050*/  LDL.LU R23, [R1+0x24c] ;  /* 0x00024c0001177983 */ /* 0x000f280000300800 */
[----:B------:R-:W4:Y:S01]  /*37060*/  LDL.LU R4, [R1+0x340] ;  /* 0x0003400001047983 */ /* 0x000f220000300800 */
[----:B--2---:R-:W-:Y:S03]  /*37070*/  HMMA.16816.F32 R16, R12, R8, R24 ;  /* 0x000000080c10723c */ /* 0x004fe60000001818 */
[----:B------:R-:W2:Y:S04]  /*37080*/  LDL.LU R24, [R1+0x334] ;  /* 0x0003340001187983 */ /* 0x000ea80000300800 */
[----:B------:R-:W2:Y:S04]  /*37090*/  LDL.LU R25, [R1+0x874] ;  /* 0x0008740001197983 */ /* 0x000ea80000300800 */
[----:B------:R-:W2:Y:S04]  /*370a0*/  LDL.LU R10, [R1+0x870] ;  /* 0x00087000010a7983 */ /* 0x000ea80000300800 */
[----:B------:R-:W2:Y:S04]  /*370b0*/  LDL.LU R26, [R1+0x87c] ;  /* 0x00087c00011a7983 */ /* 0x000ea80000300800 */
[----:B------:R-:W2:Y:S04]  /*370c0*/  LDL.LU R11, [R1+0x878] ;  /* 0x00087800010b7983 */ /* 0x000ea80000300800 */
[----:B------:R0:W-:Y:S04]  /*370d0*/  STL [R1+0x222c], R16 ;  /* 0x00222c1001007387 */ /* 0x0001e80000100800 */
[----:B------:R1:W-:Y:S04]  /*370e0*/  STL [R1+0x2228], R17 ;  /* 0x0022281101007387 */ /* 0x0003e80000100800 */
[----:B------:R1:W-:Y:S04]  /*370f0*/  STL [R1+0x2224], R18 ;  /* 0x0022241201007387 */ /* 0x0003e80000100800 */
[----:B------:R3:W-:Y:S04]  /*37100*/  STL [R1+0x2220], R19 ;  /* 0x0022201301007387 */ /* 0x0007e80000100800 */
[----:B0-----:R-:W2:Y:S04]  /*37110*/  LDL.LU R16, [R1+0x20] ;  /* 0x0000200001107983 */ /* 0x001ea80000300800 */
[----:B-1----:R-:W2:Y:S04]  /*37120*/  LDL.LU R17, [R1+0x24] ;  /* 0x0000240001117983 */ /* 0x002ea80000300800 */
[----:B------:R-:W2:Y:S04]  /*37130*/  LDL.LU R18, [R1+0x28] ;  /* 0x0000280001127983 */ /* 0x000ea80000300800 */
[----:B---3--:R-:W2:Y:S01]  /*37140*/  LDL.LU R19, [R1+0x2c] ;  /* 0x00002c0001137983 */ /* 0x008ea20000300800 */
[----:B------:R-:W-:-:S02]  /*37150*/  F2FP.F16.E4M3.UNPACK_B R6, R29.H1 ;  /* 0x0000001dff06723e */ /* 0x000fc400030006ff */
[----:B------:R-:W-:Y:S01]  /*37160*/  F2FP.F16.E4M3.UNPACK_B R7, R28.H1 ;  /* 0x0000001cff07723e */ /* 0x000fe200030006ff */
[----:B------:R-:W3:Y:S01]  /*37170*/  LDL.LU R27, [R1+0x884] ;  /* 0x00088400011b7983 */ /* 0x000ee20000300800 */
[----:B----4-:R-:W-:-:S03]  /*37180*/  F2FP.F16.E4M3.UNPACK_B R5, R2.H1 ;  /* 0x00000002ff05723e */ /* 0x010fc600030006ff */
[----:B------:R-:W3:Y:S04]  /*37190*/  LDL.LU R0, [R1+0x880] ;  /* 0x0008800001007983 */ /* 0x000ee80000300800 */
[----:B------:R-:W4:Y:S04]  /*371a0*/  LDL.LU R29, [R1+0x88c] ;  /* 0x00088c00011d7983 */ /* 0x000f280000300800 */
[----:B------:R-:W4:Y:S01]  /*371b0*/  LDL.LU R28, [R1+0x888] ;  /* 0x00088800011c7983 */ /* 0x000f220000300800 */
[----:B------:R-:W-:-:S07]  /*371c0*/  F2FP.F16.E4M3.UNPACK_B R4, R4.H1 ;  /* 0x00000004ff04723e */ /* 0x000fce00030006ff */
[C---:B------:R-:W-:Y:S08]  /*371d0*/  HMMA.16816.F32 R20, R12.reuse, R4, R20 ;  /* 0x000000040c14723c */ /* 0x040ff00000001814 */
[----:B--2---:R-:W-:-:S15]  /*371e0*/  HMMA.16816.F32 R16, R12, R6, R16 ;  /* 0x000000060c10723c */ /* 0x004fde0000001810 */
[----:B------:R-:W-:-:S04]  /*371f0*/  NOP ;  /* 0x0000000000007918 */ /* 0x000fc80000000000 */
[----:B------:R-:W-:Y:S04]  /*37200*/  STL.64 [R1+0x30], R16 ;  /* 0x0000301001007387 */ /* 0x000fe80000100a00 */
[----:B------:R-:W-:Y:S04]  /*37210*/  STL.64 [R1+0x38], R18 ;  /* 0x0000381201007387 */ /* 0x000fe80000100a00 */
[----:B------:R-:W-:Y:S04]  /*37220*/  STL.64 [R1+0x2378], R6 ;  /* 0x0023780601007387 */ /* 0x000fe80000100a00 */
[----:B------:R0:W-:Y:S04]  /*37230*/  STL.64 [R1+0x2370], R4 ;  /* 0x0023700401007387 */ /* 0x0001e80000100a00 */
[----:B0-----:R-:W2:Y:S04]  /*37240*/  LDL.LU R4, [R1+0x60] ;  /* 0x0000600001047983 */ /* 0x001ea80000300800 */
[----:B------:R-:W2:Y:S04]  /*37250*/  LDL.LU R5, [R1+0x64] ;  /* 0x0000640001057983 */ /* 0x000ea80000300800 */
[----:B------:R-:W2:Y:S04]  /*37260*/  LDL.LU R6, [R1+0x68] ;  /* 0x0000680001067983 */ /* 0x000ea80000300800 */
[----:B------:R-:W2:Y:S01]  /*37270*/  LDL.LU R7, [R1+0x6c] ;  /* 0x00006c0001077983 */ /* 0x000ea20000300800 */
[----:B------:R-:W-:-:S02]  /*37280*/  F2FP.F16.E4M3.UNPACK_B R2, R3.H1 ;  /* 0x00000003ff02723e */ /* 0x000fc400030006ff */
[----:B------:R-:W-:Y:S01]  /*37290*/  F2FP.F16.E4M3.UNPACK_B R3, R24.H1 ;  /* 0x00000018ff03723e */ /* 0x000fe200030006ff */
[----:B------:R-:W-:Y:S02]  /*372a0*/  IMAD.MOV.U32 R19, RZ, RZ, R23 ;  /* 0x000000ffff137224 */ /* 0x000fe400078e0017 */
[----:B------:R-:W-:Y:S02]  /*372b0*/  IMAD.MOV.U32 R18, RZ, RZ, R22 ;  /* 0x000000ffff127224 */ /* 0x000fe400078e0016 */
[----:B------:R-:W-:Y:S02]  /*372c0*/  IMAD.MOV.U32 R17, RZ, RZ, R21 ;  /* 0x000000ffff117224 */ /* 0x000fe400078e0015 */
[----:B------:R-:W-:Y:S01]  /*372d0*/  IMAD.MOV.U32 R16, RZ, RZ, R20 ;  /* 0x000000ffff107224 */ /* 0x000fe200078e0014 */
[----:B------:R-:W-:Y:S04]  /*372e0*/  STL [R1+0x223c], R19 ;  /* 0x00223c1301007387 */ /* 0x000fe80000100800 */
[----:B------:R-:W-:Y:S04]  /*372f0*/  STL [R1+0x2238], R18 ;  /* 0x0022381201007387 */ /* 0x000fe80000100800 */
[----:B------:R-:W-:Y:S04]  /*37300*/  STL [R1+0x2234], R17 ;  /* 0x0022341101007387 */ /* 0x000fe80000100800 */
[----:B------:R0:W-:Y:S01]  /*37310*/  STL [R1+0x2230], R16 ;  /* 0x0022301001007387 */ /* 0x0001e20000100800 */
[----:B------:R-:W-:-:S03]  /*37320*/  IMAD R10, R10, 0x100, R25 ;  /* 0x000001000a0a7824 */ /* 0x000fc600078e0219 */
[----:B0-----:R-:W3:Y:S04]  /*37330*/  LDL.LU R16, [R1+0x220] ;  /* 0x0002200001107983 */ /* 0x001ee80000300800 */
[----:B------:R-:W3:Y:S04]  /*37340*/  LDL.LU R17, [R1+0x224] ;  /* 0x0002240001117983 */ /* 0x000ee80000300800 */
[----:B------:R-:W3:Y:S04]  /*37350*/  LDL.LU R18, [R1+0x228] ;  /* 0x0002280001127983 */ /* 0x000ee80000300800 */
[----:B------:R-:W3:Y:S04]  /*37360*/  LDL.LU R19, [R1+0x22c] ;  /* 0x00022c0001137983 */ /* 0x000ee80000300800 */
[----:B------:R-:W3:Y:S04]  /*37370*/  LDL.LU R20, [R1+0x210] ;  /* 0x0002100001147983 */ /* 0x000ee80000300800 */
[----:B------:R-:W3:Y:S04]  /*37380*/  LDL.LU R21, [R1+0x214] ;  /* 0x0002140001157983 */ /* 0x000ee80000300800 */
[----:B------:R-:W3:Y:S04]  /*37390*/  LDL.LU R22, [R1+0x218] ;  /* 0x0002180001167983 */ /* 0x000ee80000300800 */
[----:B------:R-:W3:Y:S01]  /*373a0*/  LDL.LU R23, [R1+0x21c] ;  /* 0x00021c0001177983 */ /* 0x000ee20000300800 */
[----:B------:R-:W-:-:S02]  /*373b0*/  IMAD R11, R11, 0x100, R26 ;  /* 0x000001000b0b7824 */ /* 0x000fc400078e021a */
[----:B----4-:R-:W-:Y:S01]  /*373c0*/  IMAD R25, R28, 0x100, R29 ;  /* 0x000001001c197824 */ /* 0x010fe200078e021d */
[----:B--2---:R-:W-:Y:S01]  /*373d0*/  HMMA.16816.F32 R12, R12, R2, R4 ;  /* 0x000000020c0c723c */ /* 0x004fe20000001804 */
[----:B------:R-:W2:Y:S04]  /*373e0*/  LDL.LU.64 R6, [R1+0x2378] ;  /* 0x0023780001067983 */ /* 0x000ea80000300a00 */
[----:B------:R-:W4:-:S14]  /*373f0*/  LDL.LU.64 R4, [R1+0x2370] ;  /* 0x0023700001047983 */ /* 0x000f1c0000300a00 */
[----:B------:R0:W-:Y:S04]  /*37400*/  STL.64 [R1+0x20], R12 ;  /* 0x0000200c01007387 */ /* 0x0001e80000100a00 */
[----:B------:R1:W-:Y:S04]  /*37410*/  STL.64 [R1+0x28], R14 ;  /* 0x0000280e01007387 */ /* 0x0003e80000100a00 */
[----:B------:R-:W2:Y:S01]  /*37420*/  LDL.LU R28, [R1+0x894] ;  /* 0x00089400011c7983 */ /* 0x000ea20000300800 */
[----:B0-----:R-:W-:Y:S02]  /*37430*/  F2FP.F16.E4M3.UNPACK_B R12, R10 ;  /* 0x0000000aff0c723e */ /* 0x001fe400020006ff */
[----:B------:R-:W-:Y:S01]  /*37440*/  F2FP.F16.E4M3.UNPACK_B R13, R11 ;  /* 0x0000000bff0d723e */ /* 0x000fe200020006ff */
[----:B------:R-:W2:Y:S04]  /*37450*/  LDL.LU R10, [R1+0x890] ;  /* 0x00089000010a7983 */ /* 0x000ea80000300800 */
[----:B------:R-:W2:Y:S04]  /*37460*/  LDL.LU R29, [R1+0x89c] ;  /* 0x00089c00011d7983 */ /* 0x000ea80000300800 */
[----:B------:R-:W2:Y:S01]  /*37470*/  LDL.LU R11, [R1+0x898] ;  /* 0x00089800010b7983 */ /* 0x000ea20000300800 */
[----:B---3--:R-:W-:Y:S01]  /*37480*/  IMAD R24, R0, 0x100, R27 ;  /* 0x0000010000187824 */ /* 0x008fe200078e021b */
[----:B-1----:R-:W-:-:S04]  /*37490*/  F2FP.F16.E4M3.UNPACK_B R15, R25 ;  /* 0x00000019ff0f723e */ /* 0x002fc800020006ff */
[----:B------:R-:W-:-:S07]  /*374a0*/  F2FP.F16.E4M3.UNPACK_B R14, R24 ;  /* 0x00000018ff0e723e */ /* 0x000fce00020006ff */
[----:B------:R-:W-:-:S15]  /*374b0*/  HMMA.16816.F32 R24, R12, R8, R16 ;  /* 0x000000080c18723c */ /* 0x000fde0000001810 */
[----:B------:R-:W-:-:S04]  /*374c0*/  NOP ;  /* 0x0000000000007918 */ /* 0x000fc80000000000 */
[----:B------:R-:W-:Y:S02]  /*374d0*/  IMAD.MOV.U32 R18, RZ, RZ, R25 ;  /* 0x000000ffff127224 */ /* 0x000fe400078e0019 */
[----:B------:R-:W-:Y:S02]  /*374e0*/  IMAD.MOV.U32 R16, RZ, RZ, R27 ;  /* 0x000000ffff107224 */ /* 0x000fe400078e001b */
[----:B------:R-:W-:Y:S02]  /*374f0*/  IMAD.MOV.U32 R19, RZ, RZ, R24 ;  /* 0x000000ffff137224 */ /* 0x000fe400078e0018 */
[----:B------:R-:W-:Y:S01]  /*37500*/  IMAD.MOV.U32 R17, RZ, RZ, R26 ;  /* 0x000000ffff117224 */ /* 0x000fe200078e001a */
[----:B--2---:R-:W-:Y:S04]  /*37510*/  STL.64 [R1+0x2368], R10 ;  /* 0x0023680a01007387 */ /* 0x004fe80000100a00 */
[----:B------:R0:W-:Y:S04]  /*37520*/  STL.64 [R1+0x2360], R8 ;  /* 0x0023600801007387 */ /* 0x0001e80000100a00 */
[----:B0-----:R-:W4:Y:S04]  /*37530*/  LDL.LU R8, [R1+0x200] ;  /* 0x0002000001087983 */ /* 0x001f280000300800 */
[----:B------:R-:W4:Y:S04]  /*37540*/  LDL.LU R9, [R1+0x204] ;  /* 0x0002040001097983 */ /* 0x000f280000300800 */
[----:B------:R-:W4:Y:S04]  /*37550*/  LDL.LU R10, [R1+0x208] ;  /* 0x00020800010a7983 */ /* 0x000f280000300800 */
[----:B------:R-:W4:Y:S04]  /*37560*/  LDL.LU R11, [R1+0x20c] ;  /* 0x00020c00010b7983 */ /* 0x000f280000300800 */
[----:B------:R-:W2:Y:S04]  /*37570*/  LDL.LU R25, [R1+0x8a4] ;  /* 0x0008a40001197983 */ /* 0x000ea80000300800 */
[----:B------:R-:W2:Y:S04]  /*37580*/  LDL.LU R24, [R1+0x8a0] ;  /* 0x0008a00001187983 */ /* 0x000ea80000300800 */
[----:B------:R-:W3:Y:S04]  /*37590*/  LDL.LU R26, [R1+0x8ac] ;  /* 0x0008ac00011a7983 */ /* 0x000ee80000300800 */
[----:B------:R-:W3:Y:S04]  /*375a0*/  LDL.LU R27, [R1+0x8a8] ;  /* 0x0008a800011b7983 */ /* 0x000ee80000300800 */
[----:B------:R-:W-:Y:S04]  /*375b0*/  STL [R1+0x224c], R16 ;  /* 0x00224c1001007387 */ /* 0x000fe80000100800 */
[----:B------:R-:W-:Y:S04]  /*375c0*/  STL [R1+0x2248], R17 ;  /* 0x0022481101007387 */ /* 0x000fe80000100800 */
[----:B------:R-:W-:Y:S04]  /*375d0*/  STL [R1+0x2244], R18 ;  /* 0x0022441201007387 */ /* 0x000fe80000100800 */
[----:B------:R0:W-:Y:S02]  /*375e0*/  STL [R1+0x2240], R19 ;  /* 0x0022401301007387 */ /* 0x0001e40000100800 */
[----:B0-----:R-:W-:Y:S02]  /*375f0*/  HMMA.16816.F32 R16, R12, R6, R20 ;  /* 0x000000060c10723c */ /* 0x001fe40000001814 */
[----:B------:R-:W2:Y:S04]  /*37600*/  LDL.LU R23, [R1+0x8b4] ;  /* 0x0008b40001177983 */ /* 0x000ea80000300800 */
[----:B--2---:R0:W-:-:S13]  /*37610*/  STL [R1+0x2344], R23 ;  /* 0x0023441701007387 */ /* 0x0041da0000100800 */
[----:B------:R-:W-:Y:S04]  /*37620*/  STL.64 [R1+0x310], R16 ;  /* 0x0003101001007387 */ /* 0x000fe80000100a00 */
[----:B------:R1:W-:Y:S04]  /*37630*/  STL.64 [R1+0x318], R18 ;  /* 0x0003181201007387 */ /* 0x0003e80000100a00 */
[----:B------:R-:W2:Y:S04]  /*37640*/  LDL.LU R20, [R1+0x1c0] ;  /* 0x0001c00001147983 */ /* 0x000ea80000300800 */
[----:B------:R-:W2:Y:S04]  /*37650*/  LDL.LU R21, [R1+0x1c4] ;  /* 0x0001c40001157983 */ /* 0x000ea80000300800 */
[----:B------:R-:W2:Y:S04]  /*37660*/  LDL.LU R22, [R1+0x1c8] ;  /* 0x0001c80001167983 */ /* 0x000ea80000300800 */
[----:B0-----:R-:W2:Y:S01]  /*37670*/  LDL.LU R23, [R1+0x1cc] ;  /* 0x0001cc0001177983 */ /* 0x001ea20000300800 */
[----:B----4-:R-:W-:-:S15]  /*37680*/  HMMA.16816.F32 R8, R12, R4, R8 ;  /* 0x000000040c08723c */ /* 0x010fde0000001808 */
[----:B------:R-:W-:-:S04]  /*37690*/  NOP ;  /* 0x0000000000007918 */ /* 0x000fc80000000000 */
[----:B-1----:R-:W-:Y:S02]  /*376a0*/  IMAD.MOV.U32 R18, RZ, RZ, R10 ;  /* 0x000000ffff127224 */ /* 0x002fe400078e000a */
[----:B------:R-:W-:Y:S01]  /*376b0*/  IMAD.MOV.U32 R19, RZ, RZ, R11 ;  /* 0x000000ffff137224 */ /* 0x000fe200078e000b */
[----:B--2---:R-:W-:Y:S04]  /*376c0*/  STL.64 [R1+0x2350], R22 ;  /* 0x0023501601007387 */ /* 0x004fe80000100a00 */
[----:B------:R0:W-:Y:S04]  /*376d0*/  STL.64 [R1+0x2348], R20 ;  /* 0x0023481401007387 */ /* 0x0001e80000100a00 */
[----:B0-----:R-:W2:Y:S04]  /*376e0*/  LDL.LU R20, [R1+0xa0] ;  /* 0x0000a00001147983 */ /* 0x001ea80000300800 */
[----:B------:R-:W2:Y:S04]  /*376f0*/  LDL.LU R21, [R1+0xa4] ;  /* 0x0000a40001157983 */ /* 0x000ea80000300800 */
[----:B------:R-:W2:Y:S04]  /*37700*/  LDL.LU R22, [R1+0xa8] ;  /* 0x0000a80001167983 */ /* 0x000ea80000300800 */
[----:B------:R-:W2:Y:S04]  /*37710*/  LDL.LU R23, [R1+0xac] ;  /* 0x0000ac0001177983 */ /* 0x000ea80000300800 */
[----:B------:R-:W4:Y:S04]  /*37720*/  LDL.LU R0, [R1+0x8b0] ;  /* 0x0008b00001007983 */ /* 0x000f280000300800 */
[----:B------:R-:W4:Y:S01]  /*37730*/  LDL.LU.64 R10, [R1+0x2368] ;  /* 0x00236800010a7983 */ /* 0x000f220000300a00 */
[----:B------:R-:W-:-:S02]  /*37740*/  IMAD.MOV.U32 R16, RZ, RZ, R8 ;  /* 0x000000ffff107224 */ /* 0x000fc400078e0008 */
[----:B------:R-:W-:Y:S02]  /*37750*/  IMAD.MOV.U32 R17, RZ, RZ, R9 ;  /* 0x000000ffff117224 */ /* 0x000fe400078e0009 */
[----:B------:R-:W4:Y:S04]  /*37760*/  LDL.LU.64 R8, [R1+0x2360] ;  /* 0x0023600001087983 */ /* 0x000f280000300a00 */
[----:B------:R-:W-:Y:S04]  /*37770*/  STL.64 [R1+0x2268], R18 ;  /* 0x0022681201007387 */ /* 0x000fe80000100a00 */
[----:B------:R0:W-:Y:S01]  /*37780*/  STL.64 [R1+0x2260], R16 ;  /* 0x0022601001007387 */ /* 0x0001e20000100a00 */
[----:B------:R-:W-:-:S02]  /*37790*/  IMAD R24, R24, 0x100, R25 ;  /* 0x0000010018187824 */ /* 0x000fc400078e0219 */
[----:B---3--:R-:W-:Y:S01]  /*377a0*/  IMAD R25, R27, 0x100, R26 ;  /* 0x000001001b197824 */ /* 0x008fe200078e021a */
[----:B0-----:R-:W3:Y:S04]  /*377b0*/  LDL.LU R16, [R1+0x1d0] ;  /* 0x0001d00001107983 */ /* 0x001ee80000300800 */
[----:B------:R-:W3:Y:S04]  /*377c0*/  LDL.LU R17, [R1+0x1d4] ;  /* 0x0001d40001117983 */ /* 0x000ee80000300800 */
[----:B------:R-:W3:Y:S04]  /*377d0*/  LDL.LU R18, [R1+0x1d8] ;  /* 0x0001d80001127983 */ /* 0x000ee80000300800 */
[----:B------:R-:W3:Y:S01]  /*377e0*/  LDL.LU R19, [R1+0x1dc] ;  /* 0x0001dc0001137983 */ /* 0x000ee20000300800 */
[----:B--2---:R-:W-:Y:S01]  /*377f0*/  HMMA.16816.F32 R12, R12, R2, R20 ;  /* 0x000000020c0c723c */ /* 0x004fe20000001814 */
[----:B----4-:R-:W-:-:S02]  /*37800*/  IMAD R10, R10, 0x100, R28 ;  /* 0x000001000a0a7824 */ /* 0x010fc400078e021c */
[----:B------:R-:W-:Y:S01]  /*37810*/  IMAD R11, R11, 0x100, R29 ;  /* 0x000001000b0b7824 */ /* 0x000fe200078e021d */
[----:B------:R-:W2:Y:S04]  /*37820*/  LDL.LU R28, [R1+0x235c] ;  /* 0x00235c00011c7983 */ /* 0x000ea80000300800 */
[----:B------:R-:W4:Y:S04]  /*37830*/  LDL.LU R29, [R1+0x2358] ;  /* 0x00235800011d7983 */ /* 0x000f280000300800 */
[----:B------:R-:W2:Y:S04]  /*37840*/  LDL.LU.64 R22, [R1+0x2350] ;  /* 0x0023500001167983 */ /* 0x000ea80000300a00 */
[----:B------:R-:W2:Y:S04]  /*37850*/  LDL.LU.64 R20, [R1+0x2348] ;  /* 0x0023480001147983 */ /* 0x000ea80000300a00 */
[----:B------:R-:W-:Y:S04]  /*37860*/  STL [R1+0x2340], R3 ;  /* 0x0023400301007387 */ /* 0x000fe80000100800 */
[----:B------:R-:W-:Y:S04]  /*37870*/  STL.64 [R1+0x10], R12 ;  /* 0x0000100c01007387 */ /* 0x000fe80000100a00 */
[----:B------:R0:W-:Y:S02]  /*37880*/  STL.64 [R1+0x18], R14 ;  /* 0x0000180e01007387 */ /* 0x0001e40000100a00 */
[----:B0-----:R-:W-:-:S02]  /*37890*/  F2FP.F16.E4M3.UNPACK_B R14, R24 ;  /* 0x00000018ff0e723e */ /* 0x001fc400020006ff */
[----:B------:R-:W-:Y:S01]  /*378a0*/  F2FP.F16.E4M3.UNPACK_B R15, R25 ;  /* 0x00000019ff0f723e */ /* 0x000fe200020006ff */
[----:B------:R-:W4:Y:S04]  /*378b0*/  LDL.LU R24, [R1+0x1f0] ;  /* 0x0001f00001187983 */ /* 0x000f280000300800 */
[----:B------:R-:W4:Y:S04]  /*378c0*/  LDL.LU R25, [R1+0x1f4] ;  /* 0x0001f40001197983 */ /* 0x000f280000300800 */
[----:B------:R-:W4:Y:S04]  /*378d0*/  LDL.LU R26, [R1+0x1f8] ;  /* 0x0001f800011a7983 */ /* 0x000f280000300800 */
[----:B------:R-:W4:Y:S01]  /*378e0*/  LDL.LU R27, [R1+0x1fc] ;  /* 0x0001fc00011b7983 */ /* 0x000f220000300800 */
[----:B------:R-:W-:-:S02]  /*378f0*/  F2FP.F16.E4M3.UNPACK_B R12, R10 ;  /* 0x0000000aff0c723e */ /* 0x000fc400020006ff */
[----:B------:R-:W-:Y:S01]  /*37900*/  F2FP.F16.E4M3.UNPACK_B R13, R11 ;  /* 0x0000000bff0d723e */ /* 0x000fe200020006ff */
[----:B------:R-:W4:Y:S06]  /*37910*/  LDL.LU R3, [R1+0x8bc] ;  /* 0x0008bc0001037983 */ /* 0x000f2c0000300800 */
[C---:B---3--:R-:W-:Y:S08]  /*37920*/  HMMA.16816.F32 R16, R12.reuse, R6, R16 ;  /* 0x000000060c10723c */ /* 0x048ff00000001810 */
[C---:B--2---:R-:W-:Y:S08]  /*37930*/  HMMA.16816.F32 R20, R12.reuse, R4, R20 ;  /* 0x000000040c14723c */ /* 0x044ff00000001814 */
[----:B----4-:R-:W-:-:S15]  /*37940*/  HMMA.16816.F32 R24, R12, R8, R24 ;  /* 0x000000080c18723c */ /* 0x010fde0000001818 */
[----:B------:R-:W-:-:S04]  /*37950*/  NOP ;  /* 0x0000000000007918 */ /* 0x000fc80000000000 */
[----:B------:R0:W-:Y:S04]  /*37960*/  STL.64 [R1+0x300], R24 ;  /* 0x0003001801007387 */ /* 0x0001e80000100a00 */
[----:B------:R1:W-:Y:S04]  /*37970*/  STL.64 [R1+0x308], R26 ;  /* 0x0003081a01007387 */ /* 0x0003e80000100a00 */
[----:B------:R-:W2:Y:S04]  /*37980*/  LDL.LU R11, [R1+0x8b8] ;  /* 0x0008b800010b7983 */ /* 0x000ea80000300800 */
[----:B------:R3:W-:Y:S04]  /*37990*/  STL.64 [R1+0x2f0], R16 ;  /* 0x0002f01001007387 */ /* 0x0007e80000100a00 */
[----:B------:R4:W-:Y:S04]  /*379a0*/  STL.64 [R1+0x2f8], R18 ;  /* 0x0002f81201007387 */ /* 0x0009e80000100a00 */
[----:B0-----:R-:W2:Y:S04]  /*379b0*/  LDL.LU R25, [R1+0x8c4] ;  /* 0x0008c40001197983 */ /* 0x001ea80000300800 */
[----:B------:R-:W2:Y:S04]  /*379c0*/  LDL.LU R24, [R1+0x8c0] ;  /* 0x0008c00001187983 */ /* 0x000ea80000300800 */
[----:B-1----:R-:W2:Y:S04]  /*379d0*/  LDL.LU R26, [R1+0x8cc] ;  /* 0x0008cc00011a7983 */ /* 0x002ea80000300800 */
[----:B------:R-:W2:Y:S04]  /*379e0*/  LDL.LU R27, [R1+0x8c8] ;  /* 0x0008c800011b7983 */ /* 0x000ea80000300800 */
[----:B---3--:R-:W3:Y:S04]  /*379f0*/  LDL.LU R16, [R1+0xe0] ;  /* 0x0000e00001107983 */ /* 0x008ee80000300800 */
[----:B------:R-:W3:Y:S04]  /*37a00*/  LDL.LU R17, [R1+0xe4] ;  /* 0x0000e40001117983 */ /* 0x000ee80000300800 */
[----:B----4-:R-:W3:Y:S04]  /*37a10*/  LDL.LU R18, [R1+0xe8] ;  /* 0x0000e80001127983 */ /* 0x010ee80000300800 */
[----:B------:R-:W3:Y:S04]  /*37a20*/  LDL.LU R19, [R1+0xec] ;  /* 0x0000ec0001137983 */ /* 0x000ee80000300800 */
[----:B------:R-:W-:Y:S04]  /*37a30*/  STL.64 [R1+0x2e0], R20 ;  /* 0x0002e01401007387 */ /* 0x000fe80000100a00 */
[----:B------:R0:W-:Y:S04]  /*37a40*/  STL.64 [R1+0x2e8], R22 ;  /* 0x0002e81601007387 */ /* 0x0001e80000100a00 */
[----:B0-----:R-:W4:Y:S04]  /*37a50*/  LDL.LU R23, [R1+0x2344] ;  /* 0x0023440001177983 */ /* 0x001f280000300800 */
[----:B------:R-:W-:Y:S04]  /*37a60*/  STL.64 [R1+0x2338], R6 ;  /* 0x0023380601007387 */ /* 0x000fe80000100a00 */
[----:B------:R-:W-:Y:S04]  /*37a70*/  STL.64 [R1+0x2330], R4 ;  /* 0x0023300401007387 */ /* 0x000fe80000100a00 */
[----:B------:R-:W2:Y:S04]  /*37a80*/  LDL.LU R20, [R1+0x8d0] ;  /* 0x0008d00001147983 */ /* 0x000ea80000300800 */
[----:B------:R-:W2:Y:S01]  /*37a90*/  LDL.LU R22, [R1+0x8dc] ;  /* 0x0008dc0001167983 */ /* 0x000ea20000300800 */
[----:B----4-:R-:W-:-:S03]  /*37aa0*/  IMAD R10, R0, 0x100, R23 ;  /* 0x00000100000a7824 */ /* 0x010fc600078e0217 */
[----:B------:R-:W2:Y:S04]  /*37ab0*/  LDL.LU R23, [R1+0x8d8] ;  /* 0x0008d80001177983 */ /* 0x000ea80000300800 */
[----:B------:R-:W4:Y:S04]  /*37ac0*/  LDL.LU R21, [R1+0x8e4] ;  /* 0x0008e40001157983 */ /* 0x000f280000300800 */
[----:B--2---:R-:W-:Y:S04]  /*37ad0*/  STL.64 [R1+0x2318], R22 ;  /* 0x0023181601007387 */ /* 0x004fe80000100a00 */
[----:B----4-:R0:W-:Y:S04]  /*37ae0*/  STL.64 [R1+0x2310], R20 ;  /* 0x0023101401007387 */ /* 0x0101e80000100a00 */
[----:B0-----:R-:W2:Y:S04]  /*37af0*/  LDL.LU R20, [R1+0x170] ;  /* 0x0001700001147983 */ /* 0x001ea80000300800 */
[----:B------:R-:W2:Y:S04]  /*37b00*/  LDL.LU R21, [R1+0x174] ;  /* 0x0001740001157983 */ /* 0x000ea80000300800 */
[----:B------:R-:W4:Y:S04]  /*37b10*/  LDL.LU R22, [R1+0x178] ;  /* 0x0001780001167983 */ /* 0x000f280000300800 */
[----:B------:R-:W4:Y:S04]  /*37b20*/  LDL.LU R23, [R1+0x17c] ;  /* 0x00017c0001177983 */ /* 0x000f280000300800 */
[----:B------:R-:W2:Y:S04]  /*37b30*/  LDL.LU R4, [R1+0x1a0] ;  /* 0x0001a00001047983 */ /* 0x000ea80000300800 */
[----:B------:R-:W3:Y:S04]  /*37b40*/  LDL.LU R5, [R1+0x1a4] ;  /* 0x0001a40001057983 */ /* 0x000ee80000300800 */
[----:B------:R-:W3:Y:S04]  /*37b50*/  LDL.LU R6, [R1+0x1a8] ;  /* 0x0001a80001067983 */ /* 0x000ee80000300800 */
[----:B------:R-:W3:Y:S01]  /*37b60*/  LDL.LU R7, [R1+0x1ac] ;  /* 0x0001ac0001077983 */ /* 0x000ee20000300800 */
[----:B------:R-:W-:-:S03]  /*37b70*/  IMAD R11, R11, 0x100, R3 ;  /* 0x000001000b0b7824 */ /* 0x000fc600078e0203 */
[----:B----4-:R0:W-:Y:S04]  /*37b80*/  STL.64 [R1+0x2328], R22 ;  /* 0x0023281601007387 */ /* 0x0101e80000100a00 */
[----:B--2---:R1:W-:Y:S01]  /*37b90*/  STL.64 [R1+0x2320], R20 ;  /* 0x0023201401007387 */ /* 0x0043e20000100a00 */
[----:B0-----:R-:W-:-:S03]  /*37ba0*/  IMAD.MOV.U32 R23, RZ, RZ, R28 ;  /* 0x000000ffff177224 */ /* 0x001fc600078e001c */
[----:B-1----:R-:W2:Y:S04]  /*37bb0*/  LDL.LU R20, [R1+0x180] ;  /* 0x0001800001147983 */ /* 0x002ea80000300800 */
[----:B------:R-:W2:Y:S04]  /*37bc0*/  LDL.LU R21, [R1+0x184] ;  /* 0x0001840001157983 */ /* 0x000ea80000300800 */
[----:B------:R-:W4:Y:S01]  /*37bd0*/  LDL.LU R28, [R1+0x8e0] ;  /* 0x0008e000011c7983 */ /* 0x000f220000300800 */
[----:B------:R-:W-:-:S03]  /*37be0*/  IMAD.MOV.U32 R22, RZ, RZ, R29 ;  /* 0x000000ffff167224 */ /* 0x000fc600078e001d */
[----:B------:R-:W2:Y:S04]  /*37bf0*/  LDL.LU R0, [R1+0x8ec] ;  /* 0x0008ec0001007983 */ /* 0x000ea80000300800 */
[----:B------:R-:W2:Y:S04]  /*37c00*/  LDL.LU R29, [R1+0x8e8] ;  /* 0x0008e800011d7983 */ /* 0x000ea80000300800 */
[----:B------:R-:W3:Y:S02]  /*37c10*/  LDL.LU R3, [R1+0x2340] ;  /* 0x0023400001037983 */ /* 0x000ee40000300800 */
[----:B---3--:R-:W-:Y:S02]  /*37c20*/  HMMA.16816.F32 R12, R12, R2, R16 ;  /* 0x000000020c0c723c */ /* 0x008fe40000001810 */
[----:B------:R-:W3:-:S15]  /*37c30*/  LDL.LU R16, [R1+0x130] ;  /* 0x0001300001107983 */ /* 0x000ede0000300800 */
[----:B------:R-:W-:Y:S02]  /*37c40*/  NOP ;  /* 0x0000000000007918 */ /* 0x000fe40000000000 */
[----:B------:R0:W-:Y:S04]  /*37c50*/  STL.64 [R1], R12 ;  /* 0x0000000c01007387 */ /* 0x0001e80000100a00 */
[----:B------:R1:W-:Y:S04]  /*37c60*/  STL.64 [R1+0x8], R14 ;  /* 0x0000080e01007387 */ /* 0x0003e80000100a00 */
[----:B------:R-:W3:Y:S04]  /*37c70*/  LDL.LU R17, [R1+0x134] ;  /* 0x0001340001117983 */ /* 0x000ee80000300800 */
[----:B------:R-:W2:Y:S04]  /*37c80*/  LDL.LU R18, [R1+0x138] ;  /* 0x0001380001127983 */ /* 0x000ea80000300800 */
[----:B------:R-:W2:Y:S01]  /*37c90*/  LDL.LU R19, [R1+0x13c] ;  /* 0x00013c0001137983 */ /* 0x000ea20000300800 */
[----:B------:R-:W-:-:S02]  /*37ca0*/  IMAD R24, R24, 0x100, R25 ;  /* 0x0000010018187824 */ /* 0x000fc400078e0219 */
[----:B------:R-:W-:Y:S01]  /*37cb0*/  IMAD R25, R27, 0x100, R26 ;  /* 0x000001001b197824 */ /* 0x000fe200078e021a */
[----:B0-----:R-:W-:Y:S02]  /*37cc0*/  F2FP.F16.E4M3.UNPACK_B R12, R10 ;  /* 0x0000000aff0c723e */ /* 0x001fe400020006ff */
[----:B------:R-:W-:Y:S02]  /*37cd0*/  F2FP.F16.E4M3.UNPACK_B R13, R11 ;  /* 0x0000000bff0d723e */ /* 0x000fe400020006ff */
[----:B-1----:R-:W-:Y:S02]  /*37ce0*/  F2FP.F16.E4M3.UNPACK_B R14, R24 ;  /* 0x00000018ff0e723e */ /* 0x002fe400020006ff */
[----:B------:R-:W-:-:S07]  /*37cf0*/  F2FP.F16.E4M3.UNPACK_B R15, R25 ;  /* 0x00000019ff0f723e */ /* 0x000fce00020006ff */
[C---:B------:R-:W-:Y:S01]  /*37d00*/  HMMA.16816.F32 R4, R12.reuse, R8, R4 ;  /* 0x000000080c04723c */ /* 0x040fe20000001804 */
[----:B--2---:R-:W-:Y:S04]  /*37d10*/  STL.64 [R1+0x2308], R18 ;  /* 0x0023081201007387 */ /* 0x004fe80000100a00 */
[----:B---3--:R0:W-:Y:S04]  /*37d20*/  STL.64 [R1+0x2300], R16 ;  /* 0x0023001001007387 */ /* 0x0081e80000100a00 */
        /* <DEDUP_REMOVED lines=24> */
[----:B------:R-:W3:Y:S01]  /*37eb0*/  LDL.LU.64 R20, [R1+0x2310] ;  /* 0x0023100001147983 */ /* 0x000ee20000300a00 */
[----:B------:R-:W-:Y:S01]  /*37ec0*/  IMAD R29, R29, 0x100, R0 ;  /* 0x000001001d1d7824 */ /* 0x000fe200078e0200 */
[----:B------:R-:W-:Y:S04]  /*37ed0*/  HMMA.16816.F32 R24, R12, R2, R24 ;  /* 0x000000020c18723c */ /* 0x000fe80000001818 */
[----:B------:R-:W-:Y:S01]  /*37ee0*/  F2FP.F16.E4M3.UNPACK_B R15, R29 ;  /* 0x0000001dff0f723e */ /* 0x000fe200020006ff */
[----:B--2---:R-:W-:-:S02]  /*37ef0*/  IMAD R11, R23, 0x100, R22 ;  /* 0x00000100170b7824 */ /* 0x004fc400078e0216 */
[----:B---3--:R-:W-:Y:S02]  /*37f00*/  IMAD R10, R20, 0x100, R10 ;  /* 0x00000100140a7824 */ /* 0x008fe400078e020a */
[----:B----4-:R-:W-:Y:S01]  /*37f10*/  IMAD R28, R28, 0x100, R21 ;  /* 0x000001001c1c7824 */ /* 0x010fe200078e0215 */
[----:B------:R-:W2:Y:S04]  /*37f20*/  LDL.LU R22, [R1+0x8f4] ;  /* 0x0008f40001167983 */ /* 0x000ea80000300800 */
[----:B------:R-:W2:Y:S01]  /*37f30*/  LDL.LU R23, [R1+0x8f0] ;  /* 0x0008f00001177983 */ /* 0x000ea20000300800 */
[----:B------:R-:W-:Y:S02]  /*37f40*/  F2FP.F16.E4M3.UNPACK_B R13, R11 ;  /* 0x0000000bff0d723e */ /* 0x000fe400020006ff */
[----:B------:R-:W-:-:S02]  /*37f50*/  F2FP.F16.E4M3.UNPACK_B R12, R10 ;  /* 0x0000000aff0c723e */ /* 0x000fc400020006ff */
[----:B------:R-:W-:-:S07]  /*37f60*/  F2FP.F16.E4M3.UNPACK_B R14, R28 ;  /* 0x0000001cff0e723e */ /* 0x000fce00020006ff */
[C---:B------:R-:W-:Y:S01]  /*37f70*/  HMMA.16816.F32 R16, R12.reuse, R8, R16 ;  /* 0x000000080c10723c */ /* 0x040fe20000001810 */
[----:B------:R-:W-:Y:S04]  /*37f80*/  STL [R1+0x22f8], R2 ;  /* 0x0022f80201007387 */ /* 0x000fe80000100800 */
[----:B------:R-:W-:Y:S04]  /*37f90*/  STL [R1+0x22f4], R3 ;  /* 0x0022f40301007387 */ /* 0x000fe80000100800 */
[----:B------:R0:W-:Y:S04]  /*37fa0*/  STL [R1+0x2144], R24 ;  /* 0x0021441801007387 */ /* 0x0001e80000100800 */
[----:B------:R1:W-:Y:S04]  /*37fb0*/  STL [R1+0x2140], R25 ;  /* 0x0021401901007387 */ /* 0x0003e80000100800 */
[----:B------:R3:W-:Y:S04]  /*37fc0*/  STL [R1+0x213c], R26 ;  /* 0x00213c1a01007387 */ /* 0x0007e80000100800 */
[----:B------:R4:W-:Y:S04]  /*37fd0*/  STL [R1+0x2138], R27 ;  /* 0x0021381b01007387 */ /* 0x0009e80000100800 */
[----:B0-----:R-:W2:Y:S04]  /*37fe0*/  LDL.LU R24, [R1+0x150] ;  /* 0x0001500001187983 */ /* 0x001ea80000300800 */
[----:B-1----:R-:W2:Y:S04]  /*37ff0*/  LDL.LU R25, [R1+0x154] ;  /* 0x0001540001197983 */ /* 0x002ea80000300800 */
[----:B---3--:R-:W2:Y:S04]  /*38000*/  LDL.LU R26, [R1+0x158] ;  /* 0x00015800011a7983 */ /* 0x008ea80000300800 */
[----:B----4-:R-:W2:Y:S04]  /*38010*/  LDL.LU R27, [R1+0x15c] ;  /* 0x00015c00011b7983 */ /* 0x010ea80000300800 */
[----:B------:R-:W-:Y:S04]  /*38020*/  STL.64 [R1+0x2a0], R16 ;  /* 0x0002a01001007387 */ /* 0x000fe80000100a00 */
[----:B------:R0:W-:Y:S04]  /*38030*/  STL.64 [R1+0x2a8], R18 ;  /* 0x0002a81201007387 */ /* 0x0001e80000100a00 */
[----:B0-----:R-:W3:Y:S04]  /*38040*/  LDL.LU.64 R18, [R1+0x2308] ;  /* 0x0023080001127983 */ /* 0x001ee80000300a00 */
[----:B------:R-:W3:Y:S01]  /*38050*/  LDL.LU.64 R16, [R1+0x2300] ;  /* 0x0023000001107983 */ /* 0x000ee20000300a00 */
[C---:B--2---:R-:W-:Y:S08]  /*38060*/  HMMA.16816.F32 R24, R12.reuse, R6, R24 ;  /* 0x000000060c18723c */ /* 0x044ff00000001818 */
[----:B---3--:R-:W-:Y:S11]  /*38070*/  HMMA.16816.F32 R16, R12, R4, R16 ;  /* 0x000000040c10723c */ /* 0x008ff60000001810 */
[----:B------:R0:W-:Y:S04]  /*38080*/  STL [R1+0x294], R25 ;  /* 0x0002941901007387 */ /* 0x0001e80000100800 */
[----:B------:R-:W-:Y:S04]  /*38090*/  STL.64 [R1+0x298], R26 ;  /* 0x0002981a01007387 */ /* 0x000fe80000100a00 */
[----:B------:R-:W2:Y:S04]  /*380a0*/  LDL.LU R2, [R1+0x8fc] ;  /* 0x0008fc0001027983 */ /* 0x000ea80000300800 */
[----:B------:R-:W2:Y:S04]  /*380b0*/  LDL.LU R11, [R1+0x8f8] ;  /* 0x0008f800010b7983 */ /* 0x000ea80000300800 */
[----:B------:R-:W3:Y:S04]  /*380c0*/  LDL.LU R3, [R1+0x904] ;  /* 0x0009040001037983 */ /* 0x000ee80000300800 */
[----:B------:R-:W3:Y:S04]  /*380d0*/  LDL.LU R28, [R1+0x900] ;  /* 0x00090000011c7983 */ /* 0x000ee80000300800 */
[----:B------:R-:W4:Y:S04]  /*380e0*/  LDL.LU R0, [R1+0x90c] ;  /* 0x00090c0001007983 */ /* 0x000f280000300800 */
[----:B------:R-:W4:Y:S01]  /*380f0*/  LDL.LU R29, [R1+0x908] ;  /* 0x00090800011d7983 */ /* 0x000f220000300800 */
[----:B0-----:R-:W-:-:S05]  /*38100*/  IMAD.MOV.U32 R25, RZ, RZ, R24 ;  /* 0x000000ffff197224 */ /* 0x001fca00078e0018 */
[----:B------:R-:W-:Y:S01]  /*38110*/  STL [R1+0x2148], R25 ;  /* 0x0021481901007387 */ /* 0x000fe20000100800 */
[----:B------:R-:W-:-:S03]  /*38120*/  IMAD.MOV.U32 R24, RZ, RZ, R19 ;  /* 0x000000ffff187224 */ /* 0x000fc600078e0013 */
[----:B------:R-:W-:Y:S04]  /*38130*/  STL.64 [R1+0x280], R16 ;  /* 0x0002801001007387 */ /* 0x000fe80000100a00 */
[----:B------:R-:W-:Y:S04]  /*38140*/  STL [R1+0x288], R18 ;  /* 0x0002881201007387 */ /* 0x000fe80000100800 */
[----:B------:R0:W-:Y:S04]  /*38150*/  STL [R1+0x214c], R24 ;  /* 0x00214c1801007387 */ /* 0x0001e80000100800 */
        /* <DEDUP_REMOVED lines=28> */
[----:B------:R-:W2:Y:S01]  /*38320*/  LDL.LU R3, [R1+0x22f4] ;  /* 0x0022f40001037983 */ /* 0x000ea20000300800 */
[----:B----4-:R-:W-:-:S03]  /*38330*/  IMAD R29, R29, 0x100, R0 ;  /* 0x000001001d1d7824 */ /* 0x010fc600078e0200 */
[----:B------:R-:W4:Y:S01]  /*38340*/  LDL.LU R0, [R1+0x22f0] ;  /* 0x0022f00001007983 */ /* 0x000f220000300800 */
[----:B--2---:R-:W-:-:S15]  /*38350*/  HMMA.16816.F32 R12, R12, R2, R24 ;  /* 0x000000020c0c723c */ /* 0x004fde0000001818 */
[----:B------:R-:W-:-:S04]  /*38360*/  NOP ;  /* 0x0000000000007918 */ /* 0x000fc80000000000 */
[----:B------:R-:W-:Y:S01]  /*38370*/  IMAD.MOV.U32 R25, RZ, RZ, R15 ;  /* 0x000000ffff197224 */ /* 0x000fe200078e000f */
[----:B------:R-:W-:Y:S04]  /*38380*/  STL.64 [R1+0xa0], R12 ;  /* 0x0000a00c01007387 */ /* 0x000fe80000100a00 */
[----:B------:R-:W-:Y:S04]  /*38390*/  STL [R1+0xa8], R14 ;  /* 0x0000a80e01007387 */ /* 0x000fe80000100800 */
[----:B------:R0:W-:Y:S04]  /*383a0*/  STL [R1+0x2150], R25 ;  /* 0x0021501901007387 */ /* 0x0001e80000100800 */
[----:B------:R-:W2:Y:S04]  /*383b0*/  LDL.LU R24, [R1+0x110] ;  /* 0x0001100001187983 */ /* 0x000ea80000300800 */
[----:B0-----:R-:W2:Y:S04]  /*383c0*/  LDL.LU R25, [R1+0x114] ;  /* 0x0001140001197983 */ /* 0x001ea80000300800 */
[----:B------:R-:W2:Y:S01]  /*383d0*/  LDL.LU R26, [R1+0x118] ;  /* 0x00011800011a7983 */ /* 0x000ea20000300800 */
[----:B----4-:R-:W-:Y:S01]  /*383e0*/  IMAD.MOV.U32 R27, RZ, RZ, R0 ;  /* 0x000000ffff1b7224 */ /* 0x010fe200078e0000 */
[----:B------:R-:W-:-:S02]  /*383f0*/  F2FP.F16.E4M3.UNPACK_B R12, R10 ;  /* 0x0000000aff0c723e */ /* 0x000fc400020006ff */
[----:B------:R-:W-:Y:S02]  /*38400*/  F2FP.F16.E4M3.UNPACK_B R13, R11 ;  /* 0x0000000bff0d723e */ /* 0x000fe400020006ff */
[----:B------:R-:W-:Y:S02]  /*38410*/  F2FP.F16.E4M3.UNPACK_B R14, R28 ;  /* 0x0000001cff0e723e */ /* 0x000fe400020006ff */
[----:B------:R-:W-:Y:S01]  /*38420*/  F2FP.F16.E4M3.UNPACK_B R15, R29 ;  /* 0x0000001dff0f723e */ /* 0x000fe200020006ff */
[----:B------:R-:W4:Y:S04]  /*38430*/  LDL.LU R10, [R1+0x910] ;  /* 0x00091000010a7983 */ /* 0x000f280000300800 */
[----:B------:R-:W3:Y:S04]  /*38440*/  LDL.LU R11, [R1+0x918] ;  /* 0x00091800010b7983 */ /* 0x000ee80000300800 */
[----:B------:R-:W3:Y:S04]  /*38450*/  LDL.LU R28, [R1+0x91c] ;  /* 0x00091c00011c7983 */ /* 0x000ee80000300800 */
[----:B------:R-:W4:Y:S01]  /*38460*/  LDL.LU R29, [R1+0x914] ;  /* 0x00091400011d7983 */ /* 0x000f220000300800 */
[C---:B------:R-:W-:Y:S08]  /*38470*/  HMMA.16816.F32 R16, R12.reuse, R6, R16 ;  /* 0x000000060c10723c */ /* 0x040ff00000001810 */
[----:B--2---:R-:W-:-:S15]  /*38480*/  HMMA.16816.F32 R24, R12, R8, R24 ;  /* 0x000000080c18723c */ /* 0x004fde0000001818 */
[----:B------:R-:W-:-:S04]  /*38490*/  NOP ;  /* 0x0000000000007918 */ /* 0x000fc80000000000 */
[----:B------:R0:W-:Y:S04]  /*384a0*/  STL.64 [R1+0x270], R24 ;  /* 0x0002701801007387 */ /* 0x0001e80000100a00 */
[----:B------:R1:W-:Y:S01]  /*384b0*/  STL [R1+0x278], R26 ;  /* 0x0002781a01007387 */ /* 0x0003e20000100800 */
[----:B0-----:R-:W-:Y:S02]  /*384c0*/  IMAD.MOV.U32 R24, RZ, RZ, R27 ;  /* 0x000000ffff187224 */ /* 0x001fe400078e001b */
[----:B------:R-:W-:Y:S02]  /*384d0*/  IMAD.MOV.U32 R27, RZ, RZ, R18 ;  /* 0x000000ffff1b7224 */ /* 0x000fe400078e0012 */
[----:B-1----:R-:W-:Y:S02]  /*384e0*/  IMAD.MOV.U32 R26, RZ, RZ, R19 ;  /* 0x000000ffff1a7224 */ /* 0x002fe400078e0013 */
[----:B------:R-:W-:Y:S01]  /*384f0*/  IMAD.MOV.U32 R25, RZ, RZ, R17 ;  /* 0x000000ffff197224 */ /* 0x000fe200078e0011 */
[----:B------:R-:W-:Y:S04]  /*38500*/  STL [R1+0x2154], R24 ;  /* 0x0021541801007387 */ /* 0x000fe80000100800 */
[----:B------:R0:W-:Y:S04]  /*38510*/  STL [R1+0x260], R16 ;  /* 0x0002601001007387 */ /* 0x0001e80000100800 */
[----:B------:R-:W2:Y:S04]  /*38520*/  LDL.LU.64 R18, [R1+0x22e8] ;  /* 0x0022e80001127983 */ /* 0x000ea80000300a00 */
[----:B0-----:R-:W2:Y:S04]  /*38530*/  LDL.LU.64 R16, [R1+0x22e0] ;  /* 0x0022e00001107983 */ /* 0x001ea80000300a00 */
[----:B------:R-:W-:Y:S04]  /*38540*/  STL [R1+0x2160], R26 ;  /* 0x0021601a01007387 */ /* 0x000fe80000100800 */
[----:B------:R-:W-:Y:S04]  /*38550*/  STL [R1+0x215c], R27 ;  /* 0x00215c1b01007387 */ /* 0x000fe80000100800 */
[----:B------:R-:W-:Y:S01]  /*38560*/  STL [R1+0x2158], R25 ;  /* 0x0021581901007387 */ /* 0x000fe20000100800 */
[----:B--2---:R-:W-:-:S15]  /*38570*/  HMMA.16816.F32 R16, R12, R4, R16 ;  /* 0x000000040c10723c */ /* 0x004fde0000001810 */
[----:B------:R-:W-:-:S04]  /*38580*/  NOP ;  /* 0x0000000000007918 */ /* 0x000fc80000000000 */
[----:B------:R-:W-:Y:S01]  /*38590*/  IMAD.MOV.U32 R24, RZ, RZ, R18 ;  /* 0x000000ffff187224 */ /* 0x000fe200078e0012 */
[----:B------:R0:W-:Y:S01]  /*385a0*/  STL.64 [R1+0x250], R16 ;  /* 0x0002501001007387 */ /* 0x0001e20000100a00 */
[----:B------:R-:W-:-:S03]  /*385b0*/  IMAD.MOV.U32 R0, RZ, RZ, R19 ;  /* 0x000000ffff007224 */ /* 0x000fc600078e0013 */
[----:B------:R-:W2:Y:S04]  /*385c0*/  LDL.LU.64 R18, [R1+0x22d8] ;  /* 0x0022d80001127983 */ /* 0x000ea80000300a00 */
[----:B0-----:R-:W2:Y:S04]  /*385d0*/  LDL.LU.64 R16, [R1+0x22d0] ;  /* 0x0022d00001107983 */ /* 0x001ea80000300a00 */
[----:B------:R-:W-:Y:S04]  /*385e0*/  STL.64 [R1+0x22c8], R6 ;  /* 0x0022c80601007387 */ /* 0x000fe80000100a00 */
[----:B------:R3:W-:Y:S02]  /*385f0*/  STL.64 [R1+0x22c0], R4 ;  /* 0x0022c00401007387 */ /* 0x0007e40000100a00 */
[----:B---3--:R-:W-:Y:S02]  /*38600*/  HMMA.16816.F32 R4, R12, R2, R20 ;  /* 0x000000020c04723c */ /* 0x008fe40000001814 */
[----:B------:R-:W-:Y:S01]  /*38610*/  STL [R1+0x21d8], R0 ;  /* 0x0021d80001007387 */ /* 0x000fe20000100800 */
[----:B------:R-:W-:-:S02]  /*38620*/  IMAD R11, R11, 0x100, R28 ;  /* 0x000001000b0b7824 */ /* 0x000fc400078e021c */
[----:B----4-:R-:W-:-:S14]  /*38630*/  IMAD R10, R10, 0x100, R29 ;  /* 0x000001000a0a7824 */ /* 0x010fdc00078e021d */
[----:B------:R-:W-:Y:S04]  /*38640*/  STL [R1+0x60], R4 ;  /* 0x0000600401007387 */ /* 0x000fe80000100800 */
[----:B------:R0:W-:Y:S04]  /*38650*/  STL [R1+0x2294], R2 ;  /* 0x0022940201007387 */ /* 0x0001e80000100800 */
[----:B------:R-:W-:Y:S01]  /*38660*/  STL [R1+0x2290], R3 ;  /* 0x0022900301007387 */ /* 0x000fe20000100800 */
[----:B--2---:R-:W-:Y:S02]  /*38670*/  IMAD R29, R19, 0x100, R18 ;  /* 0x00000100131d7824 */ /* 0x004fe400078e0212 */
[----:B------:R-:W-:-:S02]  /*38680*/  IMAD R28, R17, 0x100, R16 ;  /* 0x00000100111c7824 */ /* 0x000fc400078e0210 */
[----:B------:R-:W2:Y:S04]  /*38690*/  LDL.LU R16, [R1+0x50] ;  /* 0x0000500001107983 */ /* 0x000ea80000300800 */
[----:B------:R-:W2:Y:S04]  /*386a0*/  LDL.LU R17, [R1+0x54] ;  /* 0x0000540001117983 */ /* 0x000ea80000300800 */
[----:B------:R-:W3:Y:S04]  /*386b0*/  LDL.LU R18, [R1+0x58] ;  /* 0x0000580001127983 */ /* 0x000ee80000300800 */
[----:B------:R-:W3:Y:S04]  /*386c0*/  LDL.LU R19, [R1+0x5c] ;  /* 0x00005c0001137983 */ /* 0x000ee80000300800 */
[----:B0-----:R-:W4:Y:S04]  /*386d0*/  LDL.LU R2, [R1+0x944] ;  /* 0x0009440001027983 */ /* 0x001f280000300800 */
[----:B----4-:R0:W-:Y:S04]  /*386e0*/  STL [R1+0x2298], R2 ;  /* 0x0022980201007387 */ /* 0x0101e80000100800 */
[----:B0-----:R-:W4:Y:S04]  /*386f0*/  LDL.LU R2, [R1+0x93c] ;  /* 0x00093c0001027983 */ /* 0x001f280000300800 */
[----:B----4-:R0:W-:Y:S04]  /*38700*/  STL [R1+0x229c], R2 ;  /* 0x00229c0201007387 */ /* 0x0101e80000100800 */
[----:B0-----:R-:W4:Y:S04]  /*38710*/  LDL.LU R2, [R1+0x934] ;  /* 0x0009340001027983 */ /* 0x001f280000300800 */
        /* <DEDUP_REMOVED lines=13> */
[----:B------:R-:W-:-:S03]  /*387f0*/  IMAD.MOV.U32 R26, RZ, RZ, R5 ;  /* 0x000000ffff1a7224 */ /* 0x000fc600078e0005 */
[----:B------:R-:W2:Y:S01]  /*38800*/  LDL.LU R4, [R1+0xc0] ;  /* 0x0000c00001047983 */ /* 0x000ea20000300800 */
[----:B------:R-:W-:-:S03]  /*38810*/  IMAD.MOV.U32 R27, RZ, RZ, R6 ;  /* 0x000000ffff1b7224 */ /* 0x000fc600078e0006 */
[----:B------:R-:W4:Y:S01]  /*38820*/  LDL.LU R5, [R1+0xc4] ;  /* 0x0000c40001057983 */ /* 0x000f220000300800 */
[----:B------:R-:W-:-:S03]  /*38830*/  IMAD.MOV.U32 R25, RZ, RZ, R7 ;  /* 0x000000ffff197224 */ /* 0x000fc600078e0007 */
[----:B------:R-:W4:Y:S04]  /*38840*/  LDL.LU R6, [R1+0xc8] ;  /* 0x0000c80001067983 */ /* 0x000f280000300800 */
[----:B------:R-:W4:Y:S04]  /*38850*/  LDL.LU R7, [R1+0xcc] ;  /* 0x0000cc0001077983 */ /* 0x000f280000300800 */
        /* <DEDUP_REMOVED lines=9> */
[----:B------:R-:W-:-:S07]  /*388f0*/  F2FP.F16.E4M3.UNPACK_B R15, R29 ;  /* 0x0000001dff0f723e */ /* 0x000fce00020006ff */
[C---:B----4-:R-:W-:Y:S01]  /*38900*/  HMMA.16816.F32 R4, R12.reuse, R8, R4 ;  /* 0x000000080c04723c */ /* 0x050fe20000001804 */
        /* <DEDUP_REMOVED lines=10> */
[----:B------:R-:W4:Y:S04]  /*389b0*/  LDL R0, [R1+0x36c] ;  /* 0x00036c0001007983 */ /* 0x000f280000100800 */
[----:B------:R0:W-:Y:S04]  /*389c0*/  STL.64 [R1+0x2170], R26 ;  /* 0x0021701a01007387 */ /* 0x0001e80000100a00 */
[----:B0-----:R-:W2:Y:S04]  /*389d0*/  LDL.LU R26, [R1+0x968] ;  /* 0x00096800011a7983 */ /* 0x001ea80000300800 */
[----:B------:R-:W2:Y:S04]  /*389e0*/  LDL R27, [R1+0x368] ;  /* 0x00036800011b7983 */ /* 0x000ea80000100800 */
[----:B------:R0:W-:Y:S04]  /*389f0*/  STL.64 [R1+0x2168], R24 ;  /* 0x0021681801007387 */ /* 0x0001e80000100a00 */
[----:B0-----:R-:W2:Y:S04]  /*38a00*/  LDL.LU R24, [R1+0x960] ;  /* 0x0009600001187983 */ /* 0x001ea80000300800 */
        /* <DEDUP_REMOVED lines=14> */
[----:B------:R-:W3:Y:S01]  /*38af0*/  LDL.LU.64 R16, [R1+0x22b0] ;  /* 0x0022b00001107983 */ /* 0x000ee20000300a00 */
[----:B------:R-:W-:Y:S01]  /*38b00*/  IMAD R10, R10, 0x100, R2 ;  /* 0x000001000a0a7824 */ /* 0x000fe200078e0202 */
[----:B---3--:R-:W-:-:S15]  /*38b10*/  HMMA.16816.F32 R16, R12, R4, R16 ;  /* 0x000000040c10723c */ /* 0x008fde0000001810 */
        /* <DEDUP_REMOVED lines=8> */
[----:B------:R-:W-:Y:S02]  /*38ba0*/  IMAD R29, R29, 0x100, R3 ;  /* 0x000001001d1d7824 */ /* 0x000fe400078e0203 */
        /* <DEDUP_REMOVED lines=22> */
[----:B------:R-:W3:Y:S01]  /*38d10*/  LDL.LU R9, [R1+0x954] ;  /* 0x0009540001097983 */ /* 0x000ee20000300800 */
[C---:B--2---:R-:W-:Y:S08]  /*38d20*/  HMMA.16816.F32 R16, R12.reuse, R6, R16 ;  /* 0x000000060c10723c */ /* 0x044ff00000001810 */
[C---:B------:R-:W-:Y:S11]  /*38d30*/  HMMA.16816.F32 R4, R12.reuse, R4, R20 ;  /* 0x000000040c04723c */ /* 0x040ff60000001814 */
[----:B------:R-:W-:Y:S04]  /*38d40*/  STL.64 [R1+0x1e0], R16 ;  /* 0x0001e01001007387 */ /* 0x000fe80000100a00 */
[----:B------:R0:W-:Y:S04]  /*38d50*/  STL.64 [R1+0x1e8], R18 ;  /* 0x0001e81201007387 */ /* 0x0001e80000100a00 */
[----:B0-----:R-:W2:Y:S04]  /*38d60*/  LDL.LU.64 R18, [R1+0x2268] ;  /* 0x0022680001127983 */ /* 0x001ea80000300a00 */
[----:B------:R-:W2:Y:S04]  /*38d70*/  LDL.LU.64 R16, [R1+0x2260] ;  /* 0x0022600001107983 */ /* 0x000ea80000300a00 */
[----:B------:R-:W2:Y:S04]  /*38d80*/  LDL.LU.64 R22, [R1+0x2258] ;  /* 0x0022580001167983 */ /* 0x000ea80000300a00 */
[----:B------:R-:W2:Y:S04]  /*38d90*/  LDL.LU.64 R20, [R1+0x2250] ;  /* 0x0022500001147983 */ /* 0x000ea80000300a00 */
[----:B------:R-:W-:Y:S04]  /*38da0*/  STL.64 [R1+0x180], R4 ;  /* 0x0001800401007387 */ /* 0x000fe80000100a00 */
[----:B------:R2:W-:Y:S02]  /*38db0*/  STL.64 [R1+0x188], R6 ;  /* 0x0001880601007387 */ /* 0x0005e40000100a00 */
[----:B--2---:R-:W-:Y:S01]  /*38dc0*/  HMMA.16816.F32 R4, R12, R2, R20 ;  /* 0x000000020c04723c */ /* 0x004fe20000001814 */
[----:B------:R-:W-:-:S02]  /*38dd0*/  IMAD.MOV.U32 R20, RZ, RZ, R16 ;  /* 0x000000ffff147224 */ /* 0x000fc400078e0010 */
[----:B------:R-:W-:Y:S02]  /*38de0*/  IMAD.MOV.U32 R21, RZ, RZ, R17 ;  /* 0x000000ffff157224 */ /* 0x000fe400078e0011 */
[----:B------:R-:W-:Y:S02]  /*38df0*/  IMAD.MOV.U32 R22, RZ, RZ, R18 ;  /* 0x000000ffff167224 */ /* 0x000fe400078e0012 */
[----:B------:R-:W-:-:S12]  /*38e00*/  IMAD.MOV.U32 R23, RZ, RZ, R19 ;  /* 0x000000ffff177224 */ /* 0x000fd800078e0013 */
[----:B------:R0:W-:Y:S04]  /*38e10*/  STL.64 [R1+0xf0], R4 ;  /* 0x0000f00401007387 */ /* 0x0001e80000100a00 */
[----:B------:R1:W-:Y:S04]  /*38e20*/  STL.64 [R1+0xf8], R6 ;  /* 0x0000f80601007387 */ /* 0x0003e80000100a00 */
[----:B------:R-:W2:Y:S04]  /*38e30*/  LDL.LU R16, [R1+0x224c] ;  /* 0x00224c0001107983 */ /* 0x000ea80000300800 */
[----:B------:R-:W4:Y:S04]  /*38e40*/  LDL.LU R17, [R1+0x2248] ;  /* 0x0022480001117983 */ /* 0x000f280000300800 */
[----:B------:R-:W4:Y:S04]  /*38e50*/  LDL.LU R18, [R1+0x2244] ;  /* 0x0022440001127983 */ /* 0x000f280000300800 */
[----:B------:R-:W4:Y:S01]  /*38e60*/  LDL.LU R19, [R1+0x2240] ;  /* 0x0022400001137983 */ /* 0x000f220000300800 */
[----:B---3--:R-:W-:-:S02]  /*38e70*/  IMAD R8, R29, 0x100, R9 ;  /* 0x000001001d087824 */ /* 0x008fc400078e0209 */
[----:B------:R-:W-:Y:S01]  /*38e80*/  IMAD R9, R11, 0x100, R28 ;  /* 0x000001000b097824 */ /* 0x000fe200078e021c */
[----:B------:R-:W3:Y:S04]  /*38e90*/  LDL R29, [R1+0x338] ;  /* 0x00033800011d7983 */ /* 0x000ee80000100800 */
[----:B------:R-:W3:Y:S04]  /*38ea0*/  LDL R28, [R1+0x348] ;  /* 0x00034800011c7983 */ /* 0x000ee80000100800 */
[----:B0-----:R-:W3:Y:S04]  /*38eb0*/  LDL R5, [R1+0x34c] ;  /* 0x00034c0001057983 */ /* 0x001ee80000100800 */
[----:B-1----:R-:W3:Y:S04]  /*38ec0*/  LDL R6, [R1+0x358] ;  /* 0x0003580001067983 */ /* 0x002ee80000100800 */
[----:B------:R-:W3:Y:S04]  /*38ed0*/  LDL R7, [R1+0x35c] ;  /* 0x00035c0001077983 */ /* 0x000ee80000100800 */
[----:B------:R-:W3:Y:S04]  /*38ee0*/  LDL R3, [R1+0x33c] ;  /* 0x00033c0001037983 */ /* 0x000ee80000100800 */
[----:B------:R-:W3:Y:S01]  /*38ef0*/  LDL.LU R14, [R1+0x970] ;  /* 0x00097000010e7983 */ /* 0x000ee20000300800 */
[----:B------:R-:W-:-:S03]  /*38f00*/  IMAD R10, R24, 0x100, R10 ;  /* 0x00000100180a7824 */ /* 0x000fc600078e020a */
[----:B------:R-:W3:Y:S01]  /*38f10*/  LDL.LU R15, [R1+0x978] ;  /* 0x00097800010f7983 */ /* 0x000ee20000300800 */
[----:B------:R-:W-:-:S03]  /*38f20*/  IMAD R11, R26, 0x100, R25 ;  /* 0x000001001a0b7824 */ /* 0x000fc600078e0219 */
[----:B------:R-:W3:Y:S04]  /*38f30*/  LDL.LU R24, [R1+0x980] ;  /* 0x0009800001187983 */ /* 0x000ee80000300800 */
[----:B------:R-:W3:Y:S04]  /*38f40*/  LDL.LU R25, [R1+0x98c] ;  /* 0x00098c0001197983 */ /* 0x000ee80000300800 */
[----:B------:R-:W3:Y:S04]  /*38f50*/  LDL.LU R26, [R1+0x988] ;  /* 0x00098800011a7983 */ /* 0x000ee80000300800 */
[----:B------:R2:W-:Y:S04]  /*38f60*/  STL.64 [R1+0x21e8], R22 ;  /* 0x0021e81601007387 */ /* 0x0005e80000100a00 */
[----:B------:R0:W-:Y:S01]  /*38f70*/  STL.64 [R1+0x21e0], R20 ;  /* 0x0021e01401007387 */ /* 0x0001e20000100a00 */
[----:B--2---:R-:W-:-:S02]  /*38f80*/  IMAD.MOV.U32 R23, RZ, RZ, R16 ;  /* 0x000000ffff177224 */ /* 0x004fc400078e0010 */
[----:B----4-:R-:W-:Y:S02]  /*38f90*/  IMAD.MOV.U32 R22, RZ, RZ, R17 ;  /* 0x000000ffff167224 */ /* 0x010fe400078e0011 */
[----:B0-----:R-:W-:Y:S02]  /*38fa0*/  IMAD.MOV.U32 R21, RZ, RZ, R18 ;  /* 0x000000ffff157224 */ /* 0x001fe400078e0012 */
[----:B------:R-:W-:Y:S02]  /*38fb0*/  IMAD.MOV.U32 R20, RZ, RZ, R19 ;  /* 0x000000ffff147224 */ /* 0x000fe400078e0013 */
[----:B------:R-:W2:Y:S04]  /*38fc0*/  LDL.LU R19, [R1+0x223c] ;  /* 0x00223c0001137983 */ /* 0x000ea80000300800 */
        /* <DEDUP_REMOVED lines=11> */
[----:B----4-:R-:W-:-:S02]  /*39080*/  IMAD.MOV.U32 R22, RZ, RZ, R18 ;  /* 0x000000ffff167224 */ /* 0x010fc400078e0012 */
        /* <DEDUP_REMOVED lines=9> */
[----:B0-----:R-:W4:Y:S04]  /*39120*/  LDL.LU R20, [R1+0x30] ;  /* 0x0000300001147983 */ /* 0x001f280000300800 */
[----:B------:R-:W4:Y:S04]  /*39130*/  LDL.LU R21, [R1+0x34] ;  /* 0x0000340001157983 */ /* 0x000f280000300800 */
[----:B------:R-:W4:Y:S04]  /*39140*/  LDL.LU R22, [R1+0x38] ;  /* 0x0000380001167983 */ /* 0x000f280000300800 */
[----:B------:R-:W4:Y:S01]  /*39150*/  LDL.LU R23, [R1+0x3c] ;  /* 0x00003c0001177983 */ /* 0x000f220000300800 */
[----:B------:R-:W-:-:S02]  /*39160*/  F2FP.F16.E4M3.UNPACK_B R8, R8 ;  /* 0x00000008ff08723e */ /* 0x000fc400020006ff */
[----:B------:R-:W-:Y:S02]  /*39170*/  F2FP.F16.E4M3.UNPACK_B R9, R9 ;  /* 0x00000009ff09723e */ /* 0x000fe400020006ff */
[----:B------:R-:W-:Y:S02]  /*39180*/  F2FP.F16.E4M3.UNPACK_B R10, R10 ;  /* 0x0000000aff0a723e */ /* 0x000fe400020006ff */
[----:B------:R-:W-:Y:S02]  /*39190*/  F2FP.F16.E4M3.UNPACK_B R11, R11 ;  /* 0x0000000bff0b723e */ /* 0x000fe400020006ff */
[----:B------:R-:W-:Y:S02]  /*391a0*/  F2FP.F16.E4M3.UNPACK_B R12, R27 ;  /* 0x0000001bff0c723e */ /* 0x000fe400020006ff */
[----:B------:R-:W-:Y:S02]  /*391b0*/  F2FP.F16.E4M3.UNPACK_B R13, R0 ;  /* 0x00000000ff0d723e */ /* 0x000fe400020006ff */
[----:B---3--:R-:W-:-:S02]  /*391c0*/  F2FP.F16.E4M3.UNPACK_B R6, R6 ;  /* 0x00000006ff06723e */ /* 0x008fc400020006ff */
[----:B------:R-:W-:Y:S01]  /*391d0*/  F2FP.F16.E4M3.UNPACK_B R7, R7 ;  /* 0x00000007ff07723e */ /* 0x000fe200020006ff */
[----:B------:R-:W3:Y:S04]  /*391e0*/  LDL.LU R27, [R1+0x994] ;  /* 0x00099400011b7983 */ /* 0x000ee80000300800 */
[----:B------:R-:W3:Y:S01]  /*391f0*/  LDL.LU R0, [R1+0x990] ;  /* 0x0009900001007983 */ /* 0x000ee20000300800 */
[----:B------:R-:W-:Y:S01]  /*39200*/  F2FP.F16.E4M3.UNPACK_B R4, R28 ;  /* 0x0000001cff04723e */ /* 0x000fe200020006ff */
[C---:B--2---:R-:W-:Y:S08]  /*39210*/  HMMA.16816.F32 R16, R8.reuse, R12, R16 ;  /* 0x0000000c0810723c */ /* 0x044ff00000001810 */
[----:B----4-:R-:W-:Y:S11]  /*39220*/  HMMA.16816.F32 R20, R8, R6, R20 ;  /* 0x000000060814723c */ /* 0x010ff60000001814 */
[----:B------:R0:W-:Y:S04]  /*39230*/  STL.64 [R1+0x1d0], R16 ;  /* 0x0001d01001007387 */ /* 0x0001e80000100a00 */
[----:B------:R1:W-:Y:S04]  /*39240*/  STL.64 [R1+0x1d8], R18 ;  /* 0x0001d81201007387 */ /* 0x0003e80000100a00 */
[----:B0-----:R-:W2:Y:S04]  /*39250*/  LDL.LU R17, [R1+0x974] ;  /* 0x0009740001117983 */ /* 0x001ea80000300800 */
[----:B-1----:R-:W4:Y:S04]  /*39260*/  LDL.LU R18, [R1+0x97c] ;  /* 0x00097c0001127983 */ /* 0x002f280000300800 */
[----:B------:R-:W2:Y:S01]  /*39270*/  LDL.LU R19, [R1+0x984] ;  /* 0x0009840001137983 */ /* 0x000ea20000300800 */
[----:B------:R-:W-:-:S03]  /*39280*/  IMAD.MOV.U32 R28, RZ, RZ, R23 ;  /* 0x000000ffff1c7224 */ /* 0x000fc600078e0017 */
[----:B------:R-:W-:Y:S04]  /*39290*/  STL.64 [R1+0x1c0], R20 ;  /* 0x0001c01401007387 */ /* 0x000fe80000100a00 */
[----:B------:R0:W-:Y:S04]  /*392a0*/  STL [R1+0x1c8], R22 ;  /* 0x0001c81601007387 */ /* 0x0001e80000100800 */
[----:B0-----:R-:W2:Y:S04]  /*392b0*/  LDL.LU.64 R22, [R1+0x2218] ;  /* 0x0022180001167983 */ /* 0x001ea80000300a00 */
[----:B------:R-:W2:Y:S01]  /*392c0*/  LDL.LU.64 R20, [R1+0x2210] ;  /* 0x0022100001147983 */ /* 0x000ea20000300a00 */
[----:B------:R-:W-:-:S03]  /*392d0*/  F2FP.F16.E4M3.UNPACK_B R5, R5 ;  /* 0x00000005ff05723e */ /* 0x000fc600020006ff */
[----:B------:R-:W-:Y:S01]  /*392e0*/  STL [R1+0x2064], R28 ;  /* 0x0020641c01007387 */ /* 0x000fe20000100800 */
[----:B------:R-:W-:-:S03]  /*392f0*/  F2FP.F16.E4M3.UNPACK_B R2, R29 ;  /* 0x0000001dff02723e */ /* 0x000fc600020006ff */
[----:B--2---:R-:W-:-:S15]  /*39300*/  HMMA.16816.F32 R20, R8, R4, R20 ;  /* 0x000000040814723c */ /* 0x004fde0000001814 */
[----:B------:R-:W-:-:S04]  /*39310*/  NOP ;  /* 0x0000000000007918 */ /* 0x000fc80000000000 */
[----:B------:R-:W-:Y:S04]  /*39320*/  STL.64 [R1+0x1f0], R20 ;  /* 0x0001f01401007387 */ /* 0x000fe80000100a00 */
[----:B------:R0:W-:Y:S01]  /*39330*/  STL [R1+0x1f8], R22 ;  /* 0x0001f81601007387 */ /* 0x0001e20000100800 */
[----:B------:R-:W-:-:S03]  /*39340*/  IMAD.MOV.U32 R29, RZ, RZ, R23 ;  /* 0x000000ffff1d7224 */ /* 0x000fc600078e0017 */
[----:B0-----:R-:W2:Y:S04]  /*39350*/  LDL.LU.64 R22, [R1+0x2208] ;  /* 0x0022080001167983 */ /* 0x001ea80000300a00 */
[----:B------:R-:W2:Y:S01]  /*39360*/  LDL.LU.64 R20, [R1+0x2200] ;  /* 0x0022000001147983 */ /* 0x000ea20000300a00 */
[----:B------:R-:W-:-:S03]  /*39370*/  F2FP.F16.E4M3.UNPACK_B R3, R3 ;  /* 0x00000003ff03723e */ /* 0x000fc600020006ff */
[----:B------:R-:W-:Y:S01]  /*39380*/  STL [R1+0x2060], R29 ;  /* 0x0020601d01007387 */ /* 0x000fe20000100800 */
[----:B------:R-:W-:Y:S02]  /*39390*/  IMAD R14, R14, 0x100, R17 ;  /* 0x000001000e0e7824 */ /* 0x000fe400078e0211 */
[----:B----4-:R-:W-:Y:S02]  /*393a0*/  IMAD R15, R15, 0x100, R18 ;  /* 0x000001000f0f7824 */ /* 0x010fe400078e0212 */
[----:B------:R-:W-:Y:S02]  /*393b0*/  IMAD R16, R24, 0x100, R19 ;  /* 0x0000010018107824 */ /* 0x000fe400078e0213 */
[----:B------:R-:W-:Y:S01]  /*393c0*/  IMAD R17, R26, 0x100, R25 ;  /* 0x000001001a117824 */ /* 0x000fe200078e0219 */
[----:B--2---:R-:W-:Y:S01]  /*393d0*/  HMMA.16816.F32 R8, R8, R2, R20 ;  /* 0x000000020808723c */ /* 0x004fe20000001814 */
[----:B------:R-:W2:Y:S04]  /*393e0*/  LDL.LU.64 R22, [R1+0x21f8] ;  /* 0x0021f80001167983 */ /* 0x000ea80000300a00 */
[----:B------:R-:W2:-:S14]  /*393f0*/  LDL.LU.64 R20, [R1+0x21f0] ;  /* 0x0021f00001147983 */ /* 0x000e9c0000300a00 */
[----:B------:R0:W-:Y:S04]  /*39400*/  STL.64 [R1+0x170], R8 ;  /* 0x0001700801007387 */ /* 0x0001e80000100a00 */
[----:B------:R1:W-:Y:S01]  /*39410*/  STL.64 [R1+0x178], R10 ;  /* 0x0001780a01007387 */ /* 0x0003e20000100a00 */
[----:B0-----:R-:W-:Y:S02]  /*39420*/  F2FP.F16.E4M3.UNPACK_B R8, R14 ;  /* 0x0000000eff08723e */ /* 0x001fe400020006ff */
[----:B------:R-:W-:Y:S02]  /*39430*/  F2FP.F16.E4M3.UNPACK_B R9, R15 ;  /* 0x0000000fff09723e */ /* 0x000fe400020006ff */
[----:B-1----:R-:W-:Y:S02]  /*39440*/  F2FP.F16.E4M3.UNPACK_B R10, R16 ;  /* 0x00000010ff0a723e */ /* 0x002fe400020006ff */
[----:B------:R-:W-:Y:S01]  /*39450*/  F2FP.F16.E4M3.UNPACK_B R11, R17 ;  /* 0x00000011ff0b723e */ /* 0x000fe200020006ff */
[----:B------:R-:W4:Y:S04]  /*39460*/  LDL.LU R16, [R1+0x310] ;  /* 0x0003100001107983 */ /* 0x000f280000300800 */
[----:B------:R-:W4:Y:S04]  /*39470*/  LDL.LU R17, [R1+0x314] ;  /* 0x0003140001117983 */ /* 0x000f280000300800 */
[----:B------:R-:W4:Y:S04]  /*39480*/  LDL.LU R18, [R1+0x318] ;  /* 0x0003180001127983 */ /* 0x000f280000300800 */
[----:B------:R-:W4:Y:S01]  /*39490*/  LDL.LU R19, [R1+0x31c] ;  /* 0x00031c0001137983 */ /* 0x000f220000300800 */
[----:B--2---:R-:W-:-:S15]  /*394a0*/  HMMA.16816.F32 R20, R8, R12, R20 ;  /* 0x0000000c0814723c */ /* 0x004fde0000001814 */
[----:B------:R-:W-:-:S04]  /*394b0*/  NOP ;  /* 0x0000000000007918 */ /* 0x000fc80000000000 */
[----:B------:R-:W-:Y:S04]  /*394c0*/  STL.64 [R1+0x1b0], R20 ;  /* 0x0001b01401007387 */ /* 0x000fe80000100a00 */
[----:B------:R0:W-:Y:S04]  /*394d0*/  STL.64 [R1+0x1b8], R22 ;  /* 0x0001b81601007387 */ /* 0x0001e80000100a00 */
[----:B0-----:R-:W2:Y:S04]  /*394e0*/  LDL.LU.64 R22, [R1+0x21e8] ;  /* 0x0021e80001167983 */ /* 0x001ea80000300a00 */
[----:B------:R-:W2:Y:S01]  /*394f0*/  LDL.LU.64 R20, [R1+0x21e0] ;  /* 0x0021e00001147983 */ /* 0x000ea20000300a00 */
[----:B----4-:R-:W-:-:S15]  /*39500*/  HMMA.16816.F32 R16, R8, R6, R16 ;  /* 0x000000060810723c */ /* 0x010fde0000001810 */
[----:B------:R-:W-:-:S04]  /*39510*/  NOP ;  /* 0x0000000000007918 */ /* 0x000fc80000000000 */
[----:B------:R-:W-:Y:S01]  /*39520*/  STL [R1+0x1a0], R16 ;  /* 0x0001a01001007387 */ /* 0x000fe20000100800 */
[----:B------:R-:W-:-:S03]  /*39530*/  IMAD.MOV.U32 R28, RZ, RZ, R17 ;  /* 0x000000ffff1c7224 */ /* 0x000fc600078e0011 */
[----:B------:R2:W-:Y:S01]  /*39540*/  STL [R1+0x1a8], R18 ;  /* 0x0001a81201007387 */ /* 0x0005e20000100800 */
[----:B------:R-:W-:-:S05]  /*39550*/  IMAD.MOV.U32 R29, RZ, RZ, R19 ;  /* 0x000000ffff1d7224 */ /* 0x000fca00078e0013 */
[----:B------:R-:W-:Y:S04]  /*39560*/  STL [R1+0x206c], R29 ;  /* 0x00206c1d01007387 */ /* 0x000fe80000100800 */
[----:B------:R-:W-:Y:S04]  /*39570*/  STL [R1+0x2068], R28 ;  /* 0x0020681c01007387 */ /* 0x000fe80000100800 */
[----:B------:R-:W-:Y:S04]  /*39580*/  STL.64 [R1+0x21c0], R6 ;  /* 0x0021c00601007387 */ /* 0x000fe80000100a00 */
[----:B------:R-:W-:Y:S01]  /*39590*/  STL.64 [R1+0x21b8], R4 ;  /* 0x0021b80401007387 */ /* 0x000fe20000100a00 */
[----:B---3--:R-:W-:Y:S01]  /*395a0*/  IMAD R14, R0, 0x100, R27 ;  /* 0x00000100000e7824 */ /* 0x008fe200078e021b */
[----:B--2---:R-:W-:-:S15]  /*395b0*/  HMMA.16816.F32 R16, R8, R4, R20 ;  /* 0x000000040810723c */ /* 0x004fde0000001814 */
[----:B------:R-:W-:-:S04]  /*395c0*/  NOP ;  /* 0x0000000000007918 */ /* 0x000fc80000000000 */
[----:B------:R-:W-:Y:S04]  /*395d0*/  STL.64 [R1+0x190], R16 ;  /* 0x0001901001007387 */ /* 0x000fe80000100a00 */
[----:B------:R0:W-:Y:S04]  /*395e0*/  STL.64 [R1+0x198], R18 ;  /* 0x0001981201007387 */ /* 0x0001e80000100a00 */
[----:B------:R-:W2:Y:S04]  /*395f0*/  LDL.LU R24, [R1+0x2c0] ;  /* 0x0002c00001187983 */ /* 0x000ea80000300800 */
[----:B------:R-:W2:Y:S04]  /*39600*/  LDL.LU R25, [R1+0x2c4] ;  /* 0x0002c40001197983 */ /* 0x000ea80000300800 */
[----:B------:R-:W3:Y:S04]  /*39610*/  LDL.LU R26, [R1+0x2c8] ;  /* 0x0002c800011a7983 */ /* 0x000ee80000300800 */
[----:B------:R-:W3:Y:S04]  /*39620*/  LDL.LU R27, [R1+0x2cc] ;  /* 0x0002cc00011b7983 */ /* 0x000ee80000300800 */
        /* <DEDUP_REMOVED lines=10> */
[----:B------:R-:W4:Y:S04]  /*396d0*/  LDL.LU R28, [R1+0x9a4] ;  /* 0x0009a400011c7983 */ /* 0x000f280000300800 */
[----:B------:R-:W4:Y:S04]  /*396e0*/  LDL.LU R16, [R1+0x9a0] ;  /* 0x0009a00001107983 */ /* 0x000f280000300800 */
[----:B------:R-:W4:Y:S04]  /*396f0*/  LDL.LU R29, [R1+0x9ac] ;  /* 0x0009ac00011d7983 */ /* 0x000f280000300800 */
[----:B------:R-:W4:Y:S04]  /*39700*/  LDL.LU R17, [R1+0x9a8] ;  /* 0x0009a80001117983 */ /* 0x000f280000300800 */
[----:B---3--:R-:W-:Y:S04]  /*39710*/  STL.64 [R1+0x2190], R26 ;  /* 0x0021901a01007387 */ /* 0x008fe80000100a00 */
[----:B--2---:R0:W-:Y:S04]  /*39720*/  STL.64 [R1+0x2188], R24 ;  /* 0x0021881801007387 */ /* 0x0041e80000100a00 */
[----:B0-----:R-:W2:Y:S04]  /*39730*/  LDL.LU R24, [R1] ;  /* 0x0000000001187983 */ /* 0x001ea80000300800 */
        /* <DEDUP_REMOVED lines=17> */
[----:B------:R-:W3:Y:S04]  /*39850*/  LDL.LU R26, [R1+0x2e8] ;  /* 0x0002e800011a7983 */ /* 0x000ee80000300800 */
[----:B------:R-:W3:Y:S01]  /*39860*/  LDL.LU R27, [R1+0x2ec] ;  /* 0x0002ec00011b7983 */ /* 0x000ee20000300800 */
[----:B----4-:R-:W-:Y:S01]  /*39870*/  IMAD R15, R15, 0x100, R0 ;  /* 0x000001000f0f7824 */ /* 0x010fe200078e0200 */
[----:B--2---:R-:W-:Y:S02]  /*39880*/  HMMA.16816.F32 R8, R8, R2, R4 ;  /* 0x000000020808723c */ /* 0x004fe40000001804 */
        /* <DEDUP_REMOVED lines=10> */
[----:B------:R-:W2:Y:S04]  /*39930*/  LDL.LU R0, [R1+0x21d8] ;  /* 0x0021d80001007983 */ /* 0x000ea80000300800 */
[----:B------:R-:W2:Y:S04]  /*39940*/  LDL.LU.64 R6, [R1+0x21d0] ;  /* 0x0021d00001067983 */ /* 0x000ea80000300a00 */
[----:B------:R-:W2:Y:S01]  /*39950*/  LDL.LU.64 R4, [R1+0x21c8] ;  /* 0x0021c80001047983 */ /* 0x000ea20000300a00 */
[----:B------:R-:W-:-:S02]  /*39960*/  IMAD R16, R16, 0x100, R28 ;  /* 0x0000010010107824 */ /* 0x000fc400078e021c */
[----:B------:R-:W-:Y:S02]  /*39970*/  IMAD R17, R17, 0x100, R29 ;  /* 0x0000010011117824 */ /* 0x000fe400078e021d */
[----:B------:R-:W-:Y:S01]  /*39980*/  IMAD.MOV.U32 R29, RZ, RZ, R10 ;  /* 0x000000ffff1d7224 */ /* 0x000fe200078e000a */
[----:B------:R0:W-:Y:S01]  /*39990*/  STL.64 [R1+0x130], R8 ;  /* 0x0001300801007387 */ /* 0x0001e20000100a00 */
[----:B------:R-:W-:Y:S01]  /*399a0*/  IMAD.MOV.U32 R28, RZ, RZ, R11 ;  /* 0x000000ffff1c7224 */ /* 0x000fe200078e000b */
[----:B------:R-:W-:Y:S02]  /*399b0*/  F2FP.F16.E4M3.UNPACK_B R10, R16 ;  /* 0x00000010ff0a723e */ /* 0x000fe400020006ff */
[----:B------:R-:W-:Y:S02]  /*399c0*/  F2FP.F16.E4M3.UNPACK_B R11, R17 ;  /* 0x00000011ff0b723e */ /* 0x000fe400020006ff */
[----:B0-----:R-:W-:Y:S02]  /*399d0*/  F2FP.F16.E4M3.UNPACK_B R8, R14 ;  /* 0x0000000eff08723e */ /* 0x001fe400020006ff */
[----:B------:R-:W-:Y:S01]  /*399e0*/  F2FP.F16.E4M3.UNPACK_B R9, R15 ;  /* 0x0000000fff09723e */ /* 0x000fe200020006ff */
[----:B------:R0:W-:Y:S04]  /*399f0*/  STL [R1+0x20f8], R28 ;  /* 0x0020f81c01007387 */ /* 0x0001e80000100800 */
[----:B0-----:R-:W3:Y:S04]  /*39a00*/  LDL.LU R28, [R1+0x9c8] ;  /* 0x0009c800011c7983 */ /* 0x001ee80000300800 */
[----:B------:R0:W-:Y:S04]  /*39a10*/  STL [R1+0x2090], R29 ;  /* 0x0020901d01007387 */ /* 0x0001e80000100800 */
[----:B0-----:R-:W3:Y:S04]  /*39a20*/  LDL.LU R29, [R1+0x9cc] ;  /* 0x0009cc00011d7983 */ /* 0x001ee80000300800 */
        /* <DEDUP_REMOVED lines=45> */
[C---:B---3--:R-:W-:Y:S08]  /*39d00*/  HMMA.16816.F32 R16, R8.reuse, R4, R16 ;  /* 0x000000040810723c */ /* 0x048ff00000001810 */
[----:B--2---:R-:W-:-:S15]  /*39d10*/  HMMA.16816.F32 R24, R8, R6, R24 ;  /* 0x000000060818723c */ /* 0x004fde0000001818 */
[----:B------:R-:W-:-:S04]  /*39d20*/  NOP ;  /* 0x0000000000007918 */ /* 0x000fc80000000000 */
[----:B------:R-:W-:Y:S04]  /*39d30*/  STL.64 [R1+0x110], R24 ;  /* 0x0001101801007387 */ /* 0x000fe80000100a00 */
[----:B------:R0:W-:Y:S04]  /*39d40*/  STL.64 [R1+0x118], R26 ;  /* 0x0001181a01007387 */ /* 0x0001e80000100a00 */
[----:B0-----:R-:W2:Y:S04]  /*39d50*/  LDL.LU.64 R26, [R1+0x2170] ;  /* 0x00217000011a7983 */ /* 0x001ea80000300a00 */
[----:B------:R-:W3:Y:S04]  /*39d60*/  LDL.LU.64 R24, [R1+0x2168] ;  /* 0x0021680001187983 */ /* 0x000ee80000300a00 */
[----:B------:R-:W-:Y:S04]  /*39d70*/  STL.64 [R1+0x2130], R6 ;  /* 0x0021300601007387 */ /* 0x000fe80000100a00 */
[----:B------:R-:W-:Y:S04]  /*39d80*/  STL.64 [R1+0x2128], R4 ;  /* 0x0021280401007387 */ /* 0x000fe80000100a00 */
[----:B------:R-:W-:Y:S04]  /*39d90*/  STL.64 [R1+0x100], R16 ;  /* 0x0001001001007387 */ /* 0x000fe80000100a00 */
[----:B------:R0:W-:Y:S04]  /*39da0*/  STL.64 [R1+0x108], R18 ;  /* 0x0001081201007387 */ /* 0x0001e80000100a00 */
[----:B------:R-:W2:Y:S04]  /*39db0*/  LDL.LU R29, [R1+0xa2c] ;  /* 0x000a2c00011d7983 */ /* 0x000ea80000300800 */
[----:B--2---:R-:W-:Y:S04]  /*39dc0*/  STL [R1+0x20fc], R29 ;  /* 0x0020fc1d01007387 */ /* 0x004fe80000100800 */
[----:B0-----:R-:W2:Y:S01]  /*39dd0*/  LDL.LU R18, [R1+0xa38] ;  /* 0x000a380001127983 */ /* 0x001ea20000300800 */
[----:B------:R-:W-:-:S02]  /*39de0*/  IMAD R14, R21, 0x100, R20 ;  /* 0x00000100150e7824 */ /* 0x000fc400078e0214 */
[----:B----4-:R-:W-:Y:S02]  /*39df0*/  IMAD R15, R23, 0x100, R22 ;  /* 0x00000100170f7824 */ /* 0x010fe400078e0216 */
[----:B------:R-:W-:Y:S02]  /*39e00*/  IMAD.MOV.U32 R22, RZ, RZ, R27 ;  /* 0x000000ffff167224 */ /* 0x000fe400078e001b */
[----:B---3--:R-:W-:Y:S01]  /*39e10*/  IMAD.MOV.U32 R23, RZ, RZ, R25 ;  /* 0x000000ffff177224 */ /* 0x008fe200078e0019 */
[----:B--2---:R-:W-:Y:S04]  /*39e20*/  STL [R1+0x2100], R18 ;  /* 0x0021001201007387 */ /* 0x004fe80000100800 */
[----:B------:R-:W2:Y:S04]  /*39e30*/  LDL.LU R19, [R1+0xa34] ;  /* 0x000a340001137983 */ /* 0x000ea80000300800 */
[----:B------:R-:W3:Y:S01]  /*39e40*/  LDL.LU R20, [R1+0x60] ;  /* 0x0000600001147983 */ /* 0x000ee20000300800 */
[----:B------:R-:W-:-:S03]  /*39e50*/  IMAD.MOV.U32 R21, RZ, RZ, R26 ;  /* 0x000000ffff157224 */ /* 0x000fc600078e001a */
[----:B------:R-:W4:Y:S04]  /*39e60*/  LDL.LU R26, [R1+0x2160] ;  /* 0x00216000011a7983 */ /* 0x000f280000300800 */
[----:B------:R-:W2:Y:S04]  /*39e70*/  LDL.LU R27, [R1+0x215c] ;  /* 0x00215c00011b7983 */ /* 0x000ea80000300800 */
[----:B------:R-:W2:Y:S04]  /*39e80*/  LDL.LU R25, [R1+0x2158] ;  /* 0x0021580001197983 */ /* 0x000ea80000300800 */
[----:B------:R-:W-:Y:S04]  /*39e90*/  STL.64 [R1+0x20c0], R22 ;  /* 0x0020c01601007387 */ /* 0x000fe80000100a00 */
[----:B---3--:R0:W-:Y:S04]  /*39ea0*/  STL.64 [R1+0x20b8], R20 ;  /* 0x0020b81401007387 */ /* 0x0081e80000100a00 */
[----:B0-----:R-:W3:Y:S04]  /*39eb0*/  LDL.LU R20, [R1+0x250] ;  /* 0x0002500001147983 */ /* 0x001ee80000300800 */
[----:B------:R-:W3:Y:S01]  /*39ec0*/  LDL.LU R21, [R1+0x254] ;  /* 0x0002540001157983 */ /* 0x000ee20000300800 */
[----:B------:R-:W-:-:S02]  /*39ed0*/  IMAD.MOV.U32 R22, RZ, RZ, R24 ;  /* 0x000000ffff167224 */ /* 0x000fc400078e0018 */
[----:B------:R-:W-:Y:S01]  /*39ee0*/  IMAD.MOV.U32 R23, RZ, RZ, R0 ;  /* 0x000000ffff177224 */ /* 0x000fe200078e0000 */
[----:B------:R-:W2:Y:S04]  /*39ef0*/  LDL.LU R24, [R1+0x2154] ;  /* 0x0021540001187983 */ /* 0x000ea80000300800 */
[----:B------:R-:W2:Y:S04]  /*39f00*/  LDL.LU R0, [R1+0xa14] ;  /* 0x000a140001007983 */ /* 0x000ea80000300800 */
[----:B------:R-:W-:Y:S04]  /*39f10*/  STL.64 [R1+0x20d0], R22 ;  /* 0x0020d01601007387 */ /* 0x000fe80000100a00 */
[----:B---3--:R0:W-:Y:S04]  /*39f20*/  STL.64 [R1+0x20c8], R20 ;  /* 0x0020c81401007387 */ /* 0x0081e80000100a00 */
[----:B0-----:R-:W3:Y:S01]  /*39f30*/  LDL.LU R20, [R1+0x260] ;  /* 0x0002600001147983 */ /* 0x001ee20000300800 */
[----:B--2---:R-:W-:-:S03]  /*39f40*/  IMAD.MOV.U32 R21, RZ, RZ, R25 ;  /* 0x000000ffff157224 */ /* 0x004fc600078e0019 */
[----:B------:R-:W2:Y:S01]  /*39f50*/  LDL.LU R25, [R1+0x2150] ;  /* 0x0021500001197983 */ /* 0x000ea20000300800 */
[----:B----4-:R-:W-:Y:S02]  /*39f60*/  IMAD.MOV.U32 R23, RZ, RZ, R26 ;  /* 0x000000ffff177224 */ /* 0x010fe400078e001a */
[----:B------:R-:W-:Y:S01]  /*39f70*/  IMAD.MOV.U32 R22, RZ, RZ, R27 ;  /* 0x000000ffff167224 */ /* 0x000fe200078e001b */
[----:B------:R-:W4:Y:S04]  /*39f80*/  LDL.LU R26, [R1+0x9f0] ;  /* 0x0009f000011a7983 */ /* 0x000f280000300800 */
[----:B------:R-:W4:Y:S04]  /*39f90*/  LDL.LU R16, [R1+0x9ec] ;  /* 0x0009ec0001107983 */ /* 0x000f280000300800 */
[----:B------:R-:W2:Y:S04]  /*39fa0*/  LDL.LU R27, [R1+0x9f8] ;  /* 0x0009f800011b7983 */ /* 0x000ea80000300800 */
[----:B------:R-:W2:Y:S04]  /*39fb0*/  LDL.LU R17, [R1+0x9f4] ;  /* 0x0009f40001117983 */ /* 0x000ea80000300800 */
[----:B------:R-:W2:Y:S04]  /*39fc0*/  LDL.LU R18, [R1+0xa00] ;  /* 0x000a000001127983 */ /* 0x000ea80000300800 */
[----:B------:R-:W2:Y:S04]  /*39fd0*/  LDL.LU R29, [R1+0xa08] ;  /* 0x000a0800011d7983 */ /* 0x000ea80000300800 */
[----:B------:R-:W2:Y:S04]  /*39fe0*/  LDL.LU R28, [R1+0xa10] ;  /* 0x000a1000011c7983 */ /* 0x000ea80000300800 */
[----:B------:R-:W-:Y:S04]  /*39ff0*/  STL.64 [R1+0x20e0], R22 ;  /* 0x0020e01601007387 */ /* 0x000fe80000100a00 */
[----:B---3--:R0:W-:Y:S04]  /*3a000*/  STL.64 [R1+0x20d8], R20 ;  /* 0x0020d81401007387 */ /* 0x0081e80000100a00 */
[----:B0-----:R-:W3:Y:S04]  /*3a010*/  LDL.LU R20, [R1+0x270] ;  /* 0x0002700001147983 */ /* 0x001ee80000300800 */
[----:B------:R-:W3:Y:S04]  /*3a020*/  LDL.LU R21, [R1+0x274] ;  /* 0x0002740001157983 */ /* 0x000ee80000300800 */
[----:B------:R-:W2:Y:S01]  /*3a030*/  LDL.LU R22, [R1+0x278] ;  /* 0x0002780001167983 */ /* 0x000ea20000300800 */
[----:B------:R-:W-:-:S03]  /*3a040*/  IMAD.MOV.U32 R23, RZ, RZ, R24 ;  /* 0x000000ffff177224 */ /* 0x000fc600078e0018 */
[----:B------:R-:W3:Y:S04]  /*3a050*/  LDL.LU R24, [R1+0x214c] ;  /* 0x00214c0001187983 */ /* 0x000ee80000300800 */
[----:B------:R-:W4:Y:S04]  /*3a060*/  LDL.LU R4, [R1+0x2a0] ;  /* 0x0002a00001047983 */ /* 0x000f280000300800 */
[----:B------:R-:W4:Y:S04]  /*3a070*/  LDL.LU R5, [R1+0x2a4] ;  /* 0x0002a40001057983 */ /* 0x000f280000300800 */
[----:B------:R-:W4:Y:S04]  /*3a080*/  LDL.LU R6, [R1+0x2a8] ;  /* 0x0002a80001067983 */ /* 0x000f280000300800 */
[----:B------:R-:W4:Y:S04]  /*3a090*/  LDL.LU R7, [R1+0x2ac] ;  /* 0x0002ac0001077983 */ /* 0x000f280000300800 */
[----:B--2---:R-:W-:Y:S04]  /*3a0a0*/  STL.64 [R1+0x20f0], R22 ;  /* 0x0020f01601007387 */ /* 0x004fe80000100a00 */
[----:B---3--:R0:W-:Y:S04]  /*3a0b0*/  STL.64 [R1+0x20e8], R20 ;  /* 0x0020e81401007387 */ /* 0x0081e80000100a00 */
[----:B0-----:R-:W2:Y:S04]  /*3a0c0*/  LDL.LU R20, [R1+0xa0] ;  /* 0x0000a00001147983 */ /* 0x001ea80000300800 */
[----:B------:R-:W2:Y:S04]  /*3a0d0*/  LDL.LU R21, [R1+0xa4] ;  /* 0x0000a40001157983 */ /* 0x000ea80000300800 */
[----:B------:R-:W3:Y:S01]  /*3a0e0*/  LDL.LU R22, [R1+0xa8] ;  /* 0x0000a80001167983 */ /* 0x000ee20000300800 */
[----:B------:R-:W-:-:S03]  /*3a0f0*/  IMAD.MOV.U32 R23, RZ, RZ, R25 ;  /* 0x000000ffff177224 */ /* 0x000fc600078e0019 */
[----:B------:R-:W2:Y:S04]  /*3a100*/  LDL.LU R25, [R1+0x2148] ;  /* 0x0021480001197983 */ /* 0x000ea80000300800 */
[----:B---3--:R-:W-:Y:S04]  /*3a110*/  STL.64 [R1+0x2110], R22 ;  /* 0x0021101601007387 */ /* 0x008fe80000100a00 */
[----:B--2---:R0:W-:Y:S04]  /*3a120*/  STL.64 [R1+0x2108], R20 ;  /* 0x0021081401007387 */ /* 0x0041e80000100a00 */
[----:B0-----:R-:W2:Y:S04]  /*3a130*/  LDL.LU R20, [R1+0x280] ;  /* 0x0002800001147983 */ /* 0x001ea80000300800 */
[----:B------:R-:W2:Y:S04]  /*3a140*/  LDL.LU R21, [R1+0x284] ;  /* 0x0002840001157983 */ /* 0x000ea80000300800 */
[----:B------:R-:W3:Y:S01]  /*3a150*/  LDL.LU R22, [R1+0x288] ;  /* 0x0002880001167983 */ /* 0x000ee20000300800 */
[----:B------:R-:W-:-:S03]  /*3a160*/  IMAD.MOV.U32 R23, RZ, RZ, R24 ;  /* 0x000000ffff177224 */ /* 0x000fc600078e0018 */
[----:B------:R-:W2:Y:S01]  /*3a170*/  LDL.LU R24, [R1+0x2144] ;  /* 0x0021440001187983 */ /* 0x000ea20000300800 */
[----:B----4-:R-:W-:Y:S02]  /*3a180*/  IMAD R16, R16, 0x100, R26 ;  /* 0x0000010010107824 */ /* 0x010fe400078e021a */
[----:B------:R-:W-:Y:S01]  /*3a190*/  IMAD R17, R17, 0x100, R27 ;  /* 0x0000010011117824 */ /* 0x000fe200078e021b */
[----:B---3--:R-:W-:Y:S04]  /*3a1a0*/  STL.64 [R1+0x2120], R22 ;  /* 0x0021201601007387 */ /* 0x008fe80000100a00 */
[----:B--2---:R0:W-:Y:S02]  /*3a1b0*/  STL.64 [R1+0x2118], R20 ;  /* 0x0021181401007387 */ /* 0x0041e40000100a00 */
[----:B0-----:R-:W-:-:S02]  /*3a1c0*/  IMAD.MOV.U32 R20, RZ, RZ, R25 ;  /* 0x000000ffff147224 */ /* 0x001fc400078e0019 */
[----:B------:R-:W2:Y:S04]  /*3a1d0*/  LDL.LU R25, [R1+0x2140] ;  /* 0x0021400001197983 */ /* 0x000ea80000300800 */
[----:B------:R-:W3:Y:S04]  /*3a1e0*/  LDL.LU R21, [R1+0x294] ;  /* 0x0002940001157983 */ /* 0x000ee80000300800 */
[----:B------:R-:W3:Y:S04]  /*3a1f0*/  LDL.LU R22, [R1+0x298] ;  /* 0x0002980001167983 */ /* 0x000ee80000300800 */
[----:B------:R-:W3:Y:S04]  /*3a200*/  LDL.LU R23, [R1+0x29c] ;  /* 0x00029c0001177983 */ /* 0x000ee80000300800 */
[----:B------:R-:W2:Y:S04]  /*3a210*/  LDL.LU R26, [R1+0x213c] ;  /* 0x00213c00011a7983 */ /* 0x000ea80000300800 */
[----:B------:R-:W2:Y:S02]  /*3a220*/  LDL.LU R27, [R1+0x2138] ;  /* 0x00213800011b7983 */ /* 0x000ea40000300800 */
[----:B--2---:R-:W-:Y:S02]  /*3a230*/  HMMA.16816.F32 R8, R8, R2, R24 ;  /* 0x000000020808723c */ /* 0x004fe40000001818 */
[----:B------:R-:W2:Y:S04]  /*3a240*/  LDL.LU R24, [R1+0xa1c] ;  /* 0x000a1c0001187983 */ /* 0x000ea80000300800 */
[----:B------:R-:W4:-:S13]  /*3a250*/  LDL.LU R25, [R1+0xa28] ;  /* 0x000a280001197983 */ /* 0x000f1a0000300800 */
[----:B------:R0:W-:Y:S04]  /*3a260*/  STL.64 [R1+0x40], R8 ;  /* 0x0000400801007387 */ /* 0x0001e80000100a00 */
[----:B------:R1:W-:Y:S04]  /*3a270*/  STL.64 [R1+0x48], R10 ;  /* 0x0000480a01007387 */ /* 0x0003e80000100a00 */
[----:B------:R-:W4:Y:S04]  /*3a280*/  LDL.LU R26, [R1+0xa24] ;  /* 0x000a2400011a7983 */ /* 0x000f280000300800 */
[----:B------:R-:W2:Y:S01]  /*3a290*/  LDL.LU R27, [R1+0xa30] ;  /* 0x000a3000011b7983 */ /* 0x000ea20000300800 */
[----:B0-----:R-:W-:-:S02]  /*3a2a0*/  F2FP.F16.E4M3.UNPACK_B R8, R14 ;  /* 0x0000000eff08723e */ /* 0x001fc400020006ff */
[----:B------:R-:W-:Y:S02]  /*3a2b0*/  F2FP.F16.E4M3.UNPACK_B R9, R15 ;  /* 0x0000000fff09723e */ /* 0x000fe400020006ff */
[----:B-1----:R-:W-:Y:S02]  /*3a2c0*/  F2FP.F16.E4M3.UNPACK_B R10, R16 ;  /* 0x00000010ff0a723e */ /* 0x002fe400020006ff */
[----:B------:R-:W-:Y:S01]  /*3a2d0*/  F2FP.F16.E4M3.UNPACK_B R11, R17 ;  /* 0x00000011ff0b723e */ /* 0x000fe200020006ff */
[----:B------:R-:W2:Y:S04]  /*3a2e0*/  LDL.LU R14, [R1+0x9fc] ;  /* 0x0009fc00010e7983 */ /* 0x000ea80000300800 */
[----:B------:R-:W2:Y:S04]  /*3a2f0*/  LDL.LU R15, [R1+0xa04] ;  /* 0x000a0400010f7983 */ /* 0x000ea80000300800 */
[----:B------:R-:W2:Y:S04]  /*3a300*/  LDL.LU R16, [R1+0xa0c] ;  /* 0x000a0c0001107983 */ /* 0x000ea80000300800 */
[----:B------:R-:W2:Y:S01]  /*3a310*/  LDL.LU R17, [R1+0xa18] ;  /* 0x000a180001117983 */ /* 0x000ea20000300800 */
[----:B------:R-:W-:-:S15]  /*3a320*/  HMMA.16816.F32 R4, R8, R12, R4 ;  /* 0x0000000c0804723c */ /* 0x000fde0000001804 */
        /* <DEDUP_REMOVED lines=21> */
[----:B------:R-:W-:-:S03]  /*3a480*/  IMAD R16, R16, 0x100, R28 ;  /* 0x0000010010107824 */ /* 0x000fc600078e021c */
[----:B------:R-:W3:Y:S01]  /*3a490*/  LDL.LU R28, [R1+0x20f8] ;  /* 0x0020f800011c7983 */ /* 0x000ee20000300800 */
[----:B------:R-:W-:Y:S01]  /*3a4a0*/  IMAD R17, R0, 0x100, R17 ;  /* 0x0000010000117824 */ /* 0x000fe200078e0211 */
[----:B--2---:R-:W-:Y:S02]  /*3a4b0*/  HMMA.16816.F32 R8, R8, R2, R20 ;  /* 0x000000020808723c */ /* 0x004fe40000001814 */
[----:B------:R-:W2:Y:S04]  /*3a4c0*/  LDL.LU.64 R22, [R1+0x20f0] ;  /* 0x0020f00001167983 */ /* 0x000ea80000300a00 */
[----:B------:R-:W2:-:S13]  /*3a4d0*/  LDL.LU.64 R20, [R1+0x20e8] ;  /* 0x0020e80001147983 */ /* 0x000e9a0000300a00 */
[----:B------:R-:W-:Y:S04]  /*3a4e0*/  STL.64 [R1+0x30], R8 ;  /* 0x0000300801007387 */ /* 0x000fe80000100a00 */
[----:B------:R0:W-:Y:S01]  /*3a4f0*/  STL [R1+0x38], R10 ;  /* 0x0000380a01007387 */ /* 0x0001e20000100800 */
[----:B------:R-:W-:Y:S01]  /*3a500*/  IMAD.MOV.U32 R0, RZ, RZ, R11 ;  /* 0x000000ffff007224 */ /* 0x000fe200078e000b */
[----:B------:R-:W-:Y:S02]  /*3a510*/  F2FP.F16.E4M3.UNPACK_B R11, R17 ;  /* 0x00000011ff0b723e */ /* 0x000fe400020006ff */
[----:B0-----:R-:W-:Y:S02]  /*3a520*/  F2FP.F16.E4M3.UNPACK_B R10, R16 ;  /* 0x00000010ff0a723e */ /* 0x001fe400020006ff */
[----:B------:R-:W-:-:S02]  /*3a530*/  F2FP.F16.E4M3.UNPACK_B R8, R14 ;  /* 0x0000000eff08723e */ /* 0x000fc400020006ff */
[----:B------:R-:W-:Y:S01]  /*3a540*/  F2FP.F16.E4M3.UNPACK_B R9, R15 ;  /* 0x0000000fff09723e */ /* 0x000fe200020006ff */
[----:B------:R0:W-:Y:S04]  /*3a550*/  STL [R1+0x1f4c], R0 ;  /* 0x001f4c0001007387 */ /* 0x0001e80000100800 */
[----:B0-----:R-:W3:Y:S02]  /*3a560*/  LDL.LU R0, [R1+0xa20] ;  /* 0x000a200001007983 */ /* 0x001ee40000300800 */
        /* <DEDUP_REMOVED lines=17> */
[----:B------:R-:W2:Y:S04]  /*3a680*/  LDL.LU.64 R20, [R1+0x20b8] ;  /* 0x0020b80001147983 */ /* 0x000ea80000300a00 */
[----:B------:R-:W-:Y:S04]  /*3a690*/  STL.64 [R1+0x20b0], R6 ;  /* 0x0020b00601007387 */ /* 0x000fe80000100a00 */
[----:B------:R2:W-:Y:S01]  /*3a6a0*/  STL.64 [R1+0x20a8], R4 ;  /* 0x0020a80401007387 */ /* 0x0005e20000100a00 */
[----:B---3--:R-:W-:-:S02]  /*3a6b0*/  IMAD R17, R19, 0x100, R18 ;  /* 0x0000010013117824 */ /* 0x008fc400078e0212 */
[----:B------:R-:W-:Y:S02]  /*3a6c0*/  IMAD R14, R24, 0x100, R0 ;  /* 0x00000100180e7824 */ /* 0x000fe400078e0200 */
[----:B----4-:R-:W-:Y:S02]  /*3a6d0*/  IMAD R15, R26, 0x100, R25 ;  /* 0x000001001a0f7824 */ /* 0x010fe400078e0219 */
[----:B------:R-:W-:Y:S01]  /*3a6e0*/  IMAD R16, R29, 0x100, R27 ;  /* 0x000001001d107824 */ /* 0x000fe200078e021b */
[----:B--2---:R-:W-:Y:S01]  /*3a6f0*/  HMMA.16816.F32 R4, R8, R2, R20 ;  /* 0x000000020804723c */ /* 0x004fe20000001814 */
[----:B------:R-:W2:-:S15]  /*3a700*/  LDL.LU R20, [R1+0x230] ;  /* 0x0002300001147983 */ /* 0x000e9e0000300800 */
[----:B------:R-:W-:-:S03]  /*3a710*/  NOP ;  /* 0x0000000000007918 */ /* 0x000fc60000000000 */
[----:B------:R0:W-:Y:S04]  /*3a720*/  STL.64 [R1+0x20], R4 ;  /* 0x0000200401007387 */ /* 0x0001e80000100a00 */
[----:B------:R1:W-:Y:S04]  /*3a730*/  STL.64 [R1+0x28], R6 ;  /* 0x0000280601007387 */ /* 0x0003e80000100a00 */
[----:B------:R-:W2:Y:S04]  /*3a740*/  LDL.LU R21, [R1+0x234] ;  /* 0x0002340001157983 */ /* 0x000ea80000300800 */
[----:B------:R-:W2:Y:S04]  /*3a750*/  LDL.LU R22, [R1+0x238] ;  /* 0x0002380001167983 */ /* 0x000ea80000300800 */
[----:B------:R-:W2:Y:S04]  /*3a760*/  LDL.LU R23, [R1+0x23c] ;  /* 0x00023c0001177983 */ /* 0x000ea80000300800 */
[----:B0-----:R-:W3:Y:S04]  /*3a770*/  LDL.LU R4, [R1+0x240] ;  /* 0x0002400001047983 */ /* 0x001ee80000300800 */
[----:B------:R-:W3:Y:S04]  /*3a780*/  LDL.LU R5, [R1+0x244] ;  /* 0x0002440001057983 */ /* 0x000ee80000300800 */
[----:B-1----:R-:W3:Y:S04]  /*3a790*/  LDL.LU R6, [R1+0x248] ;  /* 0x0002480001067983 */ /* 0x002ee80000300800 */
[----:B------:R-:W3:Y:S04]  /*3a7a0*/  LDL.LU R7, [R1+0x24c] ;  /* 0x00024c0001077983 */ /* 0x000ee80000300800 */
[----:B------:R-:W4:Y:S04]  /*3a7b0*/  LDL.LU R18, [R1+0xa4c] ;  /* 0x000a4c0001127983 */ /* 0x000f280000300800 */
[----:B------:R-:W2:Y:S04]  /*3a7c0*/  LDL.LU R24, [R1+0x1e0] ;  /* 0x0001e00001187983 */ /* 0x000ea80000300800 */
[----:B------:R-:W2:Y:S04]  /*3a7d0*/  LDL.LU R25, [R1+0x1e4] ;  /* 0x0001e40001197983 */ /* 0x000ea80000300800 */
[----:B------:R-:W2:Y:S04]  /*3a7e0*/  LDL.LU R26, [R1+0x1e8] ;  /* 0x0001e800011a7983 */ /* 0x000ea80000300800 */
[----:B------:R-:W2:Y:S04]  /*3a7f0*/  LDL.LU R27, [R1+0x1ec] ;  /* 0x0001ec00011b7983 */ /* 0x000ea80000300800 */
[----:B------:R-:W3:Y:S04]  /*3a800*/  LDL.LU R29, [R1+0xa40] ;  /* 0x000a4000011d7983 */ /* 0x000ee80000300800 */
[----:B------:R-:W3:Y:S04]  /*3a810*/  LDL.LU R19, [R1+0xa54] ;  /* 0x000a540001137983 */ /* 0x000ee80000300800 */
[----:B--2---:R-:W-:Y:S04]  /*3a820*/  STL.64 [R1+0x2078], R26 ;  /* 0x0020781a01007387 */ /* 0x004fe80000100a00 */
        /* <DEDUP_REMOVED lines=18> */
[----:B0-----:R-:W2:Y:S04]  /*3a950*/  LDL.LU R24, [R1+0x220] ;  /* 0x0002200001187983 */ /* 0x001ea80000300800 */
[----:B------:R-:W2:Y:S04]  /*3a960*/  LDL.LU R25, [R1+0x224] ;  /* 0x0002240001197983 */ /* 0x000ea80000300800 */
[----:B------:R-:W2:Y:S04]  /*3a970*/  LDL.LU R26, [R1+0x228] ;  /* 0x00022800011a7983 */ /* 0x000ea80000300800 */
[----:B------:R-:W2:Y:S04]  /*3a980*/  LDL.LU R27, [R1+0x22c] ;  /* 0x00022c00011b7983 */ /* 0x000ea80000300800 */
[----:B------:R-:W4:Y:S04]  /*3a990*/  LDL.LU R14, [R1+0xa50] ;  /* 0x000a5000010e7983 */ /* 0x000f280000300800 */
[----:B------:R-:W3:Y:S04]  /*3a9a0*/  LDL.LU R15, [R1+0xa44] ;  /* 0x000a4400010f7983 */ /* 0x000ee80000300800 */
[----:B------:R-:W2:Y:S04]  /*3a9b0*/  LDL.LU R16, [R1+0xa3c] ;  /* 0x000a3c0001107983 */ /* 0x000ea80000300800 */
[----:B------:R-:W3:Y:S04]  /*3a9c0*/  LDL.LU R17, [R1+0xa48] ;  /* 0x000a480001117983 */ /* 0x000ee80000300800 */
[----:B------:R-:W-:Y:S04]  /*3a9d0*/  STL.64 [R1+0x70], R4 ;  /* 0x0000700401007387 */ /* 0x000fe80000100a00 */
[----:B------:R0:W-:Y:S04]  /*3a9e0*/  STL.64 [R1+0x78], R6 ;  /* 0x0000780601007387 */ /* 0x0001e80000100a00 */
[----:B0-----:R-:W2:Y:S04]  /*3a9f0*/  LDL.LU.64 R6, [R1+0x20b0] ;  /* 0x0020b00001067983 */ /* 0x001ea80000300a00 */
[----:B------:R-:W3:Y:S01]  /*3aa00*/  LDL.LU.64 R4, [R1+0x20a8] ;  /* 0x0020a80001047983 */ /* 0x000ee20000300a00 */
[C---:B--2---:R-:W-:Y:S08]  /*3aa10*/  HMMA.16816.F32 R20, R8.reuse, R6, R20 ;  /* 0x000000060814723c */ /* 0x044ff00000001814 */
[----:B---3--:R-:W-:Y:S11]  /*3aa20*/  HMMA.16816.F32 R24, R8, R4, R24 ;  /* 0x000000040818723c */ /* 0x008ff60000001818 */
[----:B------:R0:W-:Y:S04]  /*3aa30*/  STL [R1+0x60], R20 ;  /* 0x0000601401007387 */ /* 0x0001e80000100800 */
[----:B------:R1:W-:Y:S01]  /*3aa40*/  STL.64 [R1+0x68], R22 ;  /* 0x0000681601007387 */ /* 0x0003e20000100a00 */
[----:B------:R-:W-:-:S03]  /*3aa50*/  IMAD.MOV.U32 R0, RZ, RZ, R21 ;  /* 0x000000ffff007224 */ /* 0x000fc600078e0015 */
[----:B0-----:R-:W2:Y:S04]  /*3aa60*/  LDL.LU R20, [R1+0x180] ;  /* 0x0001800001147983 */ /* 0x001ea80000300800 */
[----:B------:R-:W2:Y:S04]  /*3aa70*/  LDL.LU R21, [R1+0x184] ;  /* 0x0001840001157983 */ /* 0x000ea80000300800 */
[----:B-1----:R-:W2:Y:S04]  /*3aa80*/  LDL.LU R22, [R1+0x188] ;  /* 0x0001880001167983 */ /* 0x002ea80000300800 */
[----:B------:R-:W2:Y:S04]  /*3aa90*/  LDL.LU R23, [R1+0x18c] ;  /* 0x00018c0001177983 */ /* 0x000ea80000300800 */
[----:B------:R0:W-:Y:S04]  /*3aaa0*/  STL [R1+0x1f50], R0 ;  /* 0x001f500001007387 */ /* 0x0001e80000100800 */
[----:B0-----:R-:W3:Y:S04]  /*3aab0*/  LDL.LU R0, [R1+0xa58] ;  /* 0x000a580001007983 */ /* 0x001ee80000300800 */
[----:B------:R-:W-:Y:S04]  /*3aac0*/  STL.64 [R1+0x50], R24 ;  /* 0x0000501801007387 */ /* 0x000fe80000100a00 */
[----:B------:R0:W-:Y:S04]  /*3aad0*/  STL.64 [R1+0x58], R26 ;  /* 0x0000581a01007387 */ /* 0x0001e80000100a00 */
[----:B0-----:R-:W2:Y:S04]  /*3aae0*/  LDL.LU.64 R26, [R1+0x20a0] ;  /* 0x0020a000011a7983 */ /* 0x001ea80000300a00 */
[----:B------:R-:W2:Y:S01]  /*3aaf0*/  LDL.LU.64 R24, [R1+0x2098] ;  /* 0x0020980001187983 */ /* 0x000ea20000300a00 */
[----:B------:R-:W-:-:S02]  /*3ab00*/  IMAD R16, R16, 0x100, R29 ;  /* 0x0000010010107824 */ /* 0x000fc400078e021d */
[----:B----4-:R-:W-:Y:S01]  /*3ab10*/  IMAD R18, R18, 0x100, R14 ;  /* 0x0000010012127824 */ /* 0x010fe200078e020e */
[----:B------:R-:W4:Y:S01]  /*3ab20*/  LDL.LU R29, [R1+0x2090] ;  /* 0x00209000011d7983 */ /* 0x000f220000300800 */
[----:B------:R-:W-:-:S03]  /*3ab30*/  IMAD R17, R15, 0x100, R17 ;  /* 0x000001000f117824 */ /* 0x000fc600078e0211 */
[----:B------:R-:W3:Y:S04]  /*3ab40*/  LDL.LU R14, [R1+0xa6c] ;  /* 0x000a6c00010e7983 */ /* 0x000ee80000300800 */
[----:B------:R-:W4:Y:S01]  /*3ab50*/  LDL.LU R15, [R1+0xa74] ;  /* 0x000a7400010f7983 */ /* 0x000f220000300800 */
[----:B--2---:R-:W-:Y:S03]  /*3ab60*/  HMMA.16816.F32 R8, R8, R2, R24 ;  /* 0x000000020808723c */ /* 0x004fe60000001818 */
[----:B------:R-:W2:Y:S04]  /*3ab70*/  LDL.LU.64 R26, [R1+0x2088] ;  /* 0x00208800011a7983 */ /* 0x000ea80000300a00 */
[----:B------:R-:W2:Y:S01]  /*3ab80*/  LDL.LU.64 R24, [R1+0x2080] ;  /* 0x0020800001187983 */ /* 0x000ea20000300a00 */
[----:B---3--:R-:W-:Y:S01]  /*3ab90*/  IMAD R19, R19, 0x100, R0 ;  /* 0x0000010013137824 */ /* 0x008fe200078e0200 */
[----:B------:R-:W-:-:S02]  /*3aba0*/  F2FP.F16.E4M3.UNPACK_B R16, R16 ;  /* 0x00000010ff10723e */ /* 0x000fc400020006ff */
[----:B------:R-:W-:Y:S02]  /*3abb0*/  F2FP.F16.E4M3.UNPACK_B R17, R17 ;  /* 0x00000011ff11723e */ /* 0x000fe400020006ff */
[----:B------:R-:W-:Y:S02]  /*3abc0*/  F2FP.F16.E4M3.UNPACK_B R18, R18 ;  /* 0x00000012ff12723e */ /* 0x000fe400020006ff */
[----:B------:R-:W-:-:S04]  /*3abd0*/  F2FP.F16.E4M3.UNPACK_B R19, R19 ;  /* 0x00000013ff13723e */ /* 0x000fc800020006ff */
[----:B------:R0:W-:Y:S04]  /*3abe0*/  STL.64 [R1+0x10], R8 ;  /* 0x0000100801007387 */ /* 0x0001e80000100a00 */
[----:B------:R1:W-:Y:S01]  /*3abf0*/  STL [R1+0x18], R10 ;  /* 0x0000180a01007387 */ /* 0x0003e20000100800 */
[----:B------:R-:W-:-:S03]  /*3ac00*/  IMAD.MOV.U32 R0, RZ, RZ, R11 ;  /* 0x000000ffff007224 */ /* 0x000fc600078e000b */
[----:B0-----:R-:W3:Y:S04]  /*3ac10*/  LDL.LU R8, [R1+0x368] ;  /* 0x0003680001087983 */ /* 0x001ee80000300800 */
[----:B------:R-:W3:Y:S04]  /*3ac20*/  LDL.LU R9, [R1+0x36c] ;  /* 0x00036c0001097983 */ /* 0x000ee80000300800 */
[----:B-1----:R-:W3:Y:S04]  /*3ac30*/  LDL.LU R10, [R1+0x358] ;  /* 0x00035800010a7983 */ /* 0x002ee80000300800 */
[----:B------:R-:W3:Y:S04]  /*3ac40*/  LDL.LU R11, [R1+0x35c] ;  /* 0x00035c00010b7983 */ /* 0x000ee80000300800 */
[----:B------:R0:W-:Y:S04]  /*3ac50*/  STL [R1+0x1f88], R0 ;  /* 0x001f880001007387 */ /* 0x0001e80000100800 */
[----:B0-----:R-:W4:Y:S01]  /*3ac60*/  LDL.LU R0, [R1+0xa78] ;  /* 0x000a780001007983 */ /* 0x001f220000300800 */
[----:B--2---:R-:W-:-:S15]  /*3ac70*/  HMMA.16816.F32 R24, R16, R12, R24 ;  /* 0x0000000c1018723c */ /* 0x004fde0000001818 */
[----:B------:R-:W-:-:S04]  /*3ac80*/  NOP ;  /* 0x0000000000007918 */ /* 0x000fc80000000000 */
[----:B------:R-:W-:Y:S04]  /*3ac90*/  STL.64 [R1], R24 ;  /* 0x0000001801007387 */ /* 0x000fe80000100a00 */
[----:B------:R0:W-:Y:S04]  /*3aca0*/  STL.64 [R1+0x8], R26 ;  /* 0x0000081a01007387 */ /* 0x0001e80000100a00 */
[----:B0-----:R-:W2:Y:S04]  /*3acb0*/  LDL.LU.64 R26, [R1+0x2078] ;  /* 0x00207800011a7983 */ /* 0x001ea80000300a00 */
[----:B------:R-:W2:Y:S01]  /*3acc0*/  LDL.LU.64 R24, [R1+0x2070] ;  /* 0x0020700001187983 */ /* 0x000ea20000300a00 */
[C---:B------:R-:W-:Y:S03]  /*3acd0*/  HMMA.16816.F32 R20, R16.reuse, R4, R20 ;  /* 0x000000041014723c */ /* 0x040fe60000001814 */
[----:B------:R-:W3:Y:S04]  /*3ace0*/  LDL.LU R12, [R1+0xa5c] ;  /* 0x000a5c00010c7983 */ /* 0x000ee80000300800 */
[----:B------:R-:W3:Y:S01]  /*3acf0*/  LDL.LU R13, [R1+0xa64] ;  /* 0x000a6400010d7983 */ /* 0x000ee20000300800 */
[----:B--2---:R-:W-:-:S15]  /*3ad00*/  HMMA.16816.F32 R24, R16, R6, R24 ;  /* 0x000000061018723c */ /* 0x004fde0000001818 */
[----:B------:R-:W-:-:S04]  /*3ad10*/  NOP ;  /* 0x0000000000007918 */ /* 0x000fc80000000000 */
        /* <DEDUP_REMOVED lines=10> */
[----:B------:R0:W-:Y:S04]  /*3adc0*/  STL.64 [R1+0x1eb0], R22 ;  /* 0x001eb01601007387 */ /* 0x0001e80000100a00 */
[----:B0-----:R-:W2:Y:S04]  /*3add0*/  LDL.LU R22, [R1+0xa68] ;  /* 0x000a680001167983 */ /* 0x001ea80000300800 */
[----:B------:R-:W2:Y:S04]  /*3ade0*/  LDL.LU R23, [R1+0xa70] ;  /* 0x000a700001177983 */ /* 0x000ea80000300800 */
[----:B------:R0:W-:Y:S04]  /*3adf0*/  STL.64 [R1+0x1ea8], R20 ;  /* 0x001ea81401007387 */ /* 0x0001e80000100a00 */
[----:B0-----:R-:W2:Y:S01]  /*3ae00*/  LDL.LU R21, [R1+0xa60] ;  /* 0x000a600001157983 */ /* 0x001ea20000300800 */
[----:B----4-:R-:W-:Y:S01]  /*3ae10*/  IMAD R15, R15, 0x100, R0 ;  /* 0x000001000f0f7824 */ /* 0x010fe200078e0200 */
[----:B---3--:R-:W-:-:S02]  /*3ae20*/  F2FP.F16.E4M3.UNPACK_B R8, R8.H1 ;  /* 0x00000008ff08723e */ /* 0x008fc400030006ff */
[----:B------:R-:W-:Y:S02]  /*3ae30*/  F2FP.F16.E4M3.UNPACK_B R9, R9.H1 ;  /* 0x00000009ff09723e */ /* 0x000fe400030006ff */
[----:B------:R-:W-:Y:S01]  /*3ae40*/  F2FP.F16.E4M3.UNPACK_B R15, R15 ;  /* 0x0000000fff0f723e */ /* 0x000fe200020006ff */
[----:B--2---:R-:W-:Y:S01]  /*3ae50*/  HMMA.16816.F32 R16, R16, R2, R4 ;  /* 0x000000021010723c */ /* 0x004fe20000001804 */
[----:B------:R-:W-:Y:S02]  /*3ae60*/  IMAD R13, R13, 0x100, R22 ;  /* 0x000001000d0d7824 */ /* 0x000fe400078e0216 */
[----:B------:R-:W-:-:S03]  /*3ae70*/  IMAD R14, R14, 0x100, R23 ;  /* 0x000001000e0e7824 */ /* 0x000fc600078e0217 */
[----:B------:R-:W-:Y:S02]  /*3ae80*/  F2FP.F16.E4M3.UNPACK_B R13, R13 ;  /* 0x0000000dff0d723e */ /* 0x000fe400020006ff */
[----:B------:R-:W-:Y:S01]  /*3ae90*/  F2FP.F16.E4M3.UNPACK_B R14, R14 ;  /* 0x0000000eff0e723e */ /* 0x000fe200020006ff */
[----:B------:R-:W-:-:S10]  /*3aea0*/  IMAD R12, R12, 0x100, R21 ;  /* 0x000001000c0c7824 */ /* 0x000fd400078e0215 */
[----:B------:R-:W-:Y:S01]  /*3aeb0*/  STL [R1+0x1ec4], R16 ;  /* 0x001ec41001007387 */ /* 0x000fe20000100800 */
[----:B------:R-:W-:-:S03]  /*3aec0*/  F2FP.F16.E4M3.UNPACK_B R12, R12 ;  /* 0x0000000cff0c723e */ /* 0x000fc600020006ff */
[----:B------:R-:W-:Y:S04]  /*3aed0*/  STL [R1+0x1ec0], R17 ;  /* 0x001ec01101007387 */ /* 0x000fe80000100800 */
[----:B------:R-:W-:Y:S04]  /*3aee0*/  STL [R1+0x1ebc], R18 ;  /* 0x001ebc1201007387 */ /* 0x000fe80000100800 */
[----:B------:R0:W-:Y:S02]  /*3aef0*/  STL [R1+0x1eb8], R19 ;  /* 0x001eb81301007387 */ /* 0x0001e40000100800 */
[----:B0-----:R-:W-:Y:S02]  /*3af00*/  HMMA.16816.F32 R16, R12, R8, R24 ;  /* 0x000000080c10723c */ /* 0x001fe40000001818 */
[----:B------:R-:W-:Y:S04]  /*3af10*/  STL [R1+0x2044], R8 ;  /* 0x0020440801007387 */ /* 0x000fe80000100800 */
[----:B------:R-:W-:-:S13]  /*3af20*/  STL [R1+0x2040], R9 ;  /* 0x0020400901007387 */ /* 0x000fda0000100800 */
[----:B------:R0:W-:Y:S04]  /*3af30*/  STL.64 [R1+0x480], R16 ;  /* 0x0004801001007387 */ /* 0x0001e80000100a00 */
[----:B------:R1:W-:Y:S04]  /*3af40*/  STL.64 [R1+0x488], R18 ;  /* 0x0004881201007387 */ /* 0x0003e80000100a00 */
[----:B------:R-:W2:Y:S04]  /*3af50*/  LDL.LU R0, [R1+0x1c94] ;  /* 0x001c940001007983 */ /* 0x000ea80000300800 */
[----:B--2---:R-:W-:Y:S04]  /*3af60*/  STL [R1+0x1ff0], R0 ;  /* 0x001ff00001007387 */ /* 0x004fe80000100800 */
[----:B0-----:R-:W2:Y:S04]  /*3af70*/  LDL.LU R16, [R1+0x130] ;  /* 0x0001300001107983 */ /* 0x001ea80000300800 */
[----:B--2---:R-:W-:Y:S04]  /*3af80*/  STL [R1+0x1ff4], R16 ;  /* 0x001ff41001007387 */ /* 0x004fe80000100800 */
[----:B------:R-:W2:Y:S01]  /*3af90*/  LDL.LU R17, [R1+0x134] ;  /* 0x0001340001117983 */ /* 0x000ea20000300800 */
[----:B-1----:R-:W-:-:S02]  /*3afa0*/  IMAD.MOV.U32 R18, RZ, RZ, R29 ;  /* 0x000000ffff127224 */ /* 0x002fc400078e001d */
[----:B------:R-:W-:Y:S01]  /*3afb0*/  IMAD.MOV.U32 R19, RZ, RZ, R28 ;  /* 0x000000ffff137224 */ /* 0x000fe200078e001c */
[----:B--2---:R0:W-:Y:S04]  /*3afc0*/  STL [R1+0x1ff8], R17 ;  /* 0x001ff81101007387 */ /* 0x0041e80000100800 */
[----:B------:R-:W2:Y:S04]  /*3afd0*/  LDL.LU R29, [R1+0x206c] ;  /* 0x00206c00011d7983 */ /* 0x000ea80000300800 */
[----:B------:R-:W3:Y:S04]  /*3afe0*/  LDL.LU R28, [R1+0x2068] ;  /* 0x00206800011c7983 */ /* 0x000ee80000300800 */
[----:B0-----:R-:W4:Y:S04]  /*3aff0*/  LDL.LU R17, [R1+0x1c80] ;  /* 0x001c800001117983 */ /* 0x001f280000300800 */
[----:B------:R-:W4:Y:S04]  /*3b000*/  LDL.LU R16, [R1+0x1c88] ;  /* 0x001c880001107983 */ /* 0x000f280000300800 */
[----:B------:R-:W-:Y:S04]  /*3b010*/  STL.64 [R1+0x2008], R18 ;  /* 0x0020081201007387 */ /* 0x000fe80000100a00 */
[----:B----4-:R0:W-:Y:S04]  /*3b020*/  STL.64 [R1+0x2000], R16 ;  /* 0x0020001001007387 */ /* 0x0101e80000100a00 */
[----:B0-----:R-:W4:Y:S04]  /*3b030*/  LDL.LU R16, [R1+0x190] ;  /* 0x0001900001107983 */ /* 0x001f280000300800 */
[----:B------:R-:W4:Y:S04]  /*3b040*/  LDL.LU R17, [R1+0x194] ;  /* 0x0001940001117983 */ /* 0x000f280000300800 */
[----:B------:R-:W2:Y:S04]  /*3b050*/  LDL.LU R18, [R1+0x198] ;  /* 0x0001980001127983 */ /* 0x000ea80000300800 */
[----:B------:R-:W2:Y:S01]  /*3b060*/  LDL.LU R19, [R1+0x19c] ;  /* 0x00019c0001137983 */ /* 0x000ea20000300800 */
[----:B------:R-:W-:-:S02]  /*3b070*/  F2FP.F16.E4M3.UNPACK_B R6, R10.H1 ;  /* 0x0000000aff06723e */ /* 0x000fc400030006ff */
[----:B------:R-:W-:Y:S01]  /*3b080*/  F2FP.F16.E4M3.UNPACK_B R7, R11.H1 ;  /* 0x0000000bff07723e */ /* 0x000fe200030006ff */
[----:B--2---:R-:W-:Y:S04]  /*3b090*/  STL.64 [R1+0x2018], R18 ;  /* 0x0020181201007387 */ /* 0x004fe80000100a00 */
[----:B----4-:R0:W-:Y:S04]  /*3b0a0*/  STL.64 [R1+0x2010], R16 ;  /* 0x0020101001007387 */ /* 0x0101e80000100a00 */
[----:B0-----:R-:W2:Y:S01]  /*3b0b0*/  LDL.LU R16, [R1+0x1a0] ;  /* 0x0001a00001107983 */ /* 0x001ea20000300800 */
[----:B---3--:R-:W-:-:S03]  /*3b0c0*/  IMAD.MOV.U32 R17, RZ, RZ, R28 ;  /* 0x000000ffff117224 */ /* 0x008fc600078e001c */
[----:B------:R-:W3:Y:S04]  /*3b0d0*/  LDL.LU R28, [R1+0x2064] ;  /* 0x00206400011c7983 */ /* 0x000ee80000300800 */
[----:B------:R-:W4:Y:S01]  /*3b0e0*/  LDL.LU R18, [R1+0x1a8] ;  /* 0x0001a80001127983 */ /* 0x000f220000300800 */
[----:B------:R-:W-:-:S03]  /*3b0f0*/  IMAD.MOV.U32 R19, RZ, RZ, R29 ;  /* 0x000000ffff137224 */ /* 0x000fc600078e001d */
        /* <DEDUP_REMOVED lines=10> */
[----:B--2---:R0:W-:Y:S04]  /*3b1a0*/  STL [R1+0x204c], R11 ;  /* 0x00204c0b01007387 */ /* 0x0041e80000100800 */
[----:B0-----:R-:W2:Y:S04]  /*3b1b0*/  LDL.LU R11, [R1+0x1c60] ;  /* 0x001c6000010b7983 */ /* 0x001ea80000300800 */
[----:B------:R-:W2:Y:S01]  /*3b1c0*/  LDL.LU R8, [R1+0x1c70] ;  /* 0x001c700001087983 */ /* 0x000ea20000300800 */
[----:B---3--:R-:W-:-:S03]  /*3b1d0*/  IMAD.MOV.U32 R27, RZ, RZ, R28 ;  /* 0x000000ffff1b7224 */ /* 0x008fc600078e001c */
[----:B--2---:R0:W-:Y:S04]  /*3b1e0*/  STL [R1+0x2048], R8 ;  /* 0x0020480801007387 */ /* 0x0041e80000100800 */
[----:B0-----:R-:W2:Y:S04]  /*3b1f0*/  LDL.LU R8, [R1+0x1c68] ;  /* 0x001c680001087983 */ /* 0x001ea80000300800 */
[----:B------:R-:W3:Y:S04]  /*3b200*/  LDL.LU R28, [R1+0x1c6c] ;  /* 0x001c6c00011c7983 */ /* 0x000ee80000300800 */
[----:B------:R-:W2:Y:S04]  /*3b210*/  LDL.LU R9, [R1+0x1c78] ;  /* 0x001c780001097983 */ /* 0x000ea80000300800 */
[----:B------:R0:W-:Y:S02]  /*3b220*/  STL.64 [R1+0x2058], R10 ;  /* 0x0020580a01007387 */ /* 0x0001e40000100a00 */
[----:B0-----:R-:W-:-:S02]  /*3b230*/  IMAD.MOV.U32 R11, RZ, RZ, R29 ;  /* 0x000000ffff0b7224 */ /* 0x001fc400078e001d */
[----:B--2---:R0:W-:Y:S04]  /*3b240*/  STL.64 [R1+0x2050], R8 ;  /* 0x0020500801007387 */ /* 0x0041e80000100a00 */
[----:B0-----:R-:W2:Y:S04]  /*3b250*/  LDL.LU R8, [R1+0x1f0] ;  /* 0x0001f00001087983 */ /* 0x001ea80000300800 */
[----:B------:R-:W2:Y:S04]  /*3b260*/  LDL.LU R9, [R1+0x1f4] ;  /* 0x0001f40001097983 */ /* 0x000ea80000300800 */
[----:B------:R-:W2:Y:S04]  /*3b270*/  LDL.LU R10, [R1+0x1f8] ;  /* 0x0001f800010a7983 */ /* 0x000ea80000300800 */
[----:B------:R-:W3:Y:S04]  /*3b280*/  LDL.LU R29, [R1+0x1c74] ;  /* 0x001c7400011d7983 */ /* 0x000ee80000300800 */
[----:B----4-:R-:W-:Y:S04]  /*3b290*/  STL.64 [R1+0x2028], R18 ;  /* 0x0020281201007387 */ /* 0x010fe80000100a00 */
[----:B------:R0:W-:Y:S04]  /*3b2a0*/  STL.64 [R1+0x2020], R16 ;  /* 0x0020201001007387 */ /* 0x0001e80000100a00 */
[----:B0-----:R-:W4:Y:S04]  /*3b2b0*/  LDL.LU R16, [R1+0x1b0] ;  /* 0x0001b00001107983 */ /* 0x001f280000300800 */
[----:B------:R-:W4:Y:S04]  /*3b2c0*/  LDL.LU R17, [R1+0x1b4] ;  /* 0x0001b40001117983 */ /* 0x000f280000300800 */
[----:B------:R-:W3:Y:S04]  /*3b2d0*/  LDL.LU R18, [R1+0x1b8] ;  /* 0x0001b80001127983 */ /* 0x000ee80000300800 */
[----:B------:R-:W3:Y:S01]  /*3b2e0*/  LDL.LU R19, [R1+0x1bc] ;  /* 0x0001bc0001137983 */ /* 0x000ee20000300800 */
[----:B------:R-:W-:Y:S01]  /*3b2f0*/  HMMA.16816.F32 R24, R12, R6, R24 ;  /* 0x000000060c18723c */ /* 0x000fe20000001818 */
[----:B------:R-:W-:-:S02]  /*3b300*/  F2FP.F16.E4M3.UNPACK_B R4, R4.H1 ;  /* 0x00000004ff04723e */ /* 0x000fc400030006ff */
[----:B------:R-:W-:-:S07]  /*3b310*/  F2FP.F16.E4M3.UNPACK_B R5, R5.H1 ;  /* 0x00000005ff05723e */ /* 0x000fce00030006ff */
[----:B--2---:R-:W-:Y:S01]  /*3b320*/  HMMA.16816.F32 R8, R12, R4, R8 ;  /* 0x000000040c08723c */ /* 0x004fe20000001808 */
[----:B---3--:R-:W-:Y:S04]  /*3b330*/  STL.64 [R1+0x2038], R18 ;  /* 0x0020381201007387 */ /* 0x008fe80000100a00 */
[----:B----4-:R0:W-:Y:S04]  /*3b340*/  STL.64 [R1+0x2030], R16 ;  /* 0x0020301001007387 */ /* 0x0101e80000100a00 */
[----:B0-----:R-:W2:Y:S04]  /*3b350*/  LDL.LU R16, [R1+0x170] ;  /* 0x0001700001107983 */ /* 0x001ea80000300800 */
[----:B------:R-:W2:Y:S04]  /*3b360*/  LDL.LU R17, [R1+0x174] ;  /* 0x0001740001117983 */ /* 0x000ea80000300800 */
[----:B------:R-:W2:Y:S04]  /*3b370*/  LDL.LU R18, [R1+0x178] ;  /* 0x0001780001127983 */ /* 0x000ea80000300800 */
[----:B------:R-:W2:Y:S04]  /*3b380*/  LDL.LU R19, [R1+0x17c] ;  /* 0x00017c0001137983 */ /* 0x000ea80000300800 */
[----:B------:R-:W3:Y:S04]  /*3b390*/  LDL.LU R0, [R1+0x1c90] ;  /* 0x001c900001007983 */ /* 0x000ee80000300800 */
[----:B------:R-:W4:Y:S04]  /*3b3a0*/  LDL.LU R20, [R1+0x160] ;  /* 0x0001600001147983 */ /* 0x000f280000300800 */
[----:B------:R0:W-:Y:S04]  /*3b3b0*/  STL.64 [R1+0x470], R24 ;  /* 0x0004701801007387 */ /* 0x0001e80000100a00 */
[----:B------:R1:W-:Y:S04]  /*3b3c0*/  STL.64 [R1+0x478], R26 ;  /* 0x0004781a01007387 */ /* 0x0003e80000100a00 */
[----:B------:R-:W4:Y:S04]  /*3b3d0*/  LDL.LU R21, [R1+0x164] ;  /* 0x0001640001157983 */ /* 0x000f280000300800 */
[----:B------:R-:W4:Y:S04]  /*3b3e0*/  LDL.LU R22, [R1+0x168] ;  /* 0x0001680001167983 */ /* 0x000f280000300800 */
[----:B------:R-:W4:Y:S04]  /*3b3f0*/  LDL.LU R23, [R1+0x16c] ;  /* 0x00016c0001177983 */ /* 0x000f280000300800 */
[----:B0-----:R-:W2:Y:S04]  /*3b400*/  LDL.LU R24, [R1+0x150] ;  /* 0x0001500001187983 */ /* 0x001ea80000300800 */
[----:B------:R-:W2:Y:S04]  /*3b410*/  LDL.LU R25, [R1+0x154] ;  /* 0x0001540001197983 */ /* 0x000ea80000300800 */
[----:B-1----:R-:W2:Y:S04]  /*3b420*/  LDL.LU R26, [R1+0x158] ;  /* 0x00015800011a7983 */ /* 0x002ea80000300800 */
[----:B------:R-:W2:Y:S04]  /*3b430*/  LDL.LU R27, [R1+0x15c] ;  /* 0x00015c00011b7983 */ /* 0x000ea80000300800 */
[----:B------:R-:W-:Y:S04]  /*3b440*/  STL.64 [R1+0x460], R8 ;  /* 0x0004600801007387 */ /* 0x000fe80000100a00 */
[----:B------:R0:W-:Y:S04]  /*3b450*/  STL.64 [R1+0x468], R10 ;  /* 0x0004680a01007387 */ /* 0x0001e80000100a00 */
[----:B0-----:R-:W2:Y:S04]  /*3b460*/  LDL.LU.64 R10, [R1+0x2058] ;  /* 0x00205800010a7983 */ /* 0x001ea80000300a00 */
[----:B------:R-:W3:Y:S01]  /*3b470*/  LDL.LU.64 R8, [R1+0x2050] ;  /* 0x0020500001087983 */ /* 0x000ee20000300a00 */
[----:B--2---:R-:W-:-:S03]  /*3b480*/  IMAD R10, R10, 0x100, R11 ;  /* 0x000001000a0a7824 */ /* 0x004fc600078e020b */
[----:B------:R-:W3:Y:S01]  /*3b490*/  LDL.LU R11, [R1+0x204c] ;  /* 0x00204c00010b7983 */ /* 0x000ee20000300800 */
[----:B------:R-:W-:Y:S02]  /*3b4a0*/  F2FP.F16.E4M3.UNPACK_B R2, R2.H1 ;  /* 0x00000002ff02723e */ /* 0x000fe400030006ff */
[----:B------:R-:W-:Y:S01]  /*3b4b0*/  F2FP.F16.E4M3.UNPACK_B R3, R3.H1 ;  /* 0x00000003ff03723e */ /* 0x000fe200030006ff */
[----:B---3--:R-:W-:Y:S02]  /*3b4c0*/  IMAD R11, R11, 0x100, R8 ;  /* 0x000001000b0b7824 */ /* 0x008fe400078e0208 */
[----:B------:R-:W2:Y:S01]  /*3b4d0*/  LDL.LU R8, [R1+0x2048] ;  /* 0x0020480001087983 */ /* 0x000ea20000300800 */
[----:B------:R-:W-:-:S03]  /*3b4e0*/  IMAD R29, R29, 0x100, R9 ;  /* 0x000001001d1d7824 */ /* 0x000fc600078e0209 */
[----:B------:R-:W-:Y:S01]  /*3b4f0*/  HMMA.16816.F32 R12, R12, R2, R16 ;  /* 0x000000020c0c723c */ /* 0x000fe20000001810 */
[----:B--2---:R-:W-:Y:S02]  /*3b500*/  IMAD R28, R28, 0x100, R8 ;  /* 0x000001001c1c7824 */ /* 0x004fe400078e0208 */
[----:B------:R-:W2:Y:S04]  /*3b510*/  LDL.LU R8, [R1+0x2044] ;  /* 0x0020440001087983 */ /* 0x000ea80000300800 */
[----:B------:R-:W2:Y:S04]  /*3b520*/  LDL.LU R9, [R1+0x2040] ;  /* 0x0020400001097983 */ /* 0x000ea80000300800 */
[----:B------:R-:W2:Y:S04]  /*3b530*/  LDL.LU.64 R18, [R1+0x2038] ;  /* 0x0020380001127983 */ /* 0x000ea80000300a00 */
[----:B------:R-:W2:Y:S04]  /*3b540*/  LDL.LU.64 R16, [R1+0x2030] ;  /* 0x0020300001107983 */ /* 0x000ea80000300a00 */
        /* <DEDUP_REMOVED lines=28> */
[----:B---3--:R-:W-:-:S02]  /*3b710*/  IMAD R28, R28, 0x100, R0 ;  /* 0x000001001c1c7824 */ /* 0x008fc400078e0200 */
[----:B--2---:R-:W-:Y:S02]  /*3b720*/  IMAD R10, R10, 0x100, R17 ;  /* 0x000001000a0a7824 */ /* 0x004fe400078e0211 */
[----:B------:R-:W-:Y:S01]  /*3b730*/  IMAD R11, R11, 0x100, R16 ;  /* 0x000001000b0b7824 */ /* 0x000fe200078e0210 */
[----:B------:R-:W2:Y:S04]  /*3b740*/  LDL.LU R17, [R1+0x1ff8] ;  /* 0x001ff80001117983 */ /* 0x000ea80000300800 */
[----:B------:R-:W2:Y:S04]  /*3b750*/  LDL.LU R16, [R1+0x1ff4] ;  /* 0x001ff40001107983 */ /* 0x000ea80000300800 */
[----:B------:R-:W3:Y:S04]  /*3b760*/  LDL.LU R0, [R1+0x1ff0] ;  /* 0x001ff00001007983 */ /* 0x000ee80000300800 */
[----:B------:R-:W-:Y:S04]  /*3b770*/  STL [R1+0x1fd4], R2 ;  /* 0x001fd40201007387 */ /* 0x000fe80000100800 */
[----:B------:R-:W-:Y:S01]  /*3b780*/  STL [R1+0x1fd0], R3 ;  /* 0x001fd00301007387 */ /* 0x000fe20000100800 */
[----:B--2---:R-:W-:Y:S01]  /*3b790*/  HMMA.16816.F32 R12, R12, R2, R16 ;  /* 0x000000020c0c723c */ /* 0x004fe20000001810 */
[----:B---3--:R-:W-:-:S15]  /*3b7a0*/  IMAD R29, R0, 0x100, R29 ;  /* 0x00000100001d7824 */ /* 0x008fde00078e021d */
[----:B------:R-:W-:-:S03]  /*3b7b0*/  NOP ;  /* 0x0000000000007918 */ /* 0x000fc60000000000 */
[----:B------:R0:W-:Y:S04]  /*3b7c0*/  STL.64 [R1+0x320], R12 ;  /* 0x0003200c01007387 */ /* 0x0001e80000100a00 */
[----:B------:R1:W-:Y:S04]  /*3b7d0*/  STL.64 [R1+0x328], R14 ;  /* 0x0003280e01007387 */ /* 0x0003e80000100a00 */
[----:B------:R-:W-:Y:S04]  /*3b7e0*/  STL [R1+0x1fdc], R8 ;  /* 0x001fdc0801007387 */ /* 0x000fe80000100800 */
[----:B------:R2:W-:Y:S01]  /*3b7f0*/  STL [R1+0x1fd8], R9 ;  /* 0x001fd80901007387 */ /* 0x0005e20000100800 */
[----:B0-----:R-:W-:-:S02]  /*3b800*/  F2FP.F16.E4M3.UNPACK_B R12, R10 ;  /* 0x0000000aff0c723e */ /* 0x001fc400020006ff */
[----:B------:R-:W-:Y:S02]  /*3b810*/  F2FP.F16.E4M3.UNPACK_B R13, R11 ;  /* 0x0000000bff0d723e */ /* 0x000fe400020006ff */
[----:B-1----:R-:W-:Y:S02]  /*3b820*/  F2FP.F16.E4M3.UNPACK_B R14, R28 ;  /* 0x0000001cff0e723e */ /* 0x002fe400020006ff */
[----:B------:R-:W-:-:S07]  /*3b830*/  F2FP.F16.E4M3.UNPACK_B R15, R29 ;  /* 0x0000001dff0f723e */ /* 0x000fce00020006ff */
[C---:B----4-:R-:W-:Y:S08]  /*3b840*/  HMMA.16816.F32 R16, R12.reuse, R8, R20 ;  /* 0x000000080c10723c */ /* 0x050ff00000001814 */
[C---:B--2---:R-:W-:Y:S11]  /*3b850*/  HMMA.16816.F32 R8, R12.reuse, R6, R24 ;  /* 0x000000060c08723c */ /* 0x044ff60000001818 */
[----:B------:R0:W-:Y:S04]  /*3b860*/  STL.64 [R1+0x420], R16 ;  /* 0x0004201001007387 */ /* 0x0001e80000100a00 */
[----:B------:R1:W-:Y:S04]  /*3b870*/  STL.64 [R1+0x428], R18 ;  /* 0x0004281201007387 */ /* 0x0003e80000100a00 */
[----:B0-----:R-:W2:Y:S04]  /*3b880*/  LDL.LU R16, [R1+0xb0] ;  /* 0x0000b00001107983 */ /* 0x001ea80000300800 */
[----:B------:R-:W-:Y:S04]  /*3b890*/  STL.64 [R1+0x410], R8 ;  /* 0x0004100801007387 */ /* 0x000fe80000100a00 */
[----:B------:R-:W-:Y:S04]  /*3b8a0*/  STL.64 [R1+0x418], R10 ;  /* 0x0004180a01007387 */ /* 0x000fe80000100a00 */
        /* <DEDUP_REMOVED lines=74> */
[----:B------:R-:W2:Y:S01]  /*3bd50*/  LDL.LU.64 R8, [R1+0x1fe0] ;  /* 0x001fe00001087983 */ /* 0x000ea20000300a00 */
[----:B------:R-:W-:-:S02]  /*3bd60*/  IMAD R28, R28, 0x100, R2 ;  /* 0x000001001c1c7824 */ /* 0x000fc400078e0202 */
[----:B------:R-:W-:Y:S02]  /*3bd70*/  IMAD R29, R29, 0x100, R3 ;  /* 0x000001001d1d7824 */ /* 0x000fe400078e0203 */
[----:B--2---:R-:W-:Y:S02]  /*3bd80*/  IMAD R10, R10, 0x100, R8 ;  /* 0x000001000a0a7824 */ /* 0x004fe400078e0208 */
[----:B------:R-:W-:Y:S01]  /*3bd90*/  IMAD R11, R11, 0x100, R9 ;  /* 0x000001000b0b7824 */ /* 0x000fe200078e0209 */
        /* <DEDUP_REMOVED lines=13> */
[----:B------:R-:W4:Y:S04]  /*3be70*/  LDL.LU R10, [R1+0x1cbc] ;  /* 0x001cbc00010a7983 */ /* 0x000f280000300800 */
        /* <DEDUP_REMOVED lines=15> */
[----:B----4-:R-:W-:Y:S01]  /*3bf70*/  IMAD R10, R10, 0x100, R0 ;  /* 0x000001000a0a7824 */ /* 0x010fe200078e0200 */
[----:B--2---:R-:W-:-:S15]  /*3bf80*/  HMMA.16816.F32 R16, R12, R4, R16 ;  /* 0x000000040c10723c */ /* 0x004fde0000001810 */
[----:B------:R-:W-:-:S04]  /*3bf90*/  NOP ;  /* 0x0000000000007918 */ /* 0x000fc80000000000 */
[----:B------:R-:W-:Y:S04]  /*3bfa0*/  STL.64 [R1+0x3d0], R16 ;  /* 0x0003d01001007387 */ /* 0x000fe80000100a00 */
[----:B------:R0:W-:Y:S04]  /*3bfb0*/  STL.64 [R1+0x3d8], R18 ;  /* 0x0003d81201007387 */ /* 0x0001e80000100a00 */
[----:B0-----:R-:W2:Y:S04]  /*3bfc0*/  LDL.LU.64 R18, [R1+0x1f98] ;  /* 0x001f980001127983 */ /* 0x001ea80000300a00 */
[----:B------:R-:W2:Y:S04]  /*3bfd0*/  LDL.LU.64 R16, [R1+0x1f90] ;  /* 0x001f900001107983 */ /* 0x000ea80000300a00 */
[----:B------:R-:W4:Y:S01]  /*3bfe0*/  LDL.LU R0, [R1+0x1f8c] ;  /* 0x001f8c0001007983 */ /* 0x000f220000300800 */
[----:B---3--:R-:W-:-:S02]  /*3bff0*/  IMAD R28, R28, 0x100, R29 ;  /* 0x000001001c1c7824 */ /* 0x008fc400078e021d */
[----:B------:R-:W-:Y:S01]  /*3c000*/  IMAD R29, R21, 0x100, R20 ;  /* 0x00000100151d7824 */ /* 0x000fe200078e0214 */
[----:B--2---:R-:W-:Y:S01]  /*3c010*/  HMMA.16816.F32 R12, R12, R2, R16 ;  /* 0x000000020c0c723c */ /* 0x004fe20000001810 */
[----:B----4-:R-:W-:Y:S02]  /*3c020*/  IMAD R11, R11, 0x100, R0 ;  /* 0x000001000b0b7824 */ /* 0x010fe400078e0200 */
[----:B------:R-:W2:Y:S04]  /*3c030*/  LDL.LU R0, [R1+0x1f88] ;  /* 0x001f880001007983 */ /* 0x000ea80000300800 */
[----:B------:R-:W3:Y:S04]  /*3c040*/  LDL.LU.64 R18, [R1+0x1f80] ;  /* 0x001f800001127983 */ /* 0x000ee80000300a00 */
[----:B------:R-:W3:Y:S04]  /*3c050*/  LDL.LU.64 R16, [R1+0x1f78] ;  /* 0x001f780001107983 */ /* 0x000ee80000300a00 */
[----:B------:R-:W-:Y:S04]  /*3c060*/  STL [R1+0x1f48], R3 ;  /* 0x001f480301007387 */ /* 0x000fe80000100800 */
[----:B------:R0:W-:Y:S04]  /*3c070*/  STL.64 [R1+0x300], R12 ;  /* 0x0003000c01007387 */ /* 0x0001e80000100a00 */
[----:B------:R1:W-:Y:S01]  /*3c080*/  STL.64 [R1+0x308], R14 ;  /* 0x0003080e01007387 */ /* 0x0003e20000100a00 */
[----:B0-----:R-:W-:-:S02]  /*3c090*/  F2FP.F16.E4M3.UNPACK_B R12, R10 ;  /* 0x0000000aff0c723e */ /* 0x001fc400020006ff */
[----:B------:R-:W-:Y:S02]  /*3c0a0*/  F2FP.F16.E4M3.UNPACK_B R13, R11 ;  /* 0x0000000bff0d723e */ /* 0x000fe400020006ff */
[----:B-1----:R-:W-:Y:S02]  /*3c0b0*/  F2FP.F16.E4M3.UNPACK_B R14, R28 ;  /* 0x0000001cff0e723e */ /* 0x002fe400020006ff */
[----:B------:R-:W-:-:S07]  /*3c0c0*/  F2FP.F16.E4M3.UNPACK_B R15, R29 ;  /* 0x0000001dff0f723e */ /* 0x000fce00020006ff */
        /* <DEDUP_REMOVED lines=13> */
[----:B------:R-:W-:Y:S01]  /*3c1a0*/  STL.64 [R1+0x1f38], R4 ;  /* 0x001f380401007387 */ /* 0x000fe20000100a00 */
[----:B------:R-:W-:Y:S01]  /*3c1b0*/  IMAD R10, R23, 0x100, R22 ;  /* 0x00000100170a7824 */ /* 0x000fe200078e0216 */
[----:B---3--:R-:W-:-:S15]  /*3c1c0*/  HMMA.16816.F32 R16, R12, R4, R16 ;  /* 0x000000040c10723c */ /* 0x008fde0000001810 */
[----:B------:R-:W-:-:S04]  /*3c1d0*/  NOP ;  /* 0x0000000000007918 */ /* 0x000fc80000000000 */
[----:B------:R-:W-:Y:S04]  /*3c1e0*/  STL.64 [R1+0x3a0], R16 ;  /* 0x0003a01001007387 */ /* 0x000fe80000100a00 */
[----:B------:R-:W-:Y:S04]  /*3c1f0*/  STL.64 [R1+0x3a8], R18 ;  /* 0x0003a81201007387 */ /* 0x000fe80000100a00 */
[----:B------:R-:W3:Y:S04]  /*3c200*/  LDL.LU R20, [R1+0x10] ;  /* 0x0000100001147983 */ /* 0x000ee80000300800 */
[----:B------:R-:W3:Y:S04]  /*3c210*/  LDL.LU R21, [R1+0x14] ;  /* 0x0000140001157983 */ /* 0x000ee80000300800 */
[----:B------:R-:W4:Y:S01]  /*3c220*/  LDL.LU R22, [R1+0x18] ;  /* 0x0000180001167983 */ /* 0x000f220000300800 */
[----:B--2---:R-:W-:-:S03]  /*3c230*/  IMAD.MOV.U32 R23, RZ, RZ, R0 ;  /* 0x000000ffff177224 */ /* 0x004fc600078e0000 */
[----:B------:R-:W2:Y:S04]  /*3c240*/  LDL.LU R0, [R1+0x1f50] ;  /* 0x001f500001007983 */ /* 0x000ea80000300800 */
[----:B----4-:R-:W-:Y:S04]  /*3c250*/  STL.64 [R1+0x1ed0], R22 ;  /* 0x001ed01601007387 */ /* 0x010fe80000100a00 */
[----:B---3--:R0:W-:Y:S04]  /*3c260*/  STL.64 [R1+0x1ec8], R20 ;  /* 0x001ec81401007387 */ /* 0x0081e80000100a00 */
[----:B0-----:R-:W3:Y:S04]  /*3c270*/  LDL.LU R20, [R1+0x50] ;  /* 0x0000500001147983 */ /* 0x001ee80000300800 */
[----:B------:R-:W3:Y:S04]  /*3c280*/  LDL.LU R21, [R1+0x54] ;  /* 0x0000540001157983 */ /* 0x000ee80000300800 */
[----:B------:R-:W4:Y:S04]  /*3c290*/  LDL.LU R22, [R1+0x58] ;  /* 0x0000580001167983 */ /* 0x000f280000300800 */
[----:B------:R-:W4:Y:S01]  /*3c2a0*/  LDL.LU R23, [R1+0x5c] ;  /* 0x00005c0001177983 */ /* 0x000f220000300800 */
[----:B------:R-:W-:-:S03]  /*3c2b0*/  IMAD R11, R25, 0x100, R24 ;  /* 0x00000100190b7824 */ /* 0x000fc600078e0218 */
[----:B----4-:R-:W-:Y:S04]  /*3c2c0*/  STL.64 [R1+0x1ee0], R22 ;  /* 0x001ee01601007387 */ /* 0x010fe80000100a00 */
[----:B---3--:R0:W-:Y:S04]  /*3c2d0*/  STL.64 [R1+0x1ed8], R20 ;  /* 0x001ed81401007387 */ /* 0x0081e80000100a00 */
[----:B0-----:R-:W3:Y:S01]  /*3c2e0*/  LDL.LU R20, [R1+0x60] ;  /* 0x0000600001147983 */ /* 0x001ee20000300800 */
[----:B--2---:R-:W-:-:S03]  /*3c2f0*/  IMAD.MOV.U32 R21, RZ, RZ, R0 ;  /* 0x000000ffff157224 */ /* 0x004fc600078e0000 */
[----:B------:R-:W2:Y:S04]  /*3c300*/  LDL.LU R0, [R1+0x1f4c] ;  /* 0x001f4c0001007983 */ /* 0x000ea80000300800 */
[----:B------:R-:W4:Y:S04]  /*3c310*/  LDL.LU R22, [R1+0x68] ;  /* 0x0000680001167983 */ /* 0x000f280000300800 */
[----:B------:R-:W4:Y:S04]  /*3c320*/  LDL.LU R23, [R1+0x6c] ;  /* 0x00006c0001177983 */ /* 0x000f280000300800 */
[----:B------:R-:W3:Y:S01]  /*3c330*/  LDL.LU R24, [R1+0x30] ;  /* 0x0000300001187983 */ /* 0x000ee20000300800 */
[----:B------:R-:W-:-:S03]  /*3c340*/  IMAD R28, R27, 0x100, R26 ;  /* 0x000001001b1c7824 */ /* 0x000fc600078e021a */
[----:B------:R-:W3:Y:S04]  /*3c350*/  LDL.LU R25, [R1+0x34] ;  /* 0x0000340001197983 */ /* 0x000ee80000300800 */
[----:B------:R-:W3:Y:S04]  /*3c360*/  LDL.LU R26, [R1+0x38] ;  /* 0x00003800011a7983 */ /* 0x000ee80000300800 */
[----:B------:R-:W3:Y:S04]  /*3c370*/  LDL.LU R3, [R1+0x1cf8] ;  /* 0x001cf80001037983 */ /* 0x000ee80000300800 */
[----:B------:R-:W3:Y:S01]  /*3c380*/  LDL.LU R29, [R1+0x1cf4] ;  /* 0x001cf400011d7983 */ /* 0x000ee20000300800 */
[----:B--2---:R-:W-:-:S03]  /*3c390*/  IMAD.MOV.U32 R27, RZ, RZ, R0 ;  /* 0x000000ffff1b7224 */ /* 0x004fc600078e0000 */
[----:B------:R-:W2:Y:S04]  /*3c3a0*/  LDL.LU R0, [R1+0x1d08] ;  /* 0x001d080001007983 */ /* 0x000ea80000300800 */
[----:B--2---:R0:W-:Y:S04]  /*3c3b0*/  STL [R1+0x1f10], R0 ;  /* 0x001f100001007387 */ /* 0x0041e80000100800 */
[----:B0-----:R-:W2:Y:S04]  /*3c3c0*/  LDL.LU R0, [R1+0x1d00] ;  /* 0x001d000001007983 */ /* 0x001ea80000300800 */
[----:B----4-:R-:W-:Y:S04]  /*3c3d0*/  STL.64 [R1+0x1ef0], R22 ;  /* 0x001ef01601007387 */ /* 0x010fe80000100a00 */
[----:B---3--:R0:W-:Y:S04]  /*3c3e0*/  STL.64 [R1+0x1ee8], R20 ;  /* 0x001ee81401007387 */ /* 0x0081e80000100a00 */
[----:B0-----:R-:W3:Y:S04]  /*3c3f0*/  LDL.LU R20, [R1+0x70] ;  /* 0x0000700001147983 */ /* 0x001ee80000300800 */
[----:B------:R-:W3:Y:S04]  /*3c400*/  LDL.LU R21, [R1+0x74] ;  /* 0x0000740001157983 */ /* 0x000ee80000300800 */
[----:B------:R-:W4:Y:S04]  /*3c410*/  LDL.LU R22, [R1+0x78] ;  /* 0x0000780001167983 */ /* 0x000f280000300800 */
[----:B------:R-:W4:Y:S04]  /*3c420*/  LDL.LU R23, [R1+0x7c] ;  /* 0x00007c0001177983 */ /* 0x000f280000300800 */
[----:B----4-:R-:W-:Y:S04]  /*3c430*/  STL.64 [R1+0x1f00], R22 ;  /* 0x001f001601007387 */ /* 0x010fe80000100a00 */
[----:B---3--:R0:W-:Y:S04]  /*3c440*/  STL.64 [R1+0x1ef8], R20 ;  /* 0x001ef81401007387 */ /* 0x0081e80000100a00 */
[----:B0-----:R-:W3:Y:S04]  /*3c450*/  LDL.LU R20, [R1+0x20] ;  /* 0x0000200001147983 */ /* 0x001ee80000300800 */
[----:B---3--:R0:W-:Y:S04]  /*3c460*/  STL [R1+0x1f08], R20 ;  /* 0x001f081401007387 */ /* 0x0081e80000100800 */
[----:B0-----:R-:W3:Y:S04]  /*3c470*/  LDL.LU R20, [R1+0x1d18] ;  /* 0x001d180001147983 */ /* 0x001ee80000300800 */
[----:B------:R-:W3:Y:S04]  /*3c480*/  LDL.LU R21, [R1+0x24] ;  /* 0x0000240001157983 */ /* 0x000ee80000300800 */
[----:B------:R-:W4:Y:S04]  /*3c490*/  LDL.LU R22, [R1+0x28] ;  /* 0x0000280001167983 */ /* 0x000f280000300800 */
[----:B------:R-:W4:Y:S04]  /*3c4a0*/  LDL.LU R23, [R1+0x2c] ;  /* 0x00002c0001177983 */ /* 0x000f280000300800 */
[----:B------:R-:W2:Y:S04]  /*3c4b0*/  LDL.LU R4, [R1+0xa0] ;  /* 0x0000a00001047983 */ /* 0x000ea80000300800 */
[----:B------:R-:W2:Y:S04]  /*3c4c0*/  LDL.LU R5, [R1+0xa4] ;  /* 0x0000a40001057983 */ /* 0x000ea80000300800 */
[----:B------:R-:W2:Y:S04]  /*3c4d0*/  LDL.LU R6, [R1+0xa8] ;  /* 0x0000a80001067983 */ /* 0x000ea80000300800 */
        /* <DEDUP_REMOVED lines=18> */
[----:B------:R-:W2:Y:S02]  /*3c600*/  LDL.LU R3, [R1+0x1f48] ;  /* 0x001f480001037983 */ /* 0x000ea40000300800 */
        /* <DEDUP_REMOVED lines=26> */
[----:B0-----:R-:W3:Y:S04]  /*3c7b0*/  LDL.LU.64 R22, [R1+0x1f30] ;  /* 0x001f300001167983 */ /* 0x001ee80000300a00 */
[----:B------:R-:W3:Y:S01]  /*3c7c0*/  LDL.LU.64 R20, [R1+0x1f28] ;  /* 0x001f280001147983 */ /* 0x000ee20000300a00 */
[----:B--2---:R-:W-:Y:S01]  /*3c7d0*/  IMAD R10, R10, 0x100, R0 ;  /* 0x000001000a0a7824 */ /* 0x004fe200078e0200 */
[----:B---3--:R-:W-:-:S15]  /*3c7e0*/  HMMA.16816.F32 R20, R12, R4, R20 ;  /* 0x000000040c14723c */ /* 0x008fde0000001814 */
[----:B------:R-:W-:-:S04]  /*3c7f0*/  NOP ;  /* 0x0000000000007918 */ /* 0x000fc80000000000 */
[----:B------:R-:W-:Y:S04]  /*3c800*/  STL.64 [R1+0x370], R20 ;  /* 0x0003701401007387 */ /* 0x000fe80000100a00 */
[----:B------:R0:W-:Y:S04]  /*3c810*/  STL.64 [R1+0x378], R22 ;  /* 0x0003781601007387 */ /* 0x0001e80000100a00 */
[----:B0-----:R-:W2:Y:S04]  /*3c820*/  LDL.LU.64 R22, [R1+0x1f20] ;  /* 0x001f200001167983 */ /* 0x001ea80000300a00 */
[----:B------:R-:W3:Y:S04]  /*3c830*/  LDL.LU.64 R20, [R1+0x1f18] ;  /* 0x001f180001147983 */ /* 0x000ee80000300a00 */
[----:B------:R-:W2:Y:S02]  /*3c840*/  LDL.LU R0, [R1+0x1f10] ;  /* 0x001f100001007983 */ /* 0x000ea40000300800 */
[----:B--2---:R-:W-:-:S02]  /*3c850*/  IMAD R11, R11, 0x100, R0 ;  /* 0x000001000b0b7824 */ /* 0x004fc400078e0200 */
[----:B------:R-:W2:Y:S01]  /*3c860*/  LDL.LU R0, [R1+0x1f0c] ;  /* 0x001f0c0001007983 */ /* 0x000ea20000300800 */
[----:B---3--:R-:W-:Y:S02]  /*3c870*/  IMAD R29, R29, 0x100, R20 ;  /* 0x000001001d1d7824 */ /* 0x008fe400078e0214 */
[----:B--2---:R-:W-:Y:S02]  /*3c880*/  IMAD R28, R0, 0x100, R28 ;  /* 0x00000100001c7824 */ /* 0x004fe400078e021c */
[----:B------:R-:W2:Y:S04]  /*3c890*/  LDL.LU R0, [R1+0x57c] ;  /* 0x00057c0001007983 */ /* 0x000ea80000300800 */
[----:B------:R-:W3:Y:S02]  /*3c8a0*/  LDL.LU R20, [R1+0x1f08] ;  /* 0x001f080001147983 */ /* 0x000ee40000300800 */
[----:B---3--:R-:W-:Y:S02]  /*3c8b0*/  HMMA.16816.F32 R12, R12, R2, R20 ;  /* 0x000000020c0c723c */ /* 0x008fe40000001814 */
[----:B------:R-:W3:Y:S04]  /*3c8c0*/  LDL.LU.64 R22, [R1+0x1f00] ;  /* 0x001f000001167983 */ /* 0x000ee80000300a00 */
[----:B------:R-:W3:-:S13]  /*3c8d0*/  LDL.LU.64 R20, [R1+0x1ef8] ;  /* 0x001ef80001147983 */ /* 0x000eda0000300a00 */
[----:B------:R0:W-:Y:S04]  /*3c8e0*/  STL.64 [R1+0x2e0], R12 ;  /* 0x0002e00c01007387 */ /* 0x0001e80000100a00 */
[----:B------:R1:W-:Y:S01]  /*3c8f0*/  STL.64 [R1+0x2e8], R14 ;  /* 0x0002e80e01007387 */ /* 0x0003e20000100a00 */
[----:B0-----:R-:W-:Y:S02]  /*3c900*/  F2FP.F16.E4M3.UNPACK_B R12, R10 ;  /* 0x0000000aff0c723e */ /* 0x001fe400020006ff */
[----:B------:R-:W-:Y:S02]  /*3c910*/  F2FP.F16.E4M3.UNPACK_B R13, R11 ;  /* 0x0000000bff0d723e */ /* 0x000fe400020006ff */
[----:B-1----:R-:W-:Y:S02]  /*3c920*/  F2FP.F16.E4M3.UNPACK_B R14, R28 ;  /* 0x0000001cff0e723e */ /* 0x002fe400020006ff */
[----:B------:R-:W-:Y:S01]  /*3c930*/  F2FP.F16.E4M3.UNPACK_B R15, R29 ;  /* 0x0000001dff0f723e */ /* 0x000fe200020006ff */
[----:B------:R-:W4:Y:S04]  /*3c940*/  LDL.LU R10, [R1+0x1d1c] ;  /* 0x001d1c00010a7983 */ /* 0x000f280000300800 */
        /* <DEDUP_REMOVED lines=21> */
[----:B----4-:R-:W-:-:S02]  /*3caa0*/  IMAD R10, R10, 0x100, R16 ;  /* 0x000001000a0a7824 */ /* 0x010fc400078e0210 */
[----:B--2---:R-:W-:Y:S01]  /*3cab0*/  IMAD R11, R11, 0x100, R17 ;  /* 0x000001000b0b7824 */ /* 0x004fe200078e0211 */
[----:B------:R-:W2:Y:S04]  /*3cac0*/  LDL.LU R16, [R1+0x1ec4] ;  /* 0x001ec40001107983 */ /* 0x000ea80000300800 */
[----:B------:R-:W2:Y:S01]  /*3cad0*/  LDL.LU R17, [R1+0x1ec0] ;  /* 0x001ec00001117983 */ /* 0x000ea20000300800 */
[----:B------:R-:W-:Y:S02]  /*3cae0*/  IMAD R28, R28, 0x100, R18 ;  /* 0x000001001c1c7824 */ /* 0x000fe400078e0212 */
[----:B------:R-:W-:Y:S01]  /*3caf0*/  IMAD R29, R29, 0x100, R19 ;  /* 0x000001001d1d7824 */ /* 0x000fe200078e0213 */
[----:B------:R-:W2:Y:S04]  /*3cb00*/  LDL.LU R18, [R1+0x1ebc] ;  /* 0x001ebc0001127983 */ /* 0x000ea80000300800 */
[----:B------:R-:W2:Y:S01]  /*3cb10*/  LDL.LU R19, [R1+0x1eb8] ;  /* 0x001eb80001137983 */ /* 0x000ea20000300800 */
[----:B---3--:R-:W-:Y:S03]  /*3cb20*/  HMMA.16816.F32 R12, R12, R2, R20 ;  /* 0x000000020c0c723c */ /* 0x008fe60000001814 */
[----:B------:R-:W3:Y:S04]  /*3cb30*/  LDL.LU.64 R22, [R1+0x1eb0] ;  /* 0x001eb00001167983 */ /* 0x000ee80000300a00 */
[----:B------:R-:W3:-:S12]  /*3cb40*/  LDL.LU.64 R20, [R1+0x1ea8] ;  /* 0x001ea80001147983 */ /* 0x000ed80000300a00 */
        /* <DEDUP_REMOVED lines=8> */
[----:B------:R-:W2:Y:S01]  /*3cbd0*/  LDL.LU R28, [R1+0x9c4] ;  /* 0x0009c400011c7983 */ /* 0x000ea20000300800 */
[----:B------:R-:W-:-:S15]  /*3cbe0*/  HMMA.16816.F32 R24, R12, R8, R24 ;  /* 0x000000080c18723c */ /* 0x000fde0000001818 */
[----:B------:R-:W-:-:S04]  /*3cbf0*/  NOP ;  /* 0x0000000000007918 */ /* 0x000fc80000000000 */
[----:B------:R-:W-:Y:S04]  /*3cc00*/  STL.64 [R1+0x190], R24 ;  /* 0x0001901801007387 */ /* 0x000fe80000100a00 */
[----:B------:R0:W-:Y:S04]  /*3cc10*/  STL.64 [R1+0x198], R26 ;  /* 0x0001981a01007387 */ /* 0x0001e80000100a00 */
[----:B0-----:R-:W3:Y:S04]  /*3cc20*/  LDL.LU.64 R26, [R1+0x1ea0] ;  /* 0x001ea000011a7983 */ /* 0x001ee80000300a00 */
[----:B------:R-:W3:Y:S01]  /*3cc30*/  LDL.LU.64 R24, [R1+0x1e98] ;  /* 0x001e980001187983 */ /* 0x000ee20000300a00 */
[----:B--2---:R-:W-:Y:S01]  /*3cc40*/  VIADD R28, R28, 0x1 ;  /* 0x000000011c1c7836 */ /* 0x004fe20000000000 */
[C---:B---3--:R-:W-:Y:S08]  /*3cc50*/  HMMA.16816.F32 R24, R12.reuse, R6, R24 ;  /* 0x000000060c18723c */ /* 0x048ff00000001818 */
[C---:B------:R-:W-:Y:S11]  /*3cc60*/  HMMA.16816.F32 R4, R12.reuse, R4, R20 ;  /* 0x000000040c04723c */ /* 0x040ff60000001814 */
[----:B------:R-:W-:Y:S04]  /*3cc70*/  STL.64 [R1+0x170], R24 ;  /* 0x0001701801007387 */ /* 0x000fe80000100a00 */
[----:B------:R-:W-:Y:S04]  /*3cc80*/  STL.64 [R1+0x178], R26 ;  /* 0x0001781a01007387 */ /* 0x000fe80000100a00 */
[----:B------:R-:W-:Y:S04]  /*3cc90*/  STL.64 [R1+0x160], R4 ;  /* 0x0001600401007387 */ /* 0x000fe80000100a00 */
[----:B------:R0:W-:Y:S02]  /*3cca0*/  STL.64 [R1+0x168], R6 ;  /* 0x0001680601007387 */ /* 0x0001e40000100a00 */
[----:B0-----:R-:W-:Y:S02]  /*3ccb0*/  HMMA.16816.F32 R4, R12, R2, R16 ;  /* 0x000000020c04723c */ /* 0x001fe40000001810 */
[----:B------:R-:W-:-:S15]  /*3ccc0*/  STL [R1+0x9c4], R28 ;  /* 0x0009c41c01007387 */ /* 0x000fde0000100800 */
[----:B------:R-:W-:Y:S02]  /*3ccd0*/  NOP ;  /* 0x0000000000007918 */ /* 0x000fe40000000000 */
[----:B------:R-:W-:Y:S04]  /*3cce0*/  STL.64 [R1+0x150], R4 ;  /* 0x0001500401007387 */ /* 0x000fe80000100a00 */
[----:B------:R-:W-:Y:S04]  /*3ccf0*/  STL.64 [R1+0x158], R6 ;  /* 0x0001580601007387 */ /* 0x000fe80000100a00 */
[----:B------:R-:W2:Y:S01]  /*3cd00*/  LDL.LU R12, [R1+0x1284] ;  /* 0x00128400010c7983 */ /* 0x000ea20000300800 */
[----:B------:R-:W-:-:S06]  /*3cd10*/  USHF.L.U32 UR5, UR75, 0x7, URZ ;  /* 0x000000074b057899 */ /* 0x000fcc00080006ff */
[----:B------:R-:W-:Y:S02]  /*3cd20*/  IADD3 R11, P3, PT, R11, UR5, RZ ;  /* 0x000000050b0b7c10 */ /* 0x000fe4000ff7e0ff */
[----:B----4-:R-:W-:-:S03]  /*3cd30*/  IADD3 R10, P1, PT, R10, UR5, RZ ;  /* 0x000000050a0a7c10 */ /* 0x010fc6000ff3e0ff */
[----:B------:R-:W-:Y:S04]  /*3cd40*/  STL [R1+0x56c], R11 ;  /* 0x00056c0b01007387 */ /* 0x000fe80000100800 */
[----:B--2---:R0:W-:Y:S04]  /*3cd50*/  STL [R1+0x1e90], R12 ;  /* 0x001e900c01007387 */ /* 0x0041e80000100800 */
[----:B------:R-:W-:Y:S04]  /*3cd60*/  STL [R1+0x574], R10 ;  /* 0x0005740a01007387 */ /* 0x000fe80000100800 */
[----:B0-----:R-:W2:Y:S01]  /*3cd70*/  LDL.LU R12, [R1+0x128c] ;  /* 0x00128c00010c7983 */ /* 0x001ea20000300800 */
[----:B------:R-:W-:-:S05]  /*3cd80*/  IADD3 R0, P6, PT, R0, UR5, RZ ;  /* 0x0000000500007c10 */ /* 0x000fca000ffde0ff */
[----:B------:R-:W-:Y:S04]  /*3cd90*/  STL [R1+0x57c], R0 ;  /* 0x00057c0001007387 */ /* 0x000fe80000100800 */
        /* <DEDUP_REMOVED lines=24> */
[----:B------:R-:W3:Y:S01]  /*3cf20*/  LDL.LU R9, [R1+0x1250] ;  /* 0x0012500001097983 */ /* 0x000ee20000300800 */
[----:B------:R-:W-:-:S03]  /*3cf30*/  ISETP.NE.U32.AND P0, PT, R28, UR9, PT ;  /* 0x000000091c007c0c */ /* 0x000fc6000bf05070 */
[----:B------:R-:W3:Y:S04]  /*3cf40*/  LDL.LU R29, [R1+0x1224] ;  /* 0x00122400011d7983 */ /* 0x000ee80000300800 */
[----:B------:R-:W3:Y:S04]  /*3cf50*/  LDL.LU R28, [R1+0x1248] ;  /* 0x00124800011c7983 */ /* 0x000ee80000300800 */
[----:B------:R-:W3:Y:S04]  /*3cf60*/  LDL.LU R11, [R1+0x121c] ;  /* 0x00121c00010b7983 */ /* 0x000ee80000300800 */
[----:B------:R-:W3:Y:S04]  /*3cf70*/  LDL.LU R10, [R1+0x1240] ;  /* 0x00124000010a7983 */ /* 0x000ee80000300800 */
[----:B------:R-:W3:Y:S01]  /*3cf80*/  LDL.LU R0, [R1+0x1214] ;  /* 0x0012140001007983 */ /* 0x000ee20000300800 */
[----:B--2---:R-:W-:-:S05]  /*3cf90*/  IADD3 R12, P5, PT, R12, UR5, RZ ;  /* 0x000000050c0c7c10 */ /* 0x004fca000ffbe0ff */
[----:B------:R0:W-:Y:S04]  /*3cfa0*/  STL [R1+0x584], R12 ;  /* 0x0005840c01007387 */ /* 0x0001e80000100800 */
[----:B0-----:R-:W2:Y:S02]  /*3cfb0*/  LDL.LU R12, [R1+0x1e94] ;  /* 0x001e9400010c7983 */ /* 0x001ea40000300800 */
[----:B--2---:R-:W-:-:S05]  /*3cfc0*/  IADD3 R12, P4, PT, R12, UR5, RZ ;  /* 0x000000050c0c7c10 */ /* 0x004fca000ff9e0ff */
[----:B------:R0:W-:Y:S04]  /*3cfd0*/  STL [R1+0x128c], R12 ;  /* 0x00128c0c01007387 */ /* 0x0001e80000100800 */
[----:B0-----:R-:W2:Y:S01]  /*3cfe0*/  LDL.LU R12, [R1+0x1e90] ;  /* 0x001e9000010c7983 */ /* 0x001ea20000300800 */
[----:B------:R-:W-:-:S06]  /*3cff0*/  USHF.R.S32.HI UR6, URZ, 0x1f, UR5 ;  /* 0x0000001fff067899 */ /* 0x000fcc0008011405 */
[----:B---3--:R-:W-:Y:S02]  /*3d000*/  IADD3.X R13, PT, PT, R13, UR6, RZ, P3, !PT ;  /* 0x000000060d0d7c10 */ /* 0x008fe40009ffe4ff */
[----:B----4-:R-:W-:Y:S02]  /*3d010*/  IADD3 R14, P3, PT, R14, UR5, RZ ;  /* 0x000000050e0e7c10 */ /* 0x010fe4000ff7e0ff */
[----:B------:R-:W-:Y:S02]  /*3d020*/  IADD3.X R15, PT, PT, R15, UR6, RZ, P1, !PT ;  /* 0x000000060f0f7c10 */ /* 0x000fe40008ffe4ff */
[----:B------:R-:W-:Y:S02]  /*3d030*/  IADD3 R2, P1, PT, R2, UR5, RZ ;  /* 0x0000000502027c10 */ /* 0x000fe4000ff3e0ff */
[----:B------:R-:W-:Y:S02]  /*3d040*/  IADD3.X R3, PT, PT, R3, UR6, RZ, P6, !PT ;  /* 0x0000000603037c10 */ /* 0x000fe4000b7fe4ff */
[----:B------:R-:W-:-:S02]  /*3d050*/  IADD3 R16, P6, PT, R16, UR5, RZ ;  /* 0x0000000510107c10 */ /* 0x000fc4000ffde0ff */
[----:B------:R-:W-:Y:S02]  /*3d060*/  IADD3.X R17, PT, PT, R17, UR6, RZ, P5, !PT ;  /* 0x0000000611117c10 */ /* 0x000fe4000affe4ff */
[----:B------:R-:W-:Y:S02]  /*3d070*/  IADD3 R18, P5, PT, R18, UR5, RZ ;  /* 0x0000000512127c10 */ /* 0x000fe4000ffbe0ff */
        /* <DEDUP_REMOVED lines=13> */
[----:B--2---:R-:W-:-:S05]  /*3d150*/  IADD3 R12, P2, PT, R12, UR5, RZ ;  /* 0x000000050c0c7c10 */ /* 0x004fca000ff5e0ff */
[----:B------:R0:W-:Y:S04]  /*3d160*/  STL [R1+0x1284], R12 ;  /* 0x0012840c01007387 */ /* 0x0001e80000100800 */
[----:B------:R-:W-:Y:S04]  /*3d170*/  STL [R1+0x568], R13 ;  /* 0x0005680d01007387 */ /* 0x000fe80000100800 */
[----:B------:R-:W-:Y:S04]  /*3d180*/  STL [R1+0x127c], R14 ;  /* 0x00127c0e01007387 */ /* 0x000fe80000100800 */
[----:B------:R-:W-:Y:S04]  /*3d190*/  STL [R1+0x570], R15 ;  /* 0x0005700f01007387 */ /* 0x000fe80000100800 */
[----:B------:R-:W-:Y:S04]  /*3d1a0*/  STL [R1+0x1274], R2 ;  /* 0x0012740201007387 */ /* 0x000fe80000100800 */
[----:B------:R-:W-:Y:S04]  /*3d1b0*/  STL [R1+0x578], R3 ;  /* 0x0005780301007387 */ /* 0x000fe80000100800 */
[----:B------:R-:W-:Y:S01]  /*3d1c0*/  STL [R1+0x126c], R16 ;  /* 0x00126c1001007387 */ /* 0x000fe20000100800 */
[----:B------:R-:W-:-:S03]  /*3d1d0*/  IADD3.X R5, PT, PT, R5, UR6, RZ, P2, !PT ;  /* 0x0000000605057c10 */ /* 0x000fc600097fe4ff */
[----:B------:R-:W-:Y:S01]  /*3d1e0*/  STL [R1+0x580], R17 ;  /* 0x0005801101007387 */ /* 0x000fe20000100800 */
[----:B------:R-:W-:-:S03]  /*3d1f0*/  IADD3 R20, P2, PT, R20, UR5, RZ ;  /* 0x0000000514147c10 */ /* 0x000fc6000ff5e0ff */
        /* <DEDUP_REMOVED lines=20> */
[----:B0-----:R-:W2:Y:S01]  /*3d340*/  LDL.LU R12, [R1+0x1230] ;  /* 0x00123000010c7983 */ /* 0x001ea20000300800 */
[----:B------:R-:W-:-:S02]  /*3d350*/  IADD3 R11, P3, PT, R11, UR5, RZ ;  /* 0x000000050b0b7c10 */ /* 0x000fc4000ff7e0ff */
[----:B------:R-:W-:-:S03]  /*3d360*/  IADD3.X R10, PT, PT, R10, UR6, RZ, P1, !PT ;  /* 0x000000060a0a7c10 */ /* 0x000fc60008ffe4ff */
        /* <DEDUP_REMOVED lines=36> */
[----:B--2---:R-:W-:-:S05]  /*3d5b0*/  IADD3.X R12, PT, PT, R12, UR6, RZ, P6, !PT ;  /* 0x000000060c0c7c10 */ /* 0x004fca000b7fe4ff */
[----:B------:R0:W-:Y:S04]  /*3d5c0*/  STL [R1+0x1238], R12 ;  /* 0x0012380c01007387 */ /* 0x0001e80000100800 */
[----:B0-----:R-:W2:Y:S02]  /*3d5d0*/  LDL.LU R12, [R1+0x1e8c] ;  /* 0x001e8c00010c7983 */ /* 0x001ea40000300800 */
[----:B--2---:R-:W-:-:S05]  /*3d5e0*/  IADD3 R12, P6, PT, R12, UR5, RZ ;  /* 0x000000050c0c7c10 */ /* 0x004fca000ffde0ff */
[----:B------:R0:W-:Y:S04]  /*3d5f0*/  STL [R1+0x120c], R12 ;  /* 0x00120c0c01007387 */ /* 0x0001e80000100800 */
[----:B0-----:R-:W2:Y:S01]  /*3d600*/  LDL.LU R12, [R1+0x1e88] ;  /* 0x001e8800010c7983 */ /* 0x001ea20000300800 */
[----:B----4-:R-:W-:Y:S02]  /*3d610*/  IADD3.X R14, PT, PT, R14, UR6, RZ, P4, !PT ;  /* 0x000000060e0e7c10 */ /* 0x010fe4000a7fe4ff */
[----:B---3--:R-:W-:Y:S02]  /*3d620*/  IADD3 R15, P4, PT, R15, UR5, RZ ;  /* 0x000000050f0f7c10 */ /* 0x008fe4000ff9e0ff */
        /* <DEDUP_REMOVED lines=18> */
[----:B--2---:R-:W-:Y:S02]  /*3d750*/  IADD3.X R12, PT, PT, R12, UR6, RZ, P5, !PT ;  /* 0x000000060c0c7c10 */ /* 0x004fe4000affe4ff */
[----:B------:R-:W-:-:S03]  /*3d760*/  IADD3 R13, P5, PT, R13, UR5, RZ ;  /* 0x000000050d0d7c10 */ /* 0x000fc6000ffbe0ff */
[----:B------:R0:W-:Y:S04]  /*3d770*/  STL [R1+0x1230], R12 ;  /* 0x0012300c01007387 */ /* 0x0001e80000100800 */
        /* <DEDUP_REMOVED lines=29> */
[----:B0-----:R-:W2:Y:S01]  /*3d950*/  LDL.LU R12, [R1+0x118c] ;  /* 0x00118c00010c7983 */ /* 0x001ea20000300800 */
[----:B------:R-:W-:-:S02]  /*3d960*/  IADD3.X R11, PT, PT, R11, UR6, RZ, P4, !PT ;  /* 0x000000060b0b7c10 */ /* 0x000fc4000a7fe4ff */
[----:B------:R-:W-:-:S03]  /*3d970*/  IADD3 R10, P4, PT, R10, UR5, RZ ;  /* 0x000000050a0a7c10 */ /* 0x000fc6000ff9e0ff */
[----:B------:R-:W-:Y:S04]  /*3d980*/  STL [R1+0x11c8], R11 ;  /* 0x0011c80b01007387 */ /* 0x000fe80000100800 */
[----:B--2---:R0:W-:Y:S04]  /*3d990*/  STL [R1+0x1e80], R12 ;  /* 0x001e800c01007387 */ /* 0x0041e80000100800 */
[----:B------:R-:W-:Y:S04]  /*3d9a0*/  STL [R1+0x119c], R10 ;  /* 0x00119c0a01007387 */ /* 0x000fe80000100800 */
[----:B0-----:R-:W2:Y:S01]  /*3d9b0*/  LDL.LU R12, [R1+0x11b8] ;  /* 0x0011b800010c7983 */ /* 0x001ea20000300800 */
[----:B------:R-:W-:-:S05]  /*3d9c0*/  IADD3.X R0, PT, PT, R0, UR6, RZ, P2, !PT ;  /* 0x0000000600007c10 */ /* 0x000fca00097fe4ff */
        /* <DEDUP_REMOVED lines=34> */
[----:B--2---:R-:W-:-:S05]  /*3dbf0*/  IADD3.X R12, PT, PT, R12, UR6, RZ, P3, !PT ;  /* 0x000000060c0c7c10 */ /* 0x004fca0009ffe4ff */
[----:B------:R0:W-:Y:S04]  /*3dc00*/  STL [R1+0x11b8], R12 ;  /* 0x0011b80c01007387 */ /* 0x0001e80000100800 */
[----:B0-----:R-:W2:Y:S01]  /*3dc10*/  LDL.LU R12, [R1+0x1e80] ;  /* 0x001e8000010c7983 */ /* 0x001ea20000300800 */
[----:B---3--:R-:W-:Y:S02]  /*3dc20*/  IADD3.X R13, PT, PT, R13, UR6, RZ, P1, !PT ;  /* 0x000000060d0d7c10 */ /* 0x008fe40008ffe4ff */
[----:B----4-:R-:W-:Y:S02]  /*3dc30*/  IADD3 R14, P1, PT, R14, UR5, RZ ;  /* 0x000000050e0e7c10 */ /* 0x010fe4000ff3e0ff */
        /* <DEDUP_REMOVED lines=2920> */
[----:B------:R-:W-:Y:S01]  /*492c0*/  IADD3.X R23, PT, PT, R23, UR6, RZ, P2, !PT ;  /* 0x0000000617177c10 */ /* 0x000fe200097fe4ff */
[----:B------:R-:W-:Y:S01]  /*492d0*/  USHF.L.U32 UR7, UR25, 0x7, URZ ;  /* 0x0000000719077899 */ /* 0x000fe200080006ff */
        /* <DEDUP_REMOVED lines=81> */
[----:B--2---:R-:W-:-:S05]  /*497f0*/  IADD3.X R12, PT, PT, R12, UR6, RZ, P1, !PT ;  /* 0x000000060c0c7c10 */ /* 0x004fca0008ffe4ff */
[----:B------:R0:W-:Y:S04]  /*49800*/  STL [R1+0x149c], R12 ;  /* 0x00149c0c01007387 */ /* 0x0001e80000100800 */
[----:B0-----:R-:W2:Y:S01]  /*49810*/  LDL.LU R12, [R1+0x1d88] ;  /* 0x001d8800010c7983 */ /* 0x001ea20000300800 */
[----:B------:R-:W-:Y:S02]  /*49820*/  USHF.R.S32.HI UR8, URZ, 0x1f, UR7 ;  /* 0x0000001fff087899 */ /* 0x000fe40008011407 */
[----:B---3--:R-:W-:-:S04]  /*49830*/  IADD3 R13, P1, PT, R13, UR7, RZ ;  /* 0x000000070d0d7c10 */ /* 0x008fc8000ff3e0ff */
[----:B----4-:R-:W-:Y:S02]  /*49840*/  IADD3.X R14, PT, PT, R14, UR8, RZ, P6, !PT ;  /* 0x000000080e0e7c10 */ /* 0x010fe4000b7fe4ff */
        /* <DEDUP_REMOVED lines=19> */
[----:B--2---:R-:W-:-:S04]  /*49980*/  IADD3 R12, P3, PT, R12, UR7, RZ ;  /* 0x000000070c0c7c10 */ /* 0x004fc8000ff7e0ff */
[----:B------:R-:W-:Y:S01]  /*49990*/  IADD3.X R2, PT, PT, R2, UR8, RZ, P3, !PT ;  /* 0x0000000802027c10 */ /* 0x000fe20009ffe4ff */
[----:B------:R0:W-:Y:S01]  /*499a0*/  STL [R1+0x12bc], R12 ;  /* 0x0012bc0c01007387 */ /* 0x0001e20000100800 */
        /* <DEDUP_REMOVED lines=94> */
[----:B--2---:R-:W-:-:S04]  /*49f90*/  IADD3 R12, P5, PT, R12, UR7, RZ ;  /* 0x000000070c0c7c10 */ /* 0x004fc8000ffbe0ff */
[----:B------:R-:W-:Y:S01]  /*49fa0*/  IADD3.X R3, PT, PT, R3, UR8, RZ, P5, !PT ;  /* 0x0000000803037c10 */ /* 0x000fe2000affe4ff */
[----:B------:R0:W-:Y:S04]  /*49fb0*/  STL [R1+0x1434], R12 ;  /* 0x0014340c01007387 */ /* 0x0001e80000100800 */
        /* <DEDUP_REMOVED lines=94> */
[----:B------:R-:W-:-:S02]  /*4a5a0*/  IADD3.X R11, PT, PT, R11, UR8, RZ, P4, !PT ;  /* 0x000000080b0b7c10 */ /* 0x000fc4000a7fe4ff */
[----:B--2---:R-:W-:Y:S02]  /*4a5b0*/  IADD3.X R12, PT, PT, R12, UR8, RZ, P2, !PT ;  /* 0x000000080c0c7c10 */ /* 0x004fe400097fe4ff */
[----:B------:R-:W-:-:S03]  /*4a5c0*/  IADD3 R13, P2, PT, R13, UR7, RZ ;  /* 0x000000070d0d7c10 */ /* 0x000fc6000ff5e0ff */
        /* <DEDUP_REMOVED lines=30> */
[----:B------:R0:W-:Y:S04]  /*4a7b0*/  STL [R1+0x1358], R0 ;  /* 0x0013580001007387 */ /* 0x0001e80000100800 */
[----:B------:R-:W-:Y:S04]  /*4a7c0*/  STL [R1+0x1360], R11 ;  /* 0x0013600b01007387 */ /* 0x000fe80000100800 */
[----:B0-----:R-:W2:Y:S01]  /*4a7d0*/  LDL.LU R0, [R1+0x130c] ;  /* 0x00130c0001007983 */ /* 0x001ea20000300800 */
[----:B------:R-:W-:-:S05]  /*4a7e0*/  IADD3 R10, P4, PT, R10, UR7, RZ ;  /* 0x000000070a0a7c10 */ /* 0x000fca000ff9e0ff */
[----:B------:R-:W-:Y:S04]  /*4a7f0*/  STL [R1+0x131c], R10 ;  /* 0x00131c0a01007387 */ /* 0x000fe80000100800 */
[----:B--2---:R0:W-:Y:S04]  /*4a800*/  STL [R1+0x1d70], R0 ;  /* 0x001d700001007387 */ /* 0x0041e80000100800 */
[----:B0-----:R-:W2:Y:S04]  /*4a810*/  LDL.LU R0, [R1+0x1350] ;  /* 0x0013500001007983 */ /* 0x001ea80000300800 */
        /* <DEDUP_REMOVED lines=58> */
[----:B------:R-:W-:Y:S02]  /*4abc0*/  IADD3 R29, P4, PT, R29, UR7, RZ ;  /* 0x000000071d1d7c10 */ /* 0x000fe4000ff9e0ff */
[----:B------:R-:W-:Y:S02]  /*4abd0*/  IADD3.X R10, PT, PT, R10, UR8, RZ, P3, !PT ;  /* 0x000000080a0a7c10 */ /* 0x000fe40009ffe4ff */
[----:B------:R-:W-:Y:S02]  /*4abe0*/  IADD3.X R11, PT, PT, R11, UR8, RZ, P1, !PT ;  /* 0x000000080b0b7c10 */ /* 0x000fe40008ffe4ff */
[----:B--2---:R-:W-:-:S05]  /*4abf0*/  IADD3 R0, P2, PT, R0, UR7, RZ ;  /* 0x0000000700007c10 */ /* 0x004fca000ff5e0ff */
[----:B------:R0:W-:Y:S04]  /*4ac00*/  STL [R1+0x130c], R0 ;  /* 0x00130c0001007387 */ /* 0x0001e80000100800 */
[----:B0-----:R1:W5:Y:S04]  /*4ac10*/  LDL.LU R0, [R1+0x1d6c] ;  /* 0x001d6c0001007983 */ /* 0x0013680000300800 */
        /* <DEDUP_REMOVED lines=25> */
[----:B------:R-:W-:Y:S04]  /*4adb0*/  STL [R1+0x12c8], R8 ;  /* 0x0012c80801007387 */ /* 0x000fe80000100800 */
[----:B------:R-:W-:Y:S04]  /*4adc0*/  STL [R1+0x1310], R9 ;  /* 0x0013100901007387 */ /* 0x000fe80000100800 */
[----:B------:R-:W-:Y:S04]  /*4add0*/  STL [R1+0x12c4], R29 ;  /* 0x0012c41d01007387 */ /* 0x000fe80000100800 */
[----:B------:R-:W-:Y:S04]  /*4ade0*/  STL [R1+0x12e0], R10 ;  /* 0x0012e00a01007387 */ /* 0x000fe80000100800 */
[----:B------:R-:W-:Y:S04]  /*4adf0*/  STL [R1+0x1300], R28 ;  /* 0x0013001c01007387 */ /* 0x000fe80000100800 */
[----:B------:R0:W-:Y:S04]  /*4ae00*/  STL [R1+0x12f0], R11 ;  /* 0x0012f00b01007387 */ /* 0x0001e80000100800 */
[----:B0-----:R-:W2:Y:S04]  /*4ae10*/  LDL.LU R11, [R1+0x12d0] ;  /* 0x0012d000010b7983 */ /* 0x001ea80000300800 */
[----:B------:R-:W3:Y:S01]  /*4ae20*/  LDL.LU R10, [R1+0x12c0] ;  /* 0x0012c000010a7983 */ /* 0x000ee20000300800 */
[----:B--2---:R-:W-:-:S02]  /*4ae30*/  IADD3.X R11, PT, PT, R11, UR8, RZ, P5, !PT ;  /* 0x000000080b0b7c10 */ /* 0x004fc4000affe4ff */
[----:B---3--:R-:W-:-:S05]  /*4ae40*/  IADD3.X R10, PT, PT, R10, UR8, RZ, P4, !PT ;  /* 0x000000080a0a7c10 */ /* 0x008fca000a7fe4ff */
[----:B------:R1:W-:Y:S04]  /*4ae50*/  STL [R1+0x12c0], R10 ;  /* 0x0012c00a01007387 */ /* 0x0003e80000100800 */
[----:B------:R1:W-:Y:S01]  /*4ae60*/  STL [R1+0x12d0], R11 ;  /* 0x0012d00b01007387 */ /* 0x0003e20000100800 */
[----:B------:R-:W-:Y:S05]  /*4ae70*/  @P0 BRA `(.L_x_1) ;  /* 0xfffffc3800a40947 */ /* 0x000fea000383ffff */
.L_x_0:
[----:B------:R-:W2:Y:S01]  /*4ae80*/  LDL.LU R18, [R1+0x48c] ;  /* 0x00048c0001127983 */ /* 0x000ea20000300800 */
[----:B------:R-:W3:Y:S01]  /*4ae90*/  LDCU.64 UR6, c[0x0][0x398] ;  /* 0x00007300ff0677ac */ /* 0x000ee20008000a00 */
[----:B------:R-:W4:Y:S01]  /*4aea0*/  LDCU.64 UR12, c[0x0][0x398] ;  /* 0x00007300ff0c77ac */ /* 0x000f220008000a00 */
[----:B------:R-:W0:Y:S01]  /*4aeb0*/  S2UR UR5, SR_CgaCtaId ;  /* 0x00000000000579c3 */ /* 0x000e220000008800 */
[----:B------:R-:W-:Y:S01]  /*4aec0*/  UMOV UR4, 0x400 ;  /* 0x0000040000047882 */ /* 0x000fe20000000000 */
[----:B------:R-:W1:Y:S01]  /*4aed0*/  LDCU.128 UR8, c[0x0][0x390] ;  /* 0x00007200ff0877ac */ /* 0x000e620008000c00 */
[----:B------:R-:W0:Y:S01]  /*4aee0*/  LDCU UR22, c[0x0][0x3b8] ;  /* 0x00007700ff1677ac */ /* 0x000e220008000800 */
[----:B------:R-:W0:Y:S01]  /*4aef0*/  LDCU.64 UR26, c[0x0][0x398] ;  /* 0x00007300ff1a77ac */ /* 0x000e220008000a00 */
[----:B------:R-:W0:Y:S01]  /*4af00*/  LDCU.64 UR28, c[0x0][0x398] ;  /* 0x00007300ff1c77ac */ /* 0x000e220008000a00 */
[----:B------:R-:W0:Y:S01]  /*4af10*/  LDCU.64 UR20, c[0x0][0x398] ;  /* 0x00007300ff1477ac */ /* 0x000e220008000a00 */
[----:B------:R-:W0:Y:S01]  /*4af20*/  LDCU.64 UR18, c[0x0][0x398] ;  /* 0x00007300ff1277ac */ /* 0x000e220008000a00 */
[----:B------:R-:W0:Y:S01]  /*4af30*/  LDCU.64 UR16, c[0x0][0x398] ;  /* 0x00007300ff1077ac */ /* 0x000e220008000a00 */
[----:B------:R-:W0:Y:S01]  /*4af40*/  LDCU.64 UR14, c[0x0][0x398] ;  /* 0x00007300ff0e77ac */ /* 0x000e220008000a00 */
[----:B------:R-:W-:Y:S06]  /*4af50*/  BAR.SYNC.DEFER_BLOCKING 0x0 ;  /* 0x0000000000007b1d */ /* 0x000fec0000010000 */
[----:B--2---:R2:W-:Y:S04]  /*4af60*/  STL [R1+0x1eb8], R18 ;  /* 0x001eb81201007387 */ /* 0x0045e80000100800 */
[----:B--2---:R-:W2:Y:S04]  /*4af70*/  LDL.LU R18, [R1+0x484] ;  /* 0x0004840001127983 */ /* 0x004ea80000300800 */
[----:B0----5:R-:W2:Y:S04]  /*4af80*/  LDL.LU R0, [R1+0x330] ;  /* 0x0003300001007983 */ /* 0x021ea80000300800 */
        /* <DEDUP_REMOVED lines=13> */
[----:B--2---:R0:W-:Y:S04]  /*4b060*/  STL [R1+0x1ea0], R29 ;  /* 0x001ea01d01007387 */ /* 0x0041e80000100800 */
[----:B0-----:R-:W2:Y:S04]  /*4b070*/  LDL.LU R29, [R1+0x460] ;  /* 0x00046000011d7983 */ /* 0x001ea80000300800 */
[----:B--2---:R0:W-:Y:S04]  /*4b080*/  STL [R1+0x1ea8], R29 ;  /* 0x001ea81d01007387 */ /* 0x0041e80000100800 */
[----:B0-----:R-:W2:Y:S01]  /*4b090*/  LDL.LU R29, [R1+0x478] ;  /* 0x00047800011d7983 */ /* 0x001ea20000300800 */
[----:B------:R-:W-:-:S03]  /*4b0a0*/  F2FP.SATFINITE.E4M3.F32.PACK_AB_MERGE_C R18, R18, R0, RZ ;  /* 0x000000001212723e */ /* 0x000fc600048070ff */
[----:B--2---:R0:W-:Y:S04]  /*4b0b0*/  STL [R1+0x1eb0], R29 ;  /* 0x001eb01d01007387 */ /* 0x0041e80000100800 */
        /* <DEDUP_REMOVED lines=28> */
[----:B------:R0:W-:Y:S04]  /*4b280*/  STL [R1+0x8], R18 ;  /* 0x0000081201007387 */ /* 0x0001e80000100800 */
[----:B0-----:R-:W2:Y:S02]  /*4b290*/  LDL.LU R18, [R1+0x1eb8] ;  /* 0x001eb80001127983 */ /* 0x001ea40000300800 */
[----:B--2---:R-:W-:-:S02]  /*4b2a0*/  F2FP.SATFINITE.E4M3.F32.PACK_AB_MERGE_C R18, R18, R0, RZ ;  /* 0x000000001212723e */ /* 0x004fc400048070ff */
[----:B------:R-:W2:Y:S04]  /*4b2b0*/  LDL.LU R0, [R1+0x1eb4] ;  /* 0x001eb40001007983 */ /* 0x000ea80000300800 */
[----:B------:R0:W-:Y:S04]  /*4b2c0*/  STL [R1+0x1df0], R18 ;  /* 0x001df01201007387 */ /* 0x0001e80000100800 */
[----:B0-----:R-:W3:Y:S01]  /*4b2d0*/  LDL.LU R18, [R1+0x46c] ;  /* 0x00046c0001127983 */ /* 0x001ee20000300800 */
[----:B--2---:R-:W-:-:S03]  /*4b2e0*/  F2FP.SATFINITE.E4M3.F32.PACK_AB_MERGE_C R0, R0, R29, RZ ;  /* 0x0000001d0000723e */ /* 0x004fc600048070ff */
[----:B------:R-:W2:Y:S04]  /*4b2f0*/  LDL.LU R29, [R1+0x1eb0] ;  /* 0x001eb000011d7983 */ /* 0x000ea80000300800 */
[----:B------:R0:W-:Y:S04]  /*4b300*/  STL [R1+0x2c], R0 ;  /* 0x00002c0001007387 */ /* 0x0001e80000100800 */
[----:B0-----:R-:W2:Y:S02]  /*4b310*/  LDL.LU R0, [R1+0x1eac] ;  /* 0x001eac0001007983 */ /* 0x001ea40000300800 */
[----:B--2---:R-:W-:-:S02]  /*4b320*/  F2FP.SATFINITE.E4M3.F32.PACK_AB_MERGE_C R0, R0, R29, RZ ;  /* 0x0000001d0000723e */ /* 0x004fc400048070ff */
[----:B------:R-:W2:Y:S04]  /*4b330*/  LDL.LU R29, [R1+0x1ea8] ;  /* 0x001ea800011d7983 */ /* 0x000ea80000300800 */
[----:B------:R0:W-:Y:S04]  /*4b340*/  STL [R1+0x40], R0 ;  /* 0x0000400001007387 */ /* 0x0001e80000100800 */
[----:B0-----:R-:W2:Y:S02]  /*4b350*/  LDL.LU R0, [R1+0x1ea4] ;  /* 0x001ea40001007983 */ /* 0x001ea40000300800 */
[----:B--2---:R-:W-:-:S02]  /*4b360*/  F2FP.SATFINITE.E4M3.F32.PACK_AB_MERGE_C R0, R0, R29, RZ ;  /* 0x0000001d0000723e */ /* 0x004fc400048070ff */
[----:B------:R-:W2:Y:S04]  /*4b370*/  LDL.LU R29, [R1+0x1ea0] ;  /* 0x001ea000011d7983 */ /* 0x000ea80000300800 */
[----:B------:R0:W-:Y:S04]  /*4b380*/  STL [R1+0x50], R0 ;  /* 0x0000500001007387 */ /* 0x0001e80000100800 */
[----:B0-----:R-:W3:Y:S02]  /*4b390*/  LDL.LU R0, [R1+0x1e9c] ;  /* 0x001e9c0001007983 */ /* 0x001ee40000300800 */
[----:B---3--:R-:W-:-:S02]  /*4b3a0*/  F2FP.SATFINITE.E4M3.F32.PACK_AB_MERGE_C R18, R18, R0, RZ ;  /* 0x000000001212723e */ /* 0x008fc400048070ff */
[----:B------:R-:W2:Y:S01]  /*4b3b0*/  LDL.LU R0, [R1+0x1e98] ;  /* 0x001e980001007983 */ /* 0x000ea20000300800 */
[----:B------:R-:W-:Y:S02]  /*4b3c0*/  F2FP.SATFINITE.E4M3.F32.PACK_AB_MERGE_C R17, R17, R26, RZ ;  /* 0x0000001a1111723e */ /* 0x000fe400048070ff */
[----:B------:R-:W-:Y:S01]  /*4b3d0*/  F2FP.SATFINITE.E4M3.F32.PACK_AB_MERGE_C R14, R14, R15, RZ ;  /* 0x0000000f0e0e723e */ /* 0x000fe200048070ff */
[----:B------:R2:W-:Y:S01]  /*4b3e0*/  STL [R1+0x48], R18 ;  /* 0x0000481201007387 */ /* 0x0005e20000100800 */
[----:B------:R-:W-:Y:S02]  /*4b3f0*/  F2FP.SATFINITE.E4M3.F32.PACK_AB_MERGE_C R12, R12, R13, RZ ;  /* 0x0000000d0c0c723e */ /* 0x000fe400048070ff */
[----:B------:R-:W-:Y:S02]  /*4b400*/  F2FP.SATFINITE.E4M3.F32.PACK_AB_MERGE_C R15, R6, R7, RZ ;  /* 0x00000007060f723e */ /* 0x000fe400048070ff */
[----:B--2---:R-:W-:Y:S02]  /*4b410*/  F2FP.SATFINITE.E4M3.F32.PACK_AB_MERGE_C R18, R29, R0, RZ ;  /* 0x000000001d12723e */ /* 0x004fe400048070ff */
[----:B------:R-:W-:-:S03]  /*4b420*/  F2FP.SATFINITE.E4M3.F32.PACK_AB_MERGE_C R0, R27, R28, RZ ;  /* 0x0000001c1b00723e */ /* 0x000fc600048070ff */
[----:B------:R0:W-:Y:S04]  /*4b430*/  STL [R1+0x64], R18 ;  /* 0x0000641201007387 */ /* 0x0001e80000100800 */
[----:B------:R1:W-:Y:S04]  /*4b440*/  STL [R1+0x1df4], R17 ;  /* 0x001df41101007387 */ /* 0x0003e80000100800 */
[----:B------:R2:W-:Y:S01]  /*4b450*/  STL [R1+0x60], R0 ;  /* 0x0000600001007387 */ /* 0x0005e20000100800 */
[----:B0-----:R-:W-:Y:S02]  /*4b460*/  F2FP.SATFINITE.E4M3.F32.PACK_AB_MERGE_C R18, R22, R23, RZ ;  /* 0x000000171612723e */ /* 0x001fe400048070ff */
[----:B------:R-:W-:-:S02]  /*4b470*/  F2FP.SATFINITE.E4M3.F32.PACK_AB_MERGE_C R23, R4, R5, RZ ;  /* 0x000000050417723e */ /* 0x000fc400048070ff */
[----:B-1----:R-:W-:Y:S02]  /*4b480*/  F2FP.SATFINITE.E4M3.F32.PACK_AB_MERGE_C R17, R20, R21, RZ ;  /* 0x000000151411723e */ /* 0x002fe400048070ff */
[----:B------:R-:W-:Y:S02]  /*4b490*/  F2FP.SATFINITE.E4M3.F32.PACK_AB_MERGE_C R22, R2, R3, RZ ;  /* 0x000000030216723e */ /* 0x000fe400048070ff */
[----:B--2---:R-:W-:-:S05]  /*4b4a0*/  F2FP.SATFINITE.E4M3.F32.PACK_AB_MERGE_C R0, R24, R25, RZ ;  /* 0x000000191800723e */ /* 0x004fca00048070ff */
[----:B------:R0:W-:Y:S04]  /*4b4b0*/  STL [R1+0x24], R0 ;  /* 0x0000240001007387 */ /* 0x0001e80000100800 */
[----:B------:R-:W-:Y:S04]  /*4b4c0*/  STL [R1+0x38], R18 ;  /* 0x0000381201007387 */ /* 0x000fe80000100800 */
[----:B------:R-:W-:Y:S01]  /*4b4d0*/  STL [R1+0x30], R17 ;  /* 0x0000301101007387 */ /* 0x000fe20000100800 */
[----:B0-----:R-:W-:Y:S02]  /*4b4e0*/  F2FP.SATFINITE.E4M3.F32.PACK_AB_MERGE_C R0, R16, R19, RZ ;  /* 0x000000131000723e */ /* 0x001fe400048070ff */
[----:B------:R-:W-:-:S03]  /*4b4f0*/  F2FP.SATFINITE.E4M3.F32.PACK_AB_MERGE_C R16, R8, R9, RZ ;  /* 0x000000090810723e */ /* 0x000fc600048070ff */
[----:B------:R0:W-:Y:S04]  /*4b500*/  STL [R1+0x4c], R0 ;  /* 0x00004c0001007387 */ /* 0x0001e80000100800 */
[----:B------:R-:W-:Y:S04]  /*4b510*/  STL [R1+0x44], R14 ;  /* 0x0000440e01007387 */ /* 0x000fe80000100800 */
[----:B------:R-:W-:Y:S01]  /*4b520*/  STL [R1+0x5c], R12 ;  /* 0x00005c0c01007387 */ /* 0x000fe20000100800 */
[----:B0-----:R-:W-:-:S03]  /*4b530*/  F2FP.SATFINITE.E4M3.F32.PACK_AB_MERGE_C R0, R10, R11, RZ ;  /* 0x0000000b0a00723e */ /* 0x001fc600048070ff */
[----:B------:R-:W-:Y:S04]  /*4b540*/  STL [R1+0x1df8], R16 ;  /* 0x001df81001007387 */ /* 0x000fe80000100800 */
[----:B------:R-:W-:Y:S04]  /*4b550*/  STL [R1+0x54], R0 ;  /* 0x0000540001007387 */ /* 0x000fe80000100800 */
[----:B------:R-:W-:Y:S04]  /*4b560*/  STL [R1+0x1dfc], R15 ;  /* 0x001dfc0f01007387 */ /* 0x000fe80000100800 */
[----:B------:R-:W-:Y:S04]  /*4b570*/  STL [R1+0x1e00], R23 ;  /* 0x001e001701007387 */ /* 0x000fe80000100800 */
[----:B------:R-:W2:Y:S04]  /*4b580*/  LDL.LU R29, [R1+0x404] ;  /* 0x00040400011d7983 */ /* 0x000ea80000300800 */
[----:B------:R-:W3:Y:S04]  /*4b590*/  LDL.LU R28, [R1+0x40c] ;  /* 0x00040c00011c7983 */ /* 0x000ee80000300800 */
[----:B---3--:R0:W-:Y:S04]  /*4b5a0*/  STL [R1+0x1e94], R28 ;  /* 0x001e941c01007387 */ /* 0x0081e80000100800 */
[----:B0-----:R-:W2:Y:S04]  /*4b5b0*/  LDL.LU R28, [R1+0x400] ;  /* 0x00040000011c7983 */ /* 0x001ea80000300800 */
[----:B------:R-:W3:Y:S04]  /*4b5c0*/  LDL.LU R21, [R1+0x3f4] ;  /* 0x0003f40001157983 */ /* 0x000ee80000300800 */
[----:B---3--:R0:W-:Y:S04]  /*4b5d0*/  STL [R1+0x1e80], R21 ;  /* 0x001e801501007387 */ /* 0x0081e80000100800 */
[----:B0-----:R-:W3:Y:S04]  /*4b5e0*/  LDL.LU R21, [R1+0x31c] ;  /* 0x00031c0001157983 */ /* 0x001ee80000300800 */
[----:B---3--:R0:W-:Y:S04]  /*4b5f0*/  STL [R1+0x1e88], R21 ;  /* 0x001e881501007387 */ /* 0x0081e80000100800 */
[----:B0-----:R-:W3:Y:S04]  /*4b600*/  LDL.LU R21, [R1+0x314] ;  /* 0x0003140001157983 */ /* 0x001ee80000300800 */
[----:B---3--:R0:W-:Y:S04]  /*4b610*/  STL [R1+0x1e90], R21 ;  /* 0x001e901501007387 */ /* 0x0081e80000100800 */
[----:B0-----:R-:W3:Y:S04]  /*4b620*/  LDL.LU R21, [R1+0x408] ;  /* 0x0004080001157983 */ /* 0x001ee80000300800 */
[----:B------:R-:W2:Y:S04]  /*4b630*/  LDL.LU R19, [R1+0x3fc] ;  /* 0x0003fc0001137983 */ /* 0x000ea80000300800 */
[----:B--2---:R0:W-:Y:S04]  /*4b640*/  STL [R1+0x1e7c], R19 ;  /* 0x001e7c1301007387 */ /* 0x0041e80000100800 */
[----:B0-----:R-:W2:Y:S04]  /*4b650*/  LDL.LU R19, [R1+0x3f0] ;  /* 0x0003f00001137983 */ /* 0x001ea80000300800 */
[----:B--2---:R0:W-:Y:S04]  /*4b660*/  STL [R1+0x1e84], R19 ;  /* 0x001e841301007387 */ /* 0x0041e80000100800 */
[----:B0-----:R-:W2:Y:S04]  /*4b670*/  LDL.LU R19, [R1+0x318] ;  /* 0x0003180001137983 */ /* 0x001ea80000300800 */
[----:B--2---:R0:W-:Y:S04]  /*4b680*/  STL [R1+0x1e8c], R19 ;  /* 0x001e8c1301007387 */ /* 0x0041e80000100800 */
[----:B0-----:R-:W2:Y:S04]  /*4b690*/  LDL.LU R19, [R1+0x310] ;  /* 0x0003100001137983 */ /* 0x001ea80000300800 */
[----:B------:R-:W2:Y:S01]  /*4b6a0*/  LDL.LU R20, [R1+0x3e4] ;  /* 0x0003e40001147983 */ /* 0x000ea20000300800 */
        /* <DEDUP_REMOVED lines=27> */
[----:B0-----:R-:W2:Y:S04]  /*4b860*/  LDL.LU R22, [R1+0x3d4] ;  /* 0x0003d40001167983 */ /* 0x001ea80000300800 */
[----:B------:R-:W3:Y:S04]  /*4b870*/  LDL.LU R28, [R1+0x1e94] ;  /* 0x001e9400011c7983 */ /* 0x000ee80000300800 */
[----:B------:R0:W-:Y:S04]  /*4b880*/  STL [R1+0x1e08], R29 ;  /* 0x001e081d01007387 */ /* 0x0001e80000100800 */
[----:B0-----:R-:W2:Y:S01]  /*4b890*/  LDL.LU R29, [R1+0x3d0] ;  /* 0x0003d000011d7983 */ /* 0x001ea20000300800 */
[----:B---3--:R-:W-:-:S03]  /*4b8a0*/  F2FP.SATFINITE.E4M3.F32.PACK_AB_MERGE_C R28, R28, R21, RZ ;  /* 0x000000151c1c723e */ /* 0x008fc600048070ff */
[----:B------:R-:W3:Y:S04]  /*4b8b0*/  LDL.LU R21, [R1+0x1e90] ;  /* 0x001e900001157983 */ /* 0x000ee80000300800 */
[----:B------:R0:W-:Y:S04]  /*4b8c0*/  STL [R1+0x1e0c], R28 ;  /* 0x001e0c1c01007387 */ /* 0x0001e80000100800 */
[----:B0-----:R-:W2:Y:S01]  /*4b8d0*/  LDL.LU R28, [R1+0x3e8] ;  /* 0x0003e800011c7983 */ /* 0x001ea20000300800 */
[----:B---3--:R-:W-:-:S03]  /*4b8e0*/  F2FP.SATFINITE.E4M3.F32.PACK_AB_MERGE_C R21, R21, R19, RZ ;  /* 0x000000131515723e */ /* 0x008fc600048070ff */
[----:B------:R-:W3:Y:S04]  /*4b8f0*/  LDL.LU R19, [R1+0x1e8c] ;  /* 0x001e8c0001137983 */ /* 0x000ee80000300800 */
[----:B------:R0:W-:Y:S04]  /*4b900*/  STL [R1+0x28], R21 ;  /* 0x0000281501007387 */ /* 0x0001e80000100800 */
[----:B0-----:R-:W3:Y:S02]  /*4b910*/  LDL.LU R21, [R1+0x1e88] ;  /* 0x001e880001157983 */ /* 0x001ee40000300800 */
[----:B---3--:R-:W-:-:S02]  /*4b920*/  F2FP.SATFINITE.E4M3.F32.PACK_AB_MERGE_C R21, R21, R19, RZ ;  /* 0x000000131515723e */ /* 0x008fc400048070ff */
[----:B------:R-:W3:Y:S04]  /*4b930*/  LDL.LU R19, [R1+0x1e84] ;  /* 0x001e840001137983 */ /* 0x000ee80000300800 */
[----:B------:R0:W-:Y:S04]  /*4b940*/  STL [R1+0x20], R21 ;  /* 0x0000201501007387 */ /* 0x0001e80000100800 */
[----:B0-----:R-:W3:Y:S02]  /*4b950*/  LDL.LU R21, [R1+0x1e80] ;  /* 0x001e800001157983 */ /* 0x001ee40000300800 */
[----:B---3--:R-:W-:-:S02]  /*4b960*/  F2FP.SATFINITE.E4M3.F32.PACK_AB_MERGE_C R21, R21, R19, RZ ;  /* 0x000000131515723e */ /* 0x008fc400048070ff */
[----:B------:R-:W2:Y:S04]  /*4b970*/  LDL.LU R19, [R1+0x1e7c] ;  /* 0x001e7c0001137983 */ /* 0x000ea80000300800 */
[----:B------:R0:W-:Y:S04]  /*4b980*/  STL [R1+0x1e10], R21 ;  /* 0x001e101501007387 */ /* 0x0001e80000100800 */
[----:B0-----:R-:W3:Y:S01]  /*4b990*/  LDL.LU R21, [R1+0x3e0] ;  /* 0x0003e00001157983 */ /* 0x001ee20000300800 */
[----:B--2---:R-:W-:-:S03]  /*4b9a0*/  F2FP.SATFINITE.E4M3.F32.PACK_AB_MERGE_C R19, R19, R20, RZ ;  /* 0x000000141313723e */ /* 0x004fc600048070ff */
[----:B------:R-:W3:Y:S01]  /*4b9b0*/  LDL.LU R20, [R1+0x1e78] ;  /* 0x001e780001147983 */ /* 0x000ee20000300800 */
[----:B------:R-:W-:Y:S02]  /*4b9c0*/  F2FP.SATFINITE.E4M3.F32.PACK_AB_MERGE_C R27, R27, R28, RZ ;  /* 0x0000001c1b1b723e */ /* 0x000fe400048070ff */
[----:B------:R-:W-:Y:S01]  /*4b9d0*/  F2FP.SATFINITE.E4M3.F32.PACK_AB_MERGE_C R12, R12, R26, RZ ;  /* 0x0000001a0c0c723e */ /* 0x000fe200048070ff */
[----:B------:R0:W-:Y:S01]  /*4b9e0*/  STL [R1+0x1e14], R19 ;  /* 0x001e141301007387 */ /* 0x0001e20000100800 */
[----:B------:R-:W-:Y:S02]  /*4b9f0*/  F2FP.SATFINITE.E4M3.F32.PACK_AB_MERGE_C R0, R0, R18, RZ ;  /* 0x000000120000723e */ /* 0x000fe400048070ff */
[----:B------:R-:W-:Y:S02]  /*4ba00*/  F2FP.SATFINITE.E4M3.F32.PACK_AB_MERGE_C R11, R11, R25, RZ ;  /* 0x000000190b0b723e */ /* 0x000fe400048070ff */
[----:B------:R-:W-:Y:S02]  /*4ba10*/  F2FP.SATFINITE.E4M3.F32.PACK_AB_MERGE_C R10, R10, R24, RZ ;  /* 0x000000180a0a723e */ /* 0x000fe400048070ff */
[----:B------:R-:W-:-:S02]  /*4ba20*/  F2FP.SATFINITE.E4M3.F32.PACK_AB_MERGE_C R9, R9, R14, RZ ;  /* 0x0000000e0909723e */ /* 0x000fc400048070ff */
[----:B------:R-:W-:Y:S02]  /*4ba30*/  F2FP.SATFINITE.E4M3.F32.PACK_AB_MERGE_C R26, R8, R13, RZ ;  /* 0x0000000d081a723e */ /* 0x000fe400048070ff */
[----:B0-----:R-:W-:Y:S02]  /*4ba40*/  F2FP.SATFINITE.E4M3.F32.PACK_AB_MERGE_C R19, R15, R23, RZ ;  /* 0x000000170f13723e */ /* 0x001fe400048070ff */
[----:B------:R-:W-:Y:S02]  /*4ba50*/  F2FP.SATFINITE.E4M3.F32.PACK_AB_MERGE_C R15, R17, R16, RZ ;  /* 0x00000010110f723e */ /* 0x000fe400048070ff */
[----:B------:R-:W-:Y:S02]  /*4ba60*/  F2FP.SATFINITE.E4M3.F32.PACK_AB_MERGE_C R25, R6, R7, RZ ;  /* 0x000000070619723e */ /* 0x000fe400048070ff */
[----:B------:R-:W-:Y:S02]  /*4ba70*/  F2FP.SATFINITE.E4M3.F32.PACK_AB_MERGE_C R24, R2, R3, RZ ;  /* 0x000000030218723e */ /* 0x000fe400048070ff */
[----:B---3--:R-:W-:-:S05]  /*4ba80*/  F2FP.SATFINITE.E4M3.F32.PACK_AB_MERGE_C R20, R20, R21, RZ ;  /* 0x000000151414723e */ /* 0x008fca00048070ff */
[----:B------:R0:W-:Y:S04]  /*4ba90*/  STL [R1+0x1e18], R20 ;  /* 0x001e181401007387 */ /* 0x0001e80000100800 */
[----:B------:R-:W-:Y:S01]  /*4baa0*/  STL [R1+0x1e1c], R27 ;  /* 0x001e1c1b01007387 */ /* 0x000fe20000100800 */
[----:B0-----:R-:W-:-:S05]  /*4bab0*/  F2FP.SATFINITE.E4M3.F32.PACK_AB_MERGE_C R20, R22, R29, RZ ;  /* 0x0000001d1614723e */ /* 0x001fca00048070ff */
[----:B------:R-:W-:Y:S04]  /*4bac0*/  STL [R1+0x10], R20 ;  /* 0x0000101401007387 */ /* 0x000fe80000100800 */
[----:B------:R-:W-:Y:S04]  /*4bad0*/  STL [R1+0x4], R19 ;  /* 0x0000041301007387 */ /* 0x000fe80000100800 */
[----:B------:R-:W-:Y:S04]  /*4bae0*/  STL [R1+0x18], R15 ;  /* 0x0000180f01007387 */ /* 0x000fe80000100800 */
[----:B------:R-:W-:Y:S04]  /*4baf0*/  STL [R1+0x1e20], R12 ;  /* 0x001e200c01007387 */ /* 0x000fe80000100800 */
[----:B------:R0:W-:Y:S04]  /*4bb00*/  STL [R1+0x14], R0 ;  /* 0x0000140001007387 */ /* 0x0001e80000100800 */
[----:B------:R-:W-:Y:S04]  /*4bb10*/  STL [R1+0x1e24], R11 ;  /* 0x001e240b01007387 */ /* 0x000fe80000100800 */
[----:B------:R-:W-:Y:S01]  /*4bb20*/  STL [R1+0x1e28], R10 ;  /* 0x001e280a01007387 */ /* 0x000fe20000100800 */
[----:B0-----:R-:W-:-:S03]  /*4bb30*/  F2FP.SATFINITE.E4M3.F32.PACK_AB_MERGE_C R0, R4, R5, RZ ;  /* 0x000000050400723e */ /* 0x001fc600048070ff */
[----:B------:R-:W-:Y:S04]  /*4bb40*/  STL [R1+0x1e2c], R9 ;  /* 0x001e2c0901007387 */ /* 0x000fe80000100800 */
[----:B------:R-:W-:Y:S04]  /*4bb50*/  STL [R1+0x1e30], R26 ;  /* 0x001e301a01007387 */ /* 0x000fe80000100800 */
[----:B------:R-:W-:Y:S04]  /*4bb60*/  STL [R1+0x1e34], R25 ;  /* 0x001e341901007387 */ /* 0x000fe80000100800 */
[----:B------:R-:W2:Y:S04]  /*4bb70*/  LDL.LU R8, [R1+0x394] ;  /* 0x0003940001087983 */ /* 0x000ea80000300800 */
[----:B------:R-:W-:Y:S04]  /*4bb80*/  STL [R1], R0 ;  /* 0x0000000001007387 */ /* 0x000fe80000100800 */
[----:B------:R-:W3:Y:S04]  /*4bb90*/  LDL.LU R7, [R1+0x39c] ;  /* 0x00039c0001077983 */ /* 0x000ee80000300800 */
[----:B---3--:R0:W-:Y:S04]  /*4bba0*/  STL [R1+0x1e74], R7 ;  /* 0x001e740701007387 */ /* 0x0081e80000100800 */
[----:B0-----:R-:W2:Y:S04]  /*4bbb0*/  LDL.LU R7, [R1+0x390] ;  /* 0x0003900001077983 */ /* 0x001ea80000300800 */
[----:B------:R-:W3:Y:S04]  /*4bbc0*/  LDL.LU R6, [R1+0x384] ;  /* 0x0003840001067983 */ /* 0x000ee80000300800 */
[----:B---3--:R0:W-:Y:S04]  /*4bbd0*/  STL [R1+0x1e70], R6 ;  /* 0x001e700601007387 */ /* 0x0081e80000100800 */
[----:B0-----:R-:W3:Y:S04]  /*4bbe0*/  LDL.LU R6, [R1+0x398] ;  /* 0x0003980001067983 */ /* 0x001ee80000300800 */
[----:B------:R-:W2:Y:S04]  /*4bbf0*/  LDL.LU R5, [R1+0x38c] ;  /* 0x00038c0001057983 */ /* 0x000ea80000300800 */
[----:B--2---:R0:W-:Y:S04]  /*4bc00*/  STL [R1+0x1e6c], R5 ;  /* 0x001e6c0501007387 */ /* 0x0041e80000100800 */
[----:B0-----:R-:W2:Y:S04]  /*4bc10*/  LDL.LU R5, [R1+0x380] ;  /* 0x0003800001057983 */ /* 0x001ea80000300800 */
[----:B------:R-:W2:Y:S04]  /*4bc20*/  LDL.LU R4, [R1+0x374] ;  /* 0x0003740001047983 */ /* 0x000ea80000300800 */
[----:B------:R-:W2:Y:S04]  /*4bc30*/  LDL.LU R3, [R1+0x37c] ;  /* 0x00037c0001037983 */ /* 0x000ea80000300800 */
[----:B--2---:R0:W-:Y:S04]  /*4bc40*/  STL [R1+0x1e68], R3 ;  /* 0x001e680301007387 */ /* 0x0041e80000100800 */
[----:B0-----:R-:W2:Y:S04]  /*4bc50*/  LDL.LU R3, [R1+0x370] ;  /* 0x0003700001037983 */ /* 0x001ea80000300800 */
        /* <DEDUP_REMOVED lines=49> */
[----:B------:R-:W3:Y:S02]  /*4bf70*/  LDL.LU R7, [R1+0x1e74] ;  /* 0x001e740001077983 */ /* 0x000ee40000300800 */
[----:B---3--:R-:W-:-:S02]  /*4bf80*/  F2FP.SATFINITE.E4M3.F32.PACK_AB_MERGE_C R7, R7, R6, RZ ;  /* 0x000000060707723e */ /* 0x008fc400048070ff */
[----:B------:R-:W3:Y:S02]  /*4bf90*/  LDL.LU R6, [R1+0x1e70] ;  /* 0x001e700001067983 */ /* 0x000ee40000300800 */
[----:B---3--:R-:W-:Y:S02]  /*4bfa0*/  F2FP.SATFINITE.E4M3.F32.PACK_AB_MERGE_C R6, R6, R5, RZ ;  /* 0x000000050606723e */ /* 0x008fe400048070ff */
[----:B------:R-:W2:Y:S01]  /*4bfb0*/  LDL.LU R5, [R1+0x1e6c] ;  /* 0x001e6c0001057983 */ /* 0x000ea20000300800 */
[----:B------:R-:W-:Y:S02]  /*4bfc0*/  F2FP.SATFINITE.E4M3.F32.PACK_AB_MERGE_C R4, R4, R3, RZ ;  /* 0x000000030404723e */ /* 0x000fe400048070ff */
[----:B--2---:R-:W-:Y:S02]  /*4bfd0*/  F2FP.SATFINITE.E4M3.F32.PACK_AB_MERGE_C R5, R5, R24, RZ ;  /* 0x000000180505723e */ /* 0x004fe400048070ff */
[----:B------:R-:W2:Y:S04]  /*4bfe0*/  LDL.LU R24, [R1+0x8] ;  /* 0x0000080001187983 */ /* 0x000ea80000300800 */
[----:B------:R-:W3:Y:S04]  /*4bff0*/  LDL.LU R3, [R1+0x1e68] ;  /* 0x001e680001037983 */ /* 0x000ee80000300800 */
[----:B------:R0:W-:Y:S04]  /*4c000*/  STL [R1+0x1dec], R4 ;  /* 0x001dec0401007387 */ /* 0x0001e80000100800 */
[----:B0-----:R-:W2:Y:S01]  /*4c010*/  LDL.LU R4, [R1+0x158] ;  /* 0x0001580001047983 */ /* 0x001ea20000300800 */
[----:B---3--:R-:W-:-:S03]  /*4c020*/  F2FP.SATFINITE.E4M3.F32.PACK_AB_MERGE_C R3, R3, R2, RZ ;  /* 0x000000020303723e */ /* 0x008fc600048070ff */
[----:B------:R-:W3:Y:S02]  /*4c030*/  LDL.LU R2, [R1+0x1e64] ;  /* 0x001e640001027983 */ /* 0x000ee40000300800 */
[----:B---3--:R-:W-:Y:S02]  /*4c040*/  F2FP.SATFINITE.E4M3.F32.PACK_AB_MERGE_C R2, R2, R0, RZ ;  /* 0x000000000202723e */ /* 0x008fe400048070ff */
[----:B------:R-:W3:Y:S04]  /*4c050*/  LDL.LU R0, [R1+0x1e60] ;  /* 0x001e600001007983 */ /* 0x000ee80000300800 */
[----:B------:R0:W-:Y:S04]  /*4c060*/  STL [R1+0x1ddc], R2 ;  /* 0x001ddc0201007387 */ /* 0x0001e80000100800 */
[----:B0-----:R-:W3:Y:S01]  /*4c070*/  LDL.LU R2, [R1+0x2e8] ;  /* 0x0002e80001027983 */ /* 0x001ee20000300800 */
[----:B------:R-:W-:-:S02]  /*4c080*/  F2FP.SATFINITE.E4M3.F32.PACK_AB_MERGE_C R25, R25, R26, RZ ;  /* 0x0000001a1919723e */ /* 0x000fc400048070ff */
[----:B---3--:R-:W-:Y:S02]  /*4c090*/  F2FP.SATFINITE.E4M3.F32.PACK_AB_MERGE_C R0, R0, R2, RZ ;  /* 0x000000020000723e */ /* 0x008fe400048070ff */
[----:B------:R-:W3:Y:S04]  /*4c0a0*/  LDL R2, [R1+0x9d8] ;  /* 0x0009d80001027983 */ /* 0x000ee80000100800 */
[----:B------:R0:W-:Y:S04]  /*4c0b0*/  STL [R1+0x1de0], R0 ;  /* 0x001de00001007387 */ /* 0x0001e80000100800 */
[----:B0-----:R-:W2:Y:S04]  /*4c0c0*/  LDL.LU R0, [R1+0x154] ;  /* 0x0001540001007983 */ /* 0x001ea80000300800 */
        /* <DEDUP_REMOVED lines=18> */
[----:B0-----:R-:W2:Y:S01]  /*4c1f0*/  LDL.LU R25, [R1+0x1e38] ;  /* 0x001e380001197983 */ /* 0x001ea20000300800 */
[----:B------:R-:W-:Y:S02]  /*4c200*/  F2FP.SATFINITE.E4M3.F32.PACK_AB_MERGE_C R10, R10, R9, RZ ;  /* 0x000000090a0a723e */ /* 0x000fe400048070ff */
[----:B------:R-:W-:-:S02]  /*4c210*/  F2FP.SATFINITE.E4M3.F32.PACK_AB_MERGE_C R12, R12, R11, RZ ;  /* 0x0000000b0c0c723e */ /* 0x000fc400048070ff */
[----:B------:R-:W-:Y:S02]  /*4c220*/  F2FP.SATFINITE.E4M3.F32.PACK_AB_MERGE_C R20, R20, R27, RZ ;  /* 0x0000001b1414723e */ /* 0x000fe400048070ff */
[----:B------:R-:W-:Y:S02]  /*4c230*/  F2FP.SATFINITE.E4M3.F32.PACK_AB_MERGE_C R21, R21, R19, RZ ;  /* 0x000000131515723e */ /* 0x000fe400048070ff */
[----:B------:R-:W-:Y:S02]  /*4c240*/  F2FP.SATFINITE.E4M3.F32.PACK_AB_MERGE_C R29, R29, R28, RZ ;  /* 0x0000001c1d1d723e */ /* 0x000fe400048070ff */
[----:B------:R-:W-:Y:S02]  /*4c250*/  F2FP.SATFINITE.E4M3.F32.PACK_AB_MERGE_C R23, R23, R22, RZ ;  /* 0x000000161717723e */ /* 0x000fe400048070ff */
[----:B------:R-:W-:Y:S02]  /*4c260*/  F2FP.SATFINITE.E4M3.F32.PACK_AB_MERGE_C R13, R13, R15, RZ ;  /* 0x0000000f0d0d723e */ /* 0x000fe400048070ff */
[----:B------:R-:W-:-:S02]  /*4c270*/  F2FP.SATFINITE.E4M3.F32.PACK_AB_MERGE_C R17, R17, R16, RZ ;  /* 0x000000101111723e */ /* 0x000fc400048070ff */
[----:B------:R-:W-:Y:S02]  /*4c280*/  F2FP.SATFINITE.E4M3.F32.PACK_AB_MERGE_C R0, R0, R18, RZ ;  /* 0x000000120000723e */ /* 0x000fe400048070ff */
[----:B--2---:R-:W-:Y:S02]  /*4c290*/  F2FP.SATFINITE.E4M3.F32.PACK_AB_MERGE_C R26, R26, R25, RZ ;  /* 0x000000191a1a723e */ /* 0x004fe400048070ff */
[----:B------:R-:W2:Y:S04]  /*4c2a0*/  LDL.LU R25, [R1+0x1e34] ;  /* 0x001e340001197983 */ /* 0x000ea80000300800 */
[----:B------:R0:W-:Y:S04]  /*4c2b0*/  STL [R1+0xe4], R26 ;  /* 0x0000e41a01007387 */ /* 0x0001e80000100800 */
[----:B0-----:R-:W2:Y:S04]  /*4c2c0*/  LDL.LU R26, [R1+0x1e30] ;  /* 0x001e3000011a7983 */ /* 0x001ea80000300800 */
        /* <DEDUP_REMOVED lines=20> */
[----:B------:R-:W2:Y:S04]  /*4c410*/  LDL.LU R16, [R1+0x1df8] ;  /* 0x001df80001107983 */ /* 0x000ea80000300800 */
[----:B------:R0:W-:Y:S01]  /*4c420*/  STL [R1+0xc8], R17 ;  /* 0x0000c81101007387 */ /* 0x0001e20000100800 */
[----:B---3--:R-:W-:-:S03]  /*4c430*/  VIADD R13, R2, 0x1 ;  /* 0x00000001020d7836 */ /* 0x008fc60000000000 */
[----:B0-----:R-:W3:Y:S04]  /*4c440*/  LDL.LU R17, [R1+0x1df4] ;  /* 0x001df40001117983 */ /* 0x001ee80000300800 */
[----:B------:R-:W3:Y:S04]  /*4c450*/  LDL.LU R18, [R1+0x1df0] ;  /* 0x001df00001127983 */ /* 0x000ee80000300800 */
[----:B------:R0:W-:Y:S01]  /*4c460*/  STL [R1+0xe0], R0 ;  /* 0x0000e00001007387 */ /* 0x0001e20000100800 */
[----:B------:R-:W-:Y:S02]  /*4c470*/  LOP3.LUT R24, R24, 0xffff, RZ, 0xc0, !PT ;  /* 0x0000ffff18187812 */ /* 0x000fe400078ec0ff */
[----:B------:R-:W-:-:S02]  /*4c480*/  ISETP.GE.AND P2, PT, R13, UR7, PT ;  /* 0x000000070d007c0c */ /* 0x000fc4000bf46270 */
[----:B0-----:R-:W-:Y:S01]  /*4c490*/  F2FP.SATFINITE.E4M3.F32.PACK_AB_MERGE_C R0, R14, R4, RZ ;  /* 0x000000040e00723e */ /* 0x001fe200048070ff */
[----:B------:R-:W-:-:S04]  /*4c4a0*/  VIADD R14, R2, 0x18 ;  /* 0x00000018020e7836 */ /* 0x000fc80000000000 */
[----:B------:R3:W-:Y:S04]  /*4c4b0*/  STL [R1+0xdc], R0 ;  /* 0x0000dc0001007387 */ /* 0x0007e80000100800 */
[----:B------:R-:W-:Y:S01]  /*4c4c0*/  STL [R1+0xc], R24 ;  /* 0x00000c1801007387 */ /* 0x000fe20000100800 */
[----:B----4-:R-:W-:Y:S02]  /*4c4d0*/  ISETP.GE.AND P0, PT, R14, UR13, PT ;  /* 0x0000000d0e007c0c */ /* 0x010fe4000bf06270 */
[----:B--2---:R-:W-:Y:S02]  /*4c4e0*/  LOP3.LUT R13, R12, 0xffff, RZ, 0xc0, !PT ;  /* 0x0000ffff0c0d7812 */ /* 0x004fe400078ec0ff */
[----:B------:R-:W-:Y:S02]  /*4c4f0*/  LOP3.LUT R21, R21, 0xffff, RZ, 0xc0, !PT ;  /* 0x0000ffff15157812 */ /* 0x000fe400078ec0ff */
[----:B------:R-:W-:-:S02]  /*4c500*/  LOP3.LUT R4, R15, 0xffff, RZ, 0xc0, !PT ;  /* 0x0000ffff0f047812 */ /* 0x000fc400078ec0ff */
[----:B------:R-:W-:-:S04]  /*4c510*/  LOP3.LUT R16, R16, 0xffff, RZ, 0xc0, !PT ;  /* 0x0000ffff10107812 */ /* 0x000fc800078ec0ff */
[----:B------:R-:W-:Y:S02]  /*4c520*/  PRMT R15, R24, 0x3340, R16 ;  /* 0x00003340180f7816 */ /* 0x000fe40000000010 */
[----:B---3--:R-:W-:Y:S02]  /*4c530*/  LOP3.LUT R0, R17, 0xffff, RZ, 0xc0, !PT ;  /* 0x0000ffff11007812 */ /* 0x008fe400078ec0ff */
[----:B------:R-:W-:Y:S02]  /*4c540*/  LOP3.LUT R2, R18, 0xffff, RZ, 0xc0, !PT ;  /* 0x0000ffff12027812 */ /* 0x000fe400078ec0ff */
[----:B------:R-:W-:-:S03]  /*4c550*/  LOP3.LUT R17, R8, 0xffff, RZ, 0xc0, !PT ;  /* 0x0000ffff08117812 */ /* 0x000fc600078ec0ff */
[----:B------:R-:W-:Y:S01]  /*4c560*/  STL [R1+0x34], R2 ;  /* 0x0000340201007387 */ /* 0x000fe20000100800 */
[----:B------:R-:W-:-:S03]  /*4c570*/  PRMT R8, R13, 0x3340, R1 ;  /* 0x000033400d087816 */ /* 0x000fc60000000001 */
[----:B------:R-:W-:Y:S01]  /*4c580*/  STL [R1+0x8], R16 ;  /* 0x0000081001007387 */ /* 0x000fe20000100800 */
[----:B------:R-:W-:-:S03]  /*4c590*/  PRMT R12, R17, 0x3340, R1 ;  /* 0x00003340110c7816 */ /* 0x000fc60000000001 */
[----:B------:R-:W-:Y:S04]  /*4c5a0*/  STL [R1+0x3c], R0 ;  /* 0x00003c0001007387 */ /* 0x000fe80000100800 */
[----:B------:R-:W-:Y:S04]  /*4c5b0*/  STL [R1+0x1c], R4 ;  /* 0x00001c0401007387 */ /* 0x000fe80000100800 */
[----:B------:R0:W-:Y:S04]  /*4c5c0*/  STL [R1+0x1de4], R13 ;  /* 0x001de40d01007387 */ /* 0x0001e80000100800 */
[----:B------:R1:W-:Y:S04]  /*4c5d0*/  STL [R1+0x58], R17 ;  /* 0x0000581101007387 */ /* 0x0003e80000100800 */
[----:B0-----:R-:W2:Y:S01]  /*4c5e0*/  LDL.LU R13, [R1+0x40] ;  /* 0x00004000010d7983 */ /* 0x001ea20000300800 */
[----:B-1----:R-:W-:-:S03]  /*4c5f0*/  PRMT R17, R0, 0x3340, R21 ;  /* 0x0000334000117816 */ /* 0x002fc60000000015 */
[----:B------:R-:W3:Y:S01]  /*4c600*/  LDL.LU R14, [R1+0x24] ;  /* 0x00002400010e7983 */ /* 0x000ee20000300800 */
[----:B------:R-:W-:-:S03]  /*4c610*/  PRMT R0, R15, 0x5410, R8 ;  /* 0x000054100f007816 */ /* 0x000fc60000000008 */
[----:B------:R-:W4:Y:S01]  /*4c620*/  LDL.LU R8, [R1+0x2c] ;  /* 0x00002c0001087983 */ /* 0x000f220000300800 */
[----:B------:R-:W-:-:S03]  /*4c630*/  PRMT R16, R2, 0x3340, R4 ;  /* 0x0000334002107816 */ /* 0x000fc60000000004 */
[----:B------:R-:W3:Y:S04]  /*4c640*/  LDL.LU R4, [R1+0x50] ;  /* 0x0000500001047983 */ /* 0x000ee80000300800 */
[----:B------:R0:W-:Y:S04]  /*4c650*/  STL [R1+0xc0], R0 ;  /* 0x0000c00001007387 */ /* 0x0001e80000100800 */
[----:B------:R-:W3:Y:S04]  /*4c660*/  LDL.LU R24, [R1+0x48] ;  /* 0x0000480001187983 */ /* 0x000ee80000300800 */
[----:B0-----:R-:W3:Y:S04]  /*4c670*/  LDL.LU R0, [R1+0x38] ;  /* 0x0000380001007983 */ /* 0x001ee80000300800 */
[----:B------:R-:W3:Y:S01]  /*4c680*/  LDL.LU R2, [R1+0x30] ;  /* 0x0000300001027983 */ /* 0x000ee20000300800 */
[----:B------:R-:W-:-:S04]  /*4c690*/  LOP3.LUT R18, R11, 0xffff, RZ, 0xc0, !PT ;  /* 0x0000ffff0b127812 */ /* 0x000fc800078ec0ff */
[----:B------:R-:W-:-:S04]  /*4c6a0*/  PRMT R11, R18, 0x3340, R1 ;  /* 0x00003340120b7816 */ /* 0x000fc80000000001 */
[----:B------:R-:W-:Y:S02]  /*4c6b0*/  PRMT R15, R16, 0x5410, R11 ;  /* 0x00005410100f7816 */ /* 0x000fe4000000000b */
[----:B------:R-:W-:-:S03]  /*4c6c0*/  PRMT R11, R17, 0x5410, R12 ;  /* 0x00005410110b7816 */ /* 0x000fc6000000000c */
[----:B------:R-:W-:Y:S04]  /*4c6d0*/  STL [R1+0xb0], R15 ;  /* 0x0000b00f01007387 */ /* 0x000fe80000100800 */
[----:B------:R4:W-:Y:S01]  /*4c6e0*/  STL [R1+0xac], R11 ;  /* 0x0000ac0b01007387 */ /* 0x0009e20000100800 */
[----:B------:R-:W-:Y:S02]  /*4c6f0*/  LOP3.LUT R12, R10, 0xffff, RZ, 0xc0, !PT ;  /* 0x0000ffff0a0c7812 */ /* 0x000fe400078ec0ff */
[----:B------:R-:W-:Y:S02]  /*4c700*/  LOP3.LUT R17, R19, 0xffff, RZ, 0xc0, !PT ;  /* 0x0000ffff13117812 */ /* 0x000fe400078ec0ff */
[----:B------:R-:W-:Y:S02]  /*4c710*/  LOP3.LUT R10, R9, 0xffff, RZ, 0xc0, !PT ;  /* 0x0000ffff090a7812 */ /* 0x000fe400078ec0ff */
[----:B------:R-:W-:Y:S01]  /*4c720*/  LOP3.LUT R16, R23, 0xffff, RZ, 0xc0, !PT ;  /* 0x0000ffff17107812 */ /* 0x000fe200078ec0ff */
[----:B------:R-:W-:Y:S01]  /*4c730*/  ULEA UR4, UR5, UR4, 0x18 ;  /* 0x0000000405047291 */ /* 0x000fe2000f8ec0ff */
[----:B------:R-:W-:-:S02]  /*4c740*/  LOP3.LUT R20, R20, 0xffff, RZ, 0xc0, !PT ;  /* 0x0000ffff14147812 */ /* 0x000fc400078ec0ff */
[----:B------:R-:W-:Y:S02]  /*4c750*/  LOP3.LUT R25, R25, 0xffff, RZ, 0xc0, !PT ;  /* 0x0000ffff19197812 */ /* 0x000fe400078ec0ff */
[----:B----4-:R-:W-:Y:S02]  /*4c760*/  LOP3.LUT R11, R8, 0xffff, RZ, 0xc0, !PT ;  /* 0x0000ffff080b7812 */ /* 0x010fe400078ec0ff */
[----:B------:R-:W0:Y:S01]  /*4c770*/  S2R R8, SR_TID.X ;  /* 0x0000000000087919 */ /* 0x000e220000002100 */
[----:B--2---:R-:W-:Y:S02]  /*4c780*/  LOP3.LUT R13, R13, 0xffff, RZ, 0xc0, !PT ;  /* 0x0000ffff0d0d7812 */ /* 0x004fe400078ec0ff */
[----:B---3--:R-:W-:Y:S02]  /*4c790*/  LOP3.LUT R15, R14, 0xffff, RZ, 0xc0, !PT ;  /* 0x0000ffff0e0f7812 */ /* 0x008fe400078ec0ff */
[----:B------:R-:W-:Y:S02]  /*4c7a0*/  LOP3.LUT R14, R22, 0xffff, RZ, 0xc0, !PT ;  /* 0x0000ffff160e7812 */ /* 0x000fe400078ec0ff */
[----:B------:R-:W-:Y:S01]  /*4c7b0*/  LOP3.LUT R22, R7, 0xffff, RZ, 0xc0, !PT ;  /* 0x0000ffff07167812 */ /* 0x000fe200078ec0ff */
[----:B------:R1:W-:Y:S01]  /*4c7c0*/  STL [R1+0x2c], R11 ;  /* 0x00002c0b01007387 */ /* 0x0003e20000100800 */
[----:B------:R-:W-:-:S03]  /*4c7d0*/  PRMT R9, R15, 0x3340, R17 ;  /* 0x000033400f097816 */ /* 0x000fc60000000011 */
[----:B------:R-:W-:Y:S01]  /*4c7e0*/  STL [R1+0x68], R13 ;  /* 0x0000680d01007387 */ /* 0x000fe20000100800 */
[----:B------:R-:W-:-:S03]  /*4c7f0*/  PRMT R7, R12, 0x3340, R1 ;  /* 0x000033400c077816 */ /* 0x000fc60000000001 */
[----:B------:R2:W-:Y:S01]  /*4c800*/  STL [R1+0x40], R14 ;  /* 0x0000400e01007387 */ /* 0x0005e20000100800 */
[----:B-1----:R-:W-:-:S03]  /*4c810*/  PRMT R11, R11, 0x3340, R16 ;  /* 0x000033400b0b7816 */ /* 0x002fc60000000010 */
[----:B------:R1:W-:Y:S01]  /*4c820*/  STL [R1+0x24], R10 ;  /* 0x0000240a01007387 */ /* 0x0003e20000100800 */
[----:B--2---:R-:W-:Y:S01]  /*4c830*/  PRMT R14, R13, 0x3340, R14 ;  /* 0x000033400d0e7816 */ /* 0x004fe2000000000e */
[C---:B0-----:R-:W-:Y:S02]  /*4c840*/  IMAD.SHL.U32 R19, R8.reuse, 0x10, RZ ;  /* 0x0000001008137824 */ /* 0x041fe400078e00ff */
[----:B------:R-:W-:Y:S01]  /*4c850*/  IMAD.SHL.U32 R23, R8, 0x20, RZ ;  /* 0x0000002008177824 */ /* 0x000fe200078e00ff */
[--C-:B------:R-:W-:Y:S02]  /*4c860*/  PRMT R8, R22, 0x3340, R1.reuse ;  /* 0x0000334016087816 */ /* 0x100fe40000000001 */
[----:B-1----:R-:W-:Y:S02]  /*4c870*/  PRMT R10, R10, 0x3340, R1 ;  /* 0x000033400a0a7816 */ /* 0x002fe40000000001 */
[----:B------:R-:W-:Y:S02]  /*4c880*/  PRMT R9, R9, 0x5410, R8 ;  /* 0x0000541009097816 */ /* 0x000fe40000000008 */
[----:B------:R-:W-:-:S02]  /*4c890*/  LOP3.LUT R19, R19, 0xf0, RZ, 0xc0, !PT ;  /* 0x000000f013137812 */ /* 0x000fc400078ec0ff */
[----:B------:R-:W-:Y:S02]  /*4c8a0*/  LOP3.LUT R23, R23, 0x200, RZ, 0xc0, !PT ;  /* 0x0000020017177812 */ /* 0x000fe400078ec0ff */
[----:B------:R-:W-:Y:S02]  /*4c8b0*/  PRMT R8, R11, 0x5410, R7 ;  /* 0x000054100b087816 */ /* 0x000fe40000000007 */
[----:B------:R-:W-:Y:S01]  /*4c8c0*/  PRMT R7, R14, 0x5410, R10 ;  /* 0x000054100e077816 */ /* 0x000fe2000000000a */
[----:B------:R0:W-:Y:S01]  /*4c8d0*/  STL [R1+0x94], R9 ;  /* 0x0000940901007387 */ /* 0x0001e20000100800 */
[----:B------:R-:W-:Y:S02]  /*4c8e0*/  LOP3.LUT R4, R4, 0xffff, RZ, 0xc0, !PT ;  /* 0x0000ffff04047812 */ /* 0x000fe400078ec0ff */
[----:B------:R-:W-:Y:S01]  /*4c8f0*/  IADD3 R23, PT, PT, R23, UR4, R19 ;  /* 0x0000000417177c10 */ /* 0x000fe2000fffe013 */
[----:B------:R1:W-:Y:S01]  /*4c900*/  STL [R1+0xf0], R8 ;  /* 0x0000f00801007387 */ /* 0x0003e20000100800 */
[----:B------:R-:W-:-:S02]  /*4c910*/  LOP3.LUT R24, R24, 0xffff, RZ, 0xc0, !PT ;  /* 0x0000ffff18187812 */ /* 0x000fc400078ec0ff */
[----:B------:R-:W-:Y:S01]  /*4c920*/  LOP3.LUT R19, R0, 0xffff, RZ, 0xc0, !PT ;  /* 0x0000ffff00137812 */ /* 0x000fe200078ec0ff */
[----:B------:R2:W-:Y:S01]  /*4c930*/  STL [R1+0xf4], R7 ;  /* 0x0000f40701007387 */ /* 0x0005e20000100800 */
[----:B------:R-:W-:Y:S02]  /*4c940*/  LOP3.LUT R11, R6, 0xffff, RZ, 0xc0, !PT ;  /* 0x0000ffff060b7812 */ /* 0x000fe400078ec0ff */
[----:B0-----:R-:W-:Y:S01]  /*4c950*/  LOP3.LUT R9, R29, 0xffff, RZ, 0xc0, !PT ;  /* 0x0000ffff1d097812 */ /* 0x001fe200078ec0ff */
[----:B------:R-:W3:Y:S01]  /*4c960*/  LDL.LU R0, [R1+0x28] ;  /* 0x0000280001007983 */ /* 0x000ee20000300800 */
[----:B------:R-:W-:Y:S02]  /*4c970*/  LOP3.LUT R29, R28, 0xffff, RZ, 0xc0, !PT ;  /* 0x0000ffff1c1d7812 */ /* 0x000fe400078ec0ff */
[----:B-1----:R-:W-:Y:S01]  /*4c980*/  LOP3.LUT R8, R2, 0xffff, RZ, 0xc0, !PT ;  /* 0x0000ffff02087812 */ /* 0x002fe200078ec0ff */
[----:B------:R-:W-:Y:S01]  /*4c990*/  STL [R1+0x50], R4 ;  /* 0x0000500401007387 */ /* 0x000fe20000100800 */
[----:B------:R-:W-:-:S02]  /*4c9a0*/  LOP3.LUT R10, R27, 0xffff, RZ, 0xc0, !PT ;  /* 0x0000ffff1b0a7812 */ /* 0x000fc400078ec0ff */
[----:B------:R-:W-:Y:S01]  /*4c9b0*/  LOP3.LUT R14, R5, 0xffff, RZ, 0xc0, !PT ;  /* 0x0000ffff050e7812 */ /* 0x000fe200078ec0ff */
[----:B------:R-:W-:Y:S01]  /*4c9c0*/  STL [R1+0x70], R24 ;  /* 0x0000701801007387 */ /* 0x000fe20000100800 */
[----:B--2---:R-:W-:Y:S02]  /*4c9d0*/  LOP3.LUT R7, R26, 0xffff, RZ, 0xc0, !PT ;  /* 0x0000ffff1a077812 */ /* 0x004fe400078ec0ff */
[--C-:B------:R-:W-:Y:S01]  /*4c9e0*/  PRMT R5, R11, 0x3340, R1.reuse ;  /* 0x000033400b057816 */ /* 0x100fe20000000001 */
[----:B------:R-:W2:Y:S01]  /*4c9f0*/  LDL.LU R2, [R1+0x20] ;  /* 0x0000200001027983 */ /* 0x000ea20000300800 */
[----:B------:R-:W-:Y:S02]  /*4ca00*/  PRMT R26, R19, 0x3340, R20 ;  /* 0x00003340131a7816 */ /* 0x000fe40000000014 */
[----:B------:R-:W-:Y:S01]  /*4ca10*/  PRMT R6, R14, 0x3340, R1 ;  /* 0x000033400e067816 */ /* 0x000fe20000000001 */
[----:B------:R-:W4:Y:S01]  /*4ca20*/  LDL.LU R13, [R1+0x4] ;  /* 0x00000400010d7983 */ /* 0x000f220000300800 */
[----:B------:R-:W-:-:S02]  /*4ca30*/  PRMT R27, R8, 0x3340, R10 ;  /* 0x00003340081b7816 */ /* 0x000fc4000000000a */
[----:B------:R-:W-:Y:S01]  /*4ca40*/  PRMT R26, R26, 0x5410, R5 ;  /* 0x000054101a1a7816 */ /* 0x000fe20000000005 */
[----:B------:R0:W-:Y:S01]  /*4ca50*/  STL [R1+0x6c], R29 ;  /* 0x00006c1d01007387 */ /* 0x0001e20000100800 */
[----:B------:R-:W-:-:S03]  /*4ca60*/  PRMT R28, R4, 0x3340, R9 ;  /* 0x00003340041c7816 */ /* 0x000fc60000000009 */
[----:B------:R1:W-:Y:S01]  /*4ca70*/  STL [R1+0x38], R7 ;  /* 0x0000380701007387 */ /* 0x0003e20000100800 */
[----:B------:R-:W-:-:S03]  /*4ca80*/  PRMT R27, R27, 0x5410, R6 ;  /* 0x000054101b1b7816 */ /* 0x000fc60000000006 */
[----:B------:R-:W-:Y:S01]  /*4ca90*/  STL [R1+0x48], R25 ;  /* 0x0000481901007387 */ /* 0x000fe20000100800 */
[----:B0-----:R-:W-:-:S03]  /*4caa0*/  PRMT R29, R24, 0x3340, R29 ;  /* 0x00003340181d7816 */ /* 0x001fc6000000001d */
[----:B------:R-:W4:Y:S01]  /*4cab0*/  LDL.LU R4, [R1+0x1dec] ;  /* 0x001dec0001047983 */ /* 0x000f220000300800 */
[----:B-1----:R-:W-:-:S03]  /*4cac0*/  PRMT R7, R7, 0x3340, R1 ;  /* 0x0000334007077816 */ /* 0x002fc60000000001 */
[----:B------:R-:W4:Y:S01]  /*4cad0*/  LDL.LU R24, [R1+0x1de8] ;  /* 0x001de80001187983 */ /* 0x000f220000300800 */
[----:B------:R-:W-:-:S03]  /*4cae0*/  PRMT R7, R28, 0x5410, R7 ;  /* 0x000054101c077816 */ /* 0x000fc60000000007 */
[----:B------:R-:W4:Y:S04]  /*4caf0*/  LDL.LU R5, [R1+0x10] ;  /* 0x0000100001057983 */ /* 0x000f280000300800 */
[----:B------:R0:W-:Y:S04]  /*4cb00*/  STL [R1+0xbc], R26 ;  /* 0x0000bc1a01007387 */ /* 0x0001e80000100800 */
[----:B0-----:R-:W4:Y:S04]  /*4cb10*/  LDL.LU R26, [R1] ;  /* 0x00000000011a7983 */ /* 0x001f280000300800 */
[----:B------:R-:W4:Y:S04]  /*4cb20*/  LDL.LU R6, [R1+0x4c] ;  /* 0x00004c0001067983 */ /* 0x000f280000300800 */
[----:B------:R0:W-:Y:S04]  /*4cb30*/  STL [R1+0xb8], R27 ;  /* 0x0000b81b01007387 */ /* 0x0001e80000100800 */
[----:B0-----:R-:W4:Y:S04]  /*4cb40*/  LDL.LU R27, [R1+0x44] ;  /* 0x00004400011b7983 */ /* 0x001f280000300800 */
[----:B------:R-:W4:Y:S04]  /*4cb50*/  LDL.LU R28, [R1+0x64] ;  /* 0x00006400011c7983 */ /* 0x000f280000300800 */
[----:B------:R0:W-:Y:S04]  /*4cb60*/  STL [R1+0xe8], R7 ;  /* 0x0000e80701007387 */ /* 0x0001e80000100800 */
[----:B0-----:R-:W4:Y:S01]  /*4cb70*/  LDL.LU R7, [R1+0x60] ;  /* 0x0000600001077983 */ /* 0x001f220000300800 */
[----:B------:R-:W-:-:S04]  /*4cb80*/  PRMT R25, R25, 0x3340, R1 ;  /* 0x0000334019197816 */ /* 0x000fc80000000001 */
[----:B------:R-:W-:-:S05]  /*4cb90*/  PRMT R25, R29, 0x5410, R25 ;  /* 0x000054101d197816 */ /* 0x000fca0000000019 */
[----:B------:R0:W-:Y:S01]  /*4cba0*/  STL [R1+0xd8], R25 ;  /* 0x0000d81901007387 */ /* 0x0001e20000100800 */
[----:B---3--:R-:W-:Y:S02]  /*4cbb0*/  LOP3.LUT R0, R0, 0xffff, RZ, 0xc0, !PT ;  /* 0x0000ffff00007812 */ /* 0x008fe400078ec0ff */
[----:B--2---:R-:W-:Y:S02]  /*4cbc0*/  LOP3.LUT R2, R2, 0xffff, RZ, 0xc0, !PT ;  /* 0x0000ffff02027812 */ /* 0x004fe400078ec0ff */
[----:B----4-:R-:W-:Y:S02]  /*4cbd0*/  LOP3.LUT R13, R13, 0xffff, RZ, 0xc0, !PT ;  /* 0x0000ffff0d0d7812 */ /* 0x010fe400078ec0ff */
[----:B------:R-:W-:Y:S02]  /*4cbe0*/  LOP3.LUT R4, R4, 0xffff, RZ, 0xc0, !PT ;  /* 0x0000ffff04047812 */ /* 0x000fe400078ec0ff */
[----:B0-----:R-:W-:Y:S02]  /*4cbf0*/  LOP3.LUT R25, R24, 0xffff, RZ, 0xc0, !PT ;  /* 0x0000ffff18197812 */ /* 0x001fe400078ec0ff */
[----:B------:R-:W-:-:S02]  /*4cc00*/  LOP3.LUT R26, R26, 0xffff, RZ, 0xc0, !PT ;  /* 0x0000ffff1a1a7812 */ /* 0x000fc400078ec0ff */
[----:B------:R-:W-:Y:S02]  /*4cc10*/  LOP3.LUT R6, R6, 0xffff, RZ, 0xc0, !PT ;  /* 0x0000ffff06067812 */ /* 0x000fe400078ec0ff */
[----:B------:R-:W-:Y:S02]  /*4cc20*/  PRMT R24, R26, 0x3340, R1 ;  /* 0x000033401a187816 */ /* 0x000fe40000000001 */
[----:B------:R-:W-:Y:S02]  /*4cc30*/  LOP3.LUT R27, R27, 0xffff, RZ, 0xc0, !PT ;  /* 0x0000ffff1b1b7812 */ /* 0x000fe400078ec0ff */
[----:B------:R-:W-:-:S05]  /*4cc40*/  LOP3.LUT R28, R28, 0xffff, RZ, 0xc0, !PT ;  /* 0x0000ffff1c1c7812 */ /* 0x000fca00078ec0ff */
[----:B------:R-:W-:Y:S01]  /*4cc50*/  STL [R1+0x64], R28 ;  /* 0x0000641c01007387 */ /* 0x000fe20000100800 */
[----:B------:R-:W-:Y:S02]  /*4cc60*/  LOP3.LUT R29, R7, 0xffff, RZ, 0xc0, !PT ;  /* 0x0000ffff071d7812 */ /* 0x000fe400078ec0ff */
[----:B------:R-:W-:-:S03]  /*4cc70*/  LOP3.LUT R7, R5, 0xffff, RZ, 0xc0, !PT ;  /* 0x0000ffff05077812 */ /* 0x000fc600078ec0ff */
[----:B------:R-:W-:Y:S04]  /*4cc80*/  STL [R1+0x8c], R29 ;  /* 0x00008c1d01007387 */ /* 0x000fe80000100800 */
[----:B------:R0:W-:Y:S04]  /*4cc90*/  STL [R1+0x44], R27 ;  /* 0x0000441b01007387 */ /* 0x0001e80000100800 */
[----:B------:R-:W-:Y:S01]  /*4cca0*/  STL [R1+0x28], R0 ;  /* 0x0000280001007387 */ /* 0x000fe20000100800 */
[----:B------:R-:W-:-:S03]  /*4ccb0*/  LOP3.LUT R5, R3, 0xffff, RZ, 0xc0, !PT ;  /* 0x0000ffff03057812 */ /* 0x000fc600078ec0ff */
[----:B------:R-:W-:Y:S01]  /*4ccc0*/  STL [R1+0x7c], R2 ;  /* 0x00007c0201007387 */ /* 0x000fe20000100800 */
[----:B------:R-:W-:-:S03]  /*4ccd0*/  PRMT R3, R4, 0x3340, R1 ;  /* 0x0000334004037816 */ /* 0x000fc60000000001 */
[----:B------:R-:W-:Y:S04]  /*4cce0*/  STL [R1+0x10], R13 ;  /* 0x0000100d01007387 */ /* 0x000fe80000100800 */
[----:B------:R1:W-:Y:S04]  /*4ccf0*/  STL [R1+0x4], R4 ;  /* 0x0000040401007387 */ /* 0x0003e80000100800 */
[----:B------:R2:W-:Y:S01]  /*4cd00*/  STL [R1+0x20], R26 ;  /* 0x0000201a01007387 */ /* 0x0005e20000100800 */
[----:B0-----:R-:W-:Y:S02]  /*4cd10*/  PRMT R27, R27, 0x3340, R13 ;  /* 0x000033401b1b7816 */ /* 0x001fe4000000000d */
[----:B------:R-:W-:Y:S01]  /*4cd20*/  PRMT R28, R28, 0x3340, R0 ;  /* 0x000033401c1c7816 */ /* 0x000fe20000000000 */
[----:B------:R-:W-:Y:S01]  /*4cd30*/  STL [R1+0x60], R25 ;  /* 0x0000601901007387 */ /* 0x000fe20000100800 */
[----:B------:R-:W-:-:S02]  /*4cd40*/  PRMT R29, R29, 0x3340, R2 ;  /* 0x000033401d1d7816 */ /* 0x000fc40000000002 */
[----:B-1----:R-:W-:Y:S01]  /*4cd50*/  PRMT R4, R5, 0x3340, R1 ;  /* 0x0000334005047816 */ /* 0x002fe20000000001 */
[----:B------:R-:W3:Y:S01]  /*4cd60*/  LDL.LU R13, [R1+0x1de4] ;  /* 0x001de400010d7983 */ /* 0x000ee20000300800 */
[----:B--2---:R-:W-:-:S03]  /*4cd70*/  PRMT R26, R6, 0x3340, R7 ;  /* 0x00003340061a7816 */ /* 0x004fc60000000007 */
[----:B------:R-:W2:Y:S01]  /*4cd80*/  LDL.LU R0, [R1+0x1de0] ;  /* 0x001de00001007983 */ /* 0x000ea20000300800 */
[----:B------:R-:W-:-:S03]  /*4cd90*/  PRMT R3, R26, 0x5410, R3 ;  /* 0x000054101a037816 */ /* 0x000fc60000000003 */
[----:B------:R-:W4:Y:S01]  /*4cda0*/  LDL.LU R2, [R1+0x1ddc] ;  /* 0x001ddc0001027983 */ /* 0x000f220000300800 */
[----:B------:R-:W-:-:S03]  /*4cdb0*/  PRMT R4, R27, 0x5410, R4 ;  /* 0x000054101b047816 */ /* 0x000fc60000000004 */
[----:B------:R-:W2:Y:S04]  /*4cdc0*/  LDL.LU R26, [R1+0x54] ;  /* 0x00005400011a7983 */ /* 0x000ea80000300800 */
[----:B------:R0:W-:Y:S04]  /*4cdd0*/  STL [R1+0xa0], R3 ;  /* 0x0000a00301007387 */ /* 0x0001e80000100800 */
[----:B0-----:R-:W2:Y:S04]  /*4cde0*/  LDL.LU R3, [R1+0x14] ;  /* 0x0000140001037983 */ /* 0x001ea80000300800 */
[----:B------:R-:W2:Y:S01]  /*4cdf0*/  LDL.LU R27, [R1+0x5c] ;  /* 0x00005c00011b7983 */ /* 0x000ea20000300800 */
[----:B------:R-:W-:-:S03]  /*4ce00*/  PRMT R25, R25, 0x3340, R1 ;  /* 0x0000334019197816 */ /* 0x000fc60000000001 */
[----:B------:R0:W-:Y:S01]  /*4ce10*/  STL [R1+0x9c], R4 ;  /* 0x00009c0401007387 */ /* 0x0001e20000100800 */
[----:B------:R-:W-:Y:S02]  /*4ce20*/  PRMT R28, R28, 0x5410, R24 ;  /* 0x000054101c1c7816 */ /* 0x000fe40000000018 */
[----:B------:R-:W-:Y:S01]  /*4ce30*/  PRMT R24, R29, 0x5410, R25 ;  /* 0x000054101d187816 */ /* 0x000fe20000000019 */
[----:B0-----:R-:W3:Y:S04]  /*4ce40*/  LDL.LU R4, [R1+0x18] ;  /* 0x0000180001047983 */ /* 0x001ee80000300800 */
[----:B------:R-:W3:Y:S04]  /*4ce50*/  LDL.LU R25, [R1+0x8] ;  /* 0x0000080001197983 */ /* 0x000ee80000300800 */
[----:B------:R0:W-:Y:S04]  /*4ce60*/  STL [R1+0xd4], R28 ;  /* 0x0000d41c01007387 */ /* 0x0001e80000100800 */
[----:B------:R1:W-:Y:S01]  /*4ce70*/  STL [R1+0xd0], R24 ;  /* 0x0000d01801007387 */ /* 0x0003e20000100800 */
[----:B--2---:R-:W-:-:S02]  /*4ce80*/  LOP3.LUT R29, R27, 0xffff, RZ, 0xc0, !PT ;  /* 0x0000ffff1b1d7812 */ /* 0x004fc400078ec0ff */
[----:B------:R-:W2:Y:S01]  /*4ce90*/  S2R R27, SR_TID.X ;  /* 0x00000000001b7919 */ /* 0x000ea20000002100 */
[----:B------:R-:W-:Y:S02]  /*4cea0*/  LOP3.LUT R26, R26, 0xffff, RZ, 0xc0, !PT ;  /* 0x0000ffff1a1a7812 */ /* 0x000fe400078ec0ff */
[----:B0-----:R-:W-:Y:S02]  /*4ceb0*/  LOP3.LUT R28, R3, 0xffff, RZ, 0xc0, !PT ;  /* 0x0000ffff031c7812 */ /* 0x001fe400078ec0ff */
[----:B----4-:R-:W-:Y:S02]  /*4cec0*/  LOP3.LUT R3, R2, 0xffff, RZ, 0xc0, !PT ;  /* 0x0000ffff02037812 */ /* 0x010fe400078ec0ff */
[----:B------:R-:W4:Y:S01]  /*4ced0*/  LDL.LU R2, [R1+0xc] ;  /* 0x00000c0001027983 */ /* 0x000f220000300800 */
[----:B-1----:R-:W-:-:S03]  /*4cee0*/  LOP3.LUT R24, R0, 0xffff, RZ, 0xc0, !PT ;  /* 0x0000ffff00187812 */ /* 0x002fc600078ec0ff */
[----:B------:R0:W-:Y:S01]  /*4cef0*/  STL [R1+0x80], R26 ;  /* 0x0000801a01007387 */ /* 0x0001e20000100800 */
[----:B---3--:R-:W-:-:S03]  /*4cf00*/  LOP3.LUT R4, R4, 0xffff, RZ, 0xc0, !PT ;  /* 0x0000ffff04047812 */ /* 0x008fc600078ec0ff */
[----:B------:R1:W-:Y:S01]  /*4cf10*/  STL [R1+0x5c], R28 ;  /* 0x00005c1c01007387 */ /* 0x0003e20000100800 */
[----:B------:R-:W-:Y:S02]  /*4cf20*/  SHF.R.U32.HI R0, RZ, 0x8, R25 ;  /* 0x00000008ff007819 */ /* 0x000fe40000011619 */
[----:B------:R-:W-:Y:S01]  /*4cf30*/  PRMT R25, R29, 0x3340, R4 ;  /* 0x000033401d197816 */ /* 0x000fe20000000004 */
[----:B------:R3:W-:Y:S01]  /*4cf40*/  STL [R1+0x4c], R3 ;  /* 0x00004c0301007387 */ /* 0x0007e20000100800 */
[----:B0-----:R-:W-:-:S03]  /*4cf50*/  PRMT R26, R26, 0x3340, R28 ;  /* 0x000033401a1a7816 */ /* 0x001fc6000000001c */
[----:B------:R0:W-:Y:S04]  /*4cf60*/  STL [R1+0x54], R24 ;  /* 0x0000541801007387 */ /* 0x0001e80000100800 */
[----:B-1----:R-:W4:Y:S01]  /*4cf70*/  LDL.LU R28, [R1+0x2c] ;  /* 0x00002c00011c7983 */ /* 0x002f220000300800 */
[--C-:B---3--:R-:W-:Y:S01]  /*4cf80*/  PRMT R3, R3, 0x3340, R1.reuse ;  /* 0x0000334003037816 */ /* 0x108fe20000000001 */
[----:B--2---:R-:W-:Y:S01]  /*4cf90*/  IMAD.SHL.U32 R27, R27, 0x8, RZ ;  /* 0x000000081b1b7824 */ /* 0x004fe200078e00ff */
[----:B0-----:R-:W-:Y:S02]  /*4cfa0*/  PRMT R24, R24, 0x3340, R1 ;  /* 0x0000334018187816 */ /* 0x001fe40000000001 */
[----:B------:R-:W-:Y:S02]  /*4cfb0*/  PRMT R3, R25, 0x5410, R3 ;  /* 0x0000541019037816 */ /* 0x000fe40000000003 */
[----:B------:R-:W-:Y:S01]  /*4cfc0*/  LOP3.LUT R27, R27, 0x100, RZ, 0xc0, !PT ;  /* 0x000001001b1b7812 */ /* 0x000fe200078ec0ff */
[----:B------:R-:W2:Y:S01]  /*4cfd0*/  LDL.LU R25, [R1+0x3c] ;  /* 0x00003c0001197983 */ /* 0x000ea20000300800 */
[----:B------:R-:W-:-:S03]  /*4cfe0*/  PRMT R24, R26, 0x5410, R24 ;  /* 0x000054101a187816 */ /* 0x000fc60000000018 */
[----:B------:R0:W-:Y:S04]  /*4cff0*/  STL [R1+0x98], R3 ;  /* 0x0000980301007387 */ /* 0x0001e80000100800 */
[----:B------:R-:W3:Y:S04]  /*4d000*/  LDL.LU R26, [R1+0x1c] ;  /* 0x00001c00011a7983 */ /* 0x000ee80000300800 */
[----:B------:R1:W-:Y:S01]  /*4d010*/  STL [R1+0x90], R24 ;  /* 0x0000901801007387 */ /* 0x0003e20000100800 */
[----:B0-----:R-:W-:-:S03]  /*4d020*/  IMAD.IADD R3, R27, 0x1, R23 ;  /* 0x000000011b037824 */ /* 0x001fc600078e0217 */
[----:B------:R-:W3:Y:S01]  /*4d030*/  LDL.LU R23, [R1+0x34] ;  /* 0x0000340001177983 */ /* 0x000ee20000300800 */
[----:B------:R-:W-:-:S03]  /*4d040*/  LOP3.LUT R0, R0, 0xffff, RZ, 0xc0, !PT ;  /* 0x0000ffff00007812 */ /* 0x000fc600078ec0ff */
[----:B------:R-:W3:Y:S04]  /*4d050*/  LDL.LU R27, [R1+0x58] ;  /* 0x00005800011b7983 */ /* 0x000ee80000300800 */
[----:B------:R-:W-:Y:S01]  /*4d060*/  STL [R1+0x1dcc], R3 ;  /* 0x001dcc0301007387 */ /* 0x000fe20000100800 */
[----:B-1----:R-:W-:-:S04]  /*4d070*/  SHF.R.U32.HI R24, RZ, 0x8, R13 ;  /* 0x00000008ff187819 */ /* 0x002fc8000001160d */
[----:B------:R-:W-:-:S04]  /*4d080*/  LOP3.LUT R24, R24, 0xffff, RZ, 0xc0, !PT ;  /* 0x0000ffff18187812 */ /* 0x000fc800078ec0ff */
[----:B------:R-:W-:Y:S02]  /*4d090*/  PRMT R24, R24, 0x3340, R1 ;  /* 0x0000334018187816 */ /* 0x000fe40000000001 */
[----:B----4-:R-:W-:-:S04]  /*4d0a0*/  SHF.R.U32.HI R2, RZ, 0x8, R2 ;  /* 0x00000008ff027819 */ /* 0x010fc80000011602 */
[----:B------:R-:W-:-:S04]  /*4d0b0*/  LOP3.LUT R2, R2, 0xffff, RZ, 0xc0, !PT ;  /* 0x0000ffff02027812 */ /* 0x000fc800078ec0ff */
[----:B------:R-:W-:-:S05]  /*4d0c0*/  PRMT R2, R2, 0x3340, R0 ;  /* 0x0000334002027816 */ /* 0x000fca0000000000 */
[----:B------:R2:W-:Y:S02]  /*4d0d0*/  STL [R1+0x30], R2 ;  /* 0x0000300201007387 */ /* 0x0005e40000100800 */
[----:B--2---:R-:W-:Y:S02]  /*4d0e0*/  SHF.R.U32.HI R2, RZ, 0x8, R25 ;  /* 0x00000008ff027819 */ /* 0x004fe40000011619 */
[----:B------:R-:W-:Y:S02]  /*4d0f0*/  SHF.R.U32.HI R25, RZ, 0x8, R21 ;  /* 0x00000008ff197819 */ /* 0x000fe40000011615 */
[----:B---3--:R-:W-:Y:S02]  /*4d100*/  SHF.R.U32.HI R13, RZ, 0x8, R26 ;  /* 0x00000008ff0d7819 */ /* 0x008fe4000001161a */
[----:B------:R-:W2:Y:S01]  /*4d110*/  LDL.LU R26, [R1+0x24] ;  /* 0x00002400011a7983 */ /* 0x000ea20000300800 */
[----:B------:R-:W-:Y:S02]  /*4d120*/  SHF.R.U32.HI R0, RZ, 0x8, R23 ;  /* 0x00000008ff007819 */ /* 0x000fe40000011617 */
[----:B------:R-:W-:-:S02]  /*4d130*/  SHF.R.U32.HI R23, RZ, 0x8, R18 ;  /* 0x00000008ff177819 */ /* 0x000fc40000011612 */
[----:B------:R-:W-:Y:S02]  /*4d140*/  LOP3.LUT R18, R0, 0xffff, RZ, 0xc0, !PT ;  /* 0x0000ffff00127812 */ /* 0x000fe400078ec0ff */
[----:B------:R-:W-:Y:S02]  /*4d150*/  LOP3.LUT R21, R23, 0xffff, RZ, 0xc0, !PT ;  /* 0x0000ffff17157812 */ /* 0x000fe400078ec0ff */
[----:B------:R-:W3:Y:S01]  /*4d160*/  LDL.LU R23, [R1+0x40] ;  /* 0x0000400001177983 */ /* 0x000ee20000300800 */
[----:B------:R-:W-:-:S03]  /*4d170*/  LOP3.LUT R0, R25, 0xffff, RZ, 0xc0, !PT ;  /* 0x0000ffff19007812 */ /* 0x000fc600078ec0ff */
[----:B------:R-:W4:Y:S01]  /*4d180*/  LDL.LU R25, [R1+0x68] ;  /* 0x0000680001197983 */ /* 0x000f220000300800 */
[----:B------:R-:W-:Y:S02]  /*4d190*/  LOP3.LUT R13, R13, 0xffff, RZ, 0xc0, !PT ;  /* 0x0000ffff0d0d7812 */ /* 0x000fe400078ec0ff */
[----:B------:R-:W-:Y:S02]  /*4d1a0*/  LOP3.LUT R2, R2, 0xffff, RZ, 0xc0, !PT ;  /* 0x0000ffff02027812 */ /* 0x000fe400078ec0ff */
[----:B------:R-:W-:Y:S02]  /*4d1b0*/  PRMT R21, R21, 0x3340, R1 ;  /* 0x0000334015157816 */ /* 0x000fe40000000001 */
[----:B------:R-:W-:Y:S02]  /*4d1c0*/  PRMT R3, R18, 0x3340, R13 ;  /* 0x0000334012037816 */ /* 0x000fe4000000000d */
[----:B------:R-:W-:Y:S01]  /*4d1d0*/  PRMT R2, R2, 0x3340, R0 ;  /* 0x0000334002027816 */ /* 0x000fe20000000000 */
[----:B------:R-:W-:Y:S04]  /*4d1e0*/  STL [R1+0x1dd0], R24 ;  /* 0x001dd01801007387 */ /* 0x000fe80000100800 */
[----:B------:R-:W-:Y:S04]  /*4d1f0*/  STL [R1+0x1dd4], R21 ;  /* 0x001dd41501007387 */ /* 0x000fe80000100800 */
[----:B------:R0:W-:Y:S04]  /*4d200*/  STL [R1+0x18], R3 ;  /* 0x0000180301007387 */ /* 0x0001e80000100800 */
[----:B------:R1:W-:Y:S04]  /*4d210*/  STL [R1+0x1c], R2 ;  /* 0x00001c0201007387 */ /* 0x0003e80000100800 */
[----:B0-----:R-:W2:Y:S01]  /*4d220*/  LDL.LU R3, [R1+0x50] ;  /* 0x0000500001037983 */ /* 0x001ea20000300800 */
[----:B------:R-:W-:-:S02]  /*4d230*/  SHF.R.U32.HI R0, RZ, 0x8, R27 ;  /* 0x00000008ff007819 */ /* 0x000fc4000001161b */
[----:B------:R-:W-:Y:S02]  /*4d240*/  SHF.R.U32.HI R16, RZ, 0x8, R16 ;  /* 0x00000008ff107819 */ /* 0x000fe40000011610 */
[----:B-1----:R-:W-:Y:S02]  /*4d250*/  SHF.R.U32.HI R2, RZ, 0x8, R28 ;  /* 0x00000008ff027819 */ /* 0x002fe4000001161c */
[----:B------:R-:W-:Y:S02]  /*4d260*/  LOP3.LUT R0, R0, 0xffff, RZ, 0xc0, !PT ;  /* 0x0000ffff00007812 */ /* 0x000fe400078ec0ff */
[----:B------:R-:W-:Y:S02]  /*4d270*/  LOP3.LUT R16, R16, 0xffff, RZ, 0xc0, !PT ;  /* 0x0000ffff10107812 */ /* 0x000fe400078ec0ff */
[----:B------:R-:W-:Y:S02]  /*4d280*/  LOP3.LUT R2, R2, 0xffff, RZ, 0xc0, !PT ;  /* 0x0000ffff02027812 */ /* 0x000fe400078ec0ff */
[----:B------:R-:W-:-:S02]  /*4d290*/  PRMT R18, R0, 0x3340, R1 ;  /* 0x0000334000127816 */ /* 0x000fc40000000001 */
[----:B------:R-:W-:Y:S02]  /*4d2a0*/  SHF.R.U32.HI R15, RZ, 0x8, R15 ;  /* 0x00000008ff0f7819 */ /* 0x000fe4000001160f */
[----:B------:R-:W-:Y:S02]  /*4d2b0*/  PRMT R0, R2, 0x3340, R16 ;  /* 0x0000334002007816 */ /* 0x000fe40000000010 */
[----:B------:R-:W-:Y:S02]  /*4d2c0*/  SHF.R.U32.HI R17, RZ, 0x8, R17 ;  /* 0x00000008ff117819 */ /* 0x000fe40000011611 */
[----:B------:R-:W-:Y:S02]  /*4d2d0*/  SHF.R.U32.HI R22, RZ, 0x8, R22 ;  /* 0x00000008ff167819 */ /* 0x000fe40000011616 */
[----:B------:R-:W-:Y:S01]  /*4d2e0*/  LOP3.LUT R15, R15, 0xffff, RZ, 0xc0, !PT ;  /* 0x0000ffff0f0f7812 */ /* 0x000fe200078ec0ff */
[----:B------:R-:W-:Y:S01]  /*4d2f0*/  STL [R1+0x1dd8], R18 ;  /* 0x001dd81201007387 */ /* 0x000fe20000100800 */
[----:B------:R-:W-:-:S02]  /*4d300*/  LOP3.LUT R13, R17, 0xffff, RZ, 0xc0, !PT ;  /* 0x0000ffff110d7812 */ /* 0x000fc400078ec0ff */
[----:B------:R-:W-:Y:S01]  /*4d310*/  LOP3.LUT R22, R22, 0xffff, RZ, 0xc0, !PT ;  /* 0x0000ffff16167812 */ /* 0x000fe200078ec0ff */
[----:B------:R0:W-:Y:S01]  /*4d320*/  STL [R1+0x14], R0 ;  /* 0x0000140001007387 */ /* 0x0001e20000100800 */
[----:B------:R-:W-:Y:S02]  /*4d330*/  SHF.R.U32.HI R27, RZ, 0x8, R12 ;  /* 0x00000008ff1b7819 */ /* 0x000fe4000001160c */
[----:B------:R-:W-:Y:S01]  /*4d340*/  PRMT R13, R15, 0x3340, R13 ;  /* 0x000033400f0d7816 */ /* 0x000fe2000000000d */
[----:B------:R-:W2:Y:S01]  /*4d350*/  LDL.LU R12, [R1+0x70] ;  /* 0x00007000010c7983 */ /* 0x000ea20000300800 */
[----:B------:R-:W-:-:S03]  /*4d360*/  PRMT R28, R22, 0x3340, R1 ;  /* 0x00003340161c7816 */ /* 0x000fc60000000001 */
[----:B------:R-:W2:Y:S01]  /*4d370*/  LDL.LU R16, [R1+0x6c] ;  /* 0x00006c0001107983 */ /* 0x000ea20000300800 */
[----:B------:R-:W-:-:S03]  /*4d380*/  SHF.R.U32.HI R22, RZ, 0x8, R20 ;  /* 0x00000008ff167819 */ /* 0x000fc60000011614 */
[----:B------:R-:W2:Y:S01]  /*4d390*/  LDL.LU R15, [R1+0x48] ;  /* 0x00004800010f7983 */ /* 0x000ea20000300800 */
[----:B0-----:R-:W-:Y:S02]  /*4d3a0*/  SHF.R.U32.HI R0, RZ, 0x8, R19 ;  /* 0x00000008ff007819 */ /* 0x001fe40000011613 */
[----:B------:R-:W-:Y:S02]  /*4d3b0*/  LOP3.LUT R22, R22, 0xffff, RZ, 0xc0, !PT ;  /* 0x0000ffff16167812 */ /* 0x000fe400078ec0ff */
[----:B------:R-:W-:-:S04]  /*4d3c0*/  LOP3.LUT R0, R0, 0xffff, RZ, 0xc0, !PT ;  /* 0x0000ffff00007812 */ /* 0x000fc800078ec0ff */
[----:B------:R-:W-:Y:S02]  /*4d3d0*/  PRMT R22, R0, 0x3340, R22 ;  /* 0x0000334000167816 */ /* 0x000fe40000000016 */
[----:B----4-:R-:W-:Y:S02]  /*4d3e0*/  SHF.R.U32.HI R2, RZ, 0x8, R25 ;  /* 0x00000008ff027819 */ /* 0x010fe40000011619 */
[----:B---3--:R-:W-:Y:S02]  /*4d3f0*/  SHF.R.U32.HI R25, RZ, 0x8, R23 ;  /* 0x00000008ff197819 */ /* 0x008fe40000011617 */
[----:B------:R-:W-:Y:S02]  /*4d400*/  LOP3.LUT R2, R2, 0xffff, RZ, 0xc0, !PT ;  /* 0x0000ffff02027812 */ /* 0x000fe400078ec0ff */
[----:B------:R-:W-:-:S04]  /*4d410*/  LOP3.LUT R25, R25, 0xffff, RZ, 0xc0, !PT ;  /* 0x0000ffff19197812 */ /* 0x000fc800078ec0ff */
[----:B------:R-:W-:Y:S02]  /*4d420*/  PRMT R25, R2, 0x3340, R25 ;  /* 0x0000334002197816 */ /* 0x000fe40000000019 */
[----:B------:R-:W3:Y:S04]  /*4d430*/  LDL.LU R2, [R1+0x38] ;  /* 0x0000380001027983 */ /* 0x000ee80000300800 */
[----:B------:R-:W4:Y:S04]  /*4d440*/  LDL.LU R17, [R1+0x4] ;  /* 0x0000040001117983 */ /* 0x000f280000300800 */
[----:B------:R-:W4:Y:S04]  /*4d450*/  LDL.LU R18, [R1+0x44] ;  /* 0x0000440001127983 */ /* 0x000f280000300800 */
[----:B------:R-:W4:Y:S01]  /*4d460*/  LDL.LU R21, [R1+0x10] ;  /* 0x0000100001157983 */ /* 0x000f220000300800 */
[----:B--2---:R-:W-:-:S03]  /*4d470*/  SHF.R.U32.HI R0, RZ, 0x8, R3 ;  /* 0x00000008ff007819 */ /* 0x004fc60000011603 */
[----:B------:R-:W2:Y:S04]  /*4d480*/  LDL.LU R24, [R1+0x64] ;  /* 0x0000640001187983 */ /* 0x000ea80000300800 */
[----:B------:R-:W2:Y:S01]  /*4d490*/  LDL.LU R3, [R1+0x28] ;  /* 0x0000280001037983 */ /* 0x000ea20000300800 */
[----:B------:R-:W-:Y:S02]  /*4d4a0*/  SHF.R.U32.HI R14, RZ, 0x8, R14 ;  /* 0x00000008ff0e7819 */ /* 0x000fe4000001160e */
[----:B------:R-:W-:Y:S02]  /*4d4b0*/  SHF.R.U32.HI R9, RZ, 0x8, R9 ;  /* 0x00000008ff097819 */ /* 0x000fe40000011609 */
[----:B------:R-:W-:Y:S02]  /*4d4c0*/  SHF.R.U32.HI R8, RZ, 0x8, R8 ;  /* 0x00000008ff087819 */ /* 0x000fe40000011608 */
[----:B------:R-:W-:-:S02]  /*4d4d0*/  SHF.R.U32.HI R19, RZ, 0x8, R10 ;  /* 0x00000008ff137819 */ /* 0x000fc4000001160a */
[----:B------:R-:W-:Y:S02]  /*4d4e0*/  LOP3.LUT R14, R14, 0xffff, RZ, 0xc0, !PT ;  /* 0x0000ffff0e0e7812 */ /* 0x000fe400078ec0ff */
[----:B------:R-:W-:Y:S02]  /*4d4f0*/  LOP3.LUT R9, R9, 0xffff, RZ, 0xc0, !PT ;  /* 0x0000ffff09097812 */ /* 0x000fe400078ec0ff */
[----:B------:R-:W-:Y:S02]  /*4d500*/  LOP3.LUT R0, R0, 0xffff, RZ, 0xc0, !PT ;  /* 0x0000ffff00007812 */ /* 0x000fe400078ec0ff */
[----:B------:R-:W-:Y:S02]  /*4d510*/  LOP3.LUT R19, R19, 0xffff, RZ, 0xc0, !PT ;  /* 0x0000ffff13137812 */ /* 0x000fe400078ec0ff */
[----:B------:R-:W-:Y:S02]  /*4d520*/  LOP3.LUT R8, R8, 0xffff, RZ, 0xc0, !PT ;  /* 0x0000ffff08087812 */ /* 0x000fe400078ec0ff */
[----:B------:R-:W-:-:S02]  /*4d530*/  PRMT R20, R14, 0x3340, R1 ;  /* 0x000033400e147816 */ /* 0x000fc40000000001 */
[----:B------:R-:W-:Y:S02]  /*4d540*/  PRMT R9, R0, 0x3340, R9 ;  /* 0x0000334000097816 */ /* 0x000fe40000000009 */
[----:B------:R-:W-:Y:S02]  /*4d550*/  PRMT R19, R8, 0x3340, R19 ;  /* 0x0000334008137816 */ /* 0x000fe40000000013 */
[----:B------:R-:W-:Y:S02]  /*4d560*/  SHF.R.U32.HI R8, RZ, 0x8, R12 ;  /* 0x00000008ff087819 */ /* 0x000fe4000001160c */
[----:B------:R-:W-:Y:S02]  /*4d570*/  SHF.R.U32.HI R14, RZ, 0x8, R16 ;  /* 0x00000008ff0e7819 */ /* 0x000fe40000011610 */
[----:B------:R-:W-:Y:S02]  /*4d580*/  SHF.R.U32.HI R16, RZ, 0x8, R7 ;  /* 0x00000008ff107819 */ /* 0x000fe40000011607 */
[----:B------:R-:W-:-:S02]  /*4d590*/  SHF.R.U32.HI R11, RZ, 0x8, R11 ;  /* 0x00000008ff0b7819 */ /* 0x000fc4000001160b */
[----:B------:R-:W-:Y:S02]  /*4d5a0*/  LOP3.LUT R16, R16, 0xffff, RZ, 0xc0, !PT ;  /* 0x0000ffff10107812 */ /* 0x000fe400078ec0ff */
[----:B------:R-:W-:Y:S01]  /*4d5b0*/  LOP3.LUT R14, R14, 0xffff, RZ, 0xc0, !PT ;  /* 0x0000ffff0e0e7812 */ /* 0x000fe200078ec0ff */
[----:B------:R0:W-:Y:S01]  /*4d5c0*/  STL [R1], R9 ;  /* 0x0000000901007387 */ /* 0x0001e20000100800 */
[----:B------:R-:W-:-:S03]  /*4d5d0*/  LOP3.LUT R11, R11, 0xffff, RZ, 0xc0, !PT ;  /* 0x0000ffff0b0b7812 */ /* 0x000fc600078ec0ff */
[----:B------:R-:W2:Y:S01]  /*4d5e0*/  LDL.LU R10, [R1+0x20] ;  /* 0x00002000010a7983 */ /* 0x000ea20000300800 */
[----:B------:R-:W-:-:S03]  /*4d5f0*/  PRMT R23, R11, 0x3340, R1 ;  /* 0x000033400b177816 */ /* 0x000fc60000000001 */
[----:B0-----:R-:W2:Y:S01]  /*4d600*/  LDL.LU R9, [R1+0x60] ;  /* 0x0000600001097983 */ /* 0x001ea20000300800 */
[----:B---3--:R-:W-:Y:S02]  /*4d610*/  SHF.R.U32.HI R0, RZ, 0x8, R2 ;  /* 0x00000008ff007819 */ /* 0x008fe40000011602 */
[----:B------:R-:W-:Y:S02]  /*4d620*/  SHF.R.U32.HI R2, RZ, 0x8, R6 ;  /* 0x00000008ff027819 */ /* 0x000fe40000011606 */
[----:B------:R-:W-:Y:S02]  /*4d630*/  LOP3.LUT R6, R8, 0xffff, RZ, 0xc0, !PT ;  /* 0x0000ffff08067812 */ /* 0x000fe400078ec0ff */
[----:B------:R-:W-:Y:S02]  /*4d640*/  LOP3.LUT R2, R2, 0xffff, RZ, 0xc0, !PT ;  /* 0x0000ffff02027812 */ /* 0x000fe400078ec0ff */
[----:B----4-:R-:W-:Y:S02]  /*4d650*/  SHF.R.U32.HI R8, RZ, 0x8, R18 ;  /* 0x00000008ff087819 */ /* 0x010fe40000011612 */
[----:B------:R-:W-:Y:S01]  /*4d660*/  SHF.R.U32.HI R7, RZ, 0x8, R21 ;  /* 0x00000008ff077819 */ /* 0x000fe20000011615 */
[----:B------:R-:W3:Y:S01]  /*4d670*/  LDL.LU R18, [R1+0x88] ;  /* 0x0000880001127983 */ /* 0x000ee20000300800 */
[----:B------:R-:W-:-:S02]  /*4d680*/  PRMT R16, R2, 0x3340, R16 ;  /* 0x0000334002107816 */ /* 0x000fc40000000010 */
[----:B------:R-:W-:Y:S01]  /*4d690*/  SHF.R.U32.HI R2, RZ, 0x8, R5 ;  /* 0x00000008ff027819 */ /* 0x000fe20000011605 */
[----:B------:R-:W4:Y:S01]  /*4d6a0*/  LDL.LU R21, [R1+0x84] ;  /* 0x0000840001157983 */ /* 0x000f220000300800 */
[----:B------:R-:W-:Y:S02]  /*4d6b0*/  LOP3.LUT R7, R7, 0xffff, RZ, 0xc0, !PT ;  /* 0x0000ffff07077812 */ /* 0x000fe400078ec0ff */
[----:B------:R-:W-:Y:S02]  /*4d6c0*/  LOP3.LUT R8, R8, 0xffff, RZ, 0xc0, !PT ;  /* 0x0000ffff08087812 */ /* 0x000fe400078ec0ff */
[----:B------:R-:W-:Y:S02]  /*4d6d0*/  PRMT R14, R6, 0x3340, R14 ;  /* 0x00003340060e7816 */ /* 0x000fe4000000000e */
[----:B--2---:R-:W-:Y:S02]  /*4d6e0*/  SHF.R.U32.HI R5, RZ, 0x8, R3 ;  /* 0x00000008ff057819 */ /* 0x004fe40000011603 */
[----:B------:R-:W-:-:S02]  /*4d6f0*/  SHF.R.U32.HI R6, RZ, 0x8, R24 ;  /* 0x00000008ff067819 */ /* 0x000fc40000011618 */
[----:B------:R-:W-:Y:S01]  /*4d700*/  PRMT R11, R8, 0x3340, R7 ;  /* 0x00003340080b7816 */ /* 0x000fe20000000007 */
[----:B------:R-:W2:Y:S01]  /*4d710*/  LDL.LU R24, [R1+0x78] ;  /* 0x0000780001187983 */ /* 0x000ea20000300800 */
[----:B------:R-:W-:Y:S02]  /*4d720*/  LOP3.LUT R5, R5, 0xffff, RZ, 0xc0, !PT ;  /* 0x0000ffff05057812 */ /* 0x000fe400078ec0ff */
[----:B------:R-:W-:Y:S01]  /*4d730*/  LOP3.LUT R6, R6, 0xffff, RZ, 0xc0, !PT ;  /* 0x0000ffff06067812 */ /* 0x000fe200078ec0ff */
[----:B------:R-:W2:Y:S04]  /*4d740*/  LDL.LU R3, [R1+0x74] ;  /* 0x0000740001037983 */ /* 0x000ea80000300800 */
[----:B------:R-:W2:Y:S01]  /*4d750*/  LDL.LU R7, [R1+0x8c] ;  /* 0x00008c0001077983 */ /* 0x000ea20000300800 */
[----:B------:R-:W-:-:S03]  /*4d760*/  PRMT R6, R6, 0x3340, R5 ;  /* 0x0000334006067816 */ /* 0x000fc60000000005 */
[----:B------:R-:W3:Y:S04]  /*4d770*/  LDL.LU R8, [R1+0x4c] ;  /* 0x00004c0001087983 */ /* 0x000ee80000300800 */
[----:B------:R0:W-:Y:S04]  /*4d780*/  STL [R1+0x4], R11 ;  /* 0x0000040b01007387 */ /* 0x0001e80000100800 */
[----:B------:R-:W3:Y:S04]  /*4d790*/  LDL.LU R12, [R1+0x5c] ;  /* 0x00005c00010c7983 */ /* 0x000ee80000300800 */
[----:B------:R-:W3:Y:S04]  /*4d7a0*/  LDL.LU R5, [R1+0x7c] ;  /* 0x00007c0001057983 */ /* 0x000ee80000300800 */
[----:B------:R3:W-:Y:S01]  /*4d7b0*/  STL [R1+0x10], R6 ;  /* 0x0000100601007387 */ /* 0x0007e20000100800 */
[----:B------:R-:W-:-:S04]  /*4d7c0*/  SHF.R.U32.HI R4, RZ, 0x8, R4 ;  /* 0x00000008ff047819 */ /* 0x000fc80000011604 */
[----:B------:R-:W-:Y:S02]  /*4d7d0*/  LOP3.LUT R4, R4, 0xffff, RZ, 0xc0, !PT ;  /* 0x0000ffff04047812 */ /* 0x000fe400078ec0ff */
[----:B0-----:R-:W-:Y:S02]  /*4d7e0*/  SHF.R.U32.HI R11, RZ, 0x8, R10 ;  /* 0x00000008ff0b7819 */ /* 0x001fe4000001160a */
[----:B------:R-:W4:Y:S01]  /*4d7f0*/  LDL.LU R10, [R1+0x54] ;  /* 0x00005400010a7983 */ /* 0x000f220000300800 */
[----:B--2---:R-:W-:-:S04]  /*4d800*/  SHF.R.U32.HI R7, RZ, 0x8, R7 ;  /* 0x00000008ff077819 */ /* 0x004fc80000011607 */
[----:B------:R-:W-:Y:S02]  /*4d810*/  LOP3.LUT R7, R7, 0xffff, RZ, 0xc0, !PT ;  /* 0x0000ffff07077812 */ /* 0x000fe400078ec0ff */
[----:B---3--:R-:W-:Y:S02]  /*4d820*/  SHF.R.U32.HI R6, RZ, 0x8, R5 ;  /* 0x00000008ff067819 */ /* 0x008fe40000011605 */
[----:B------:R-:W-:Y:S02]  /*4d830*/  SHF.R.U32.HI R5, RZ, 0x8, R29 ;  /* 0x00000008ff057819 */ /* 0x000fe4000001161d */
[----:B------:R-:W-:Y:S01]  /*4d840*/  LOP3.LUT R6, R6, 0xffff, RZ, 0xc0, !PT ;  /* 0x0000ffff06067812 */ /* 0x000fe200078ec0ff */
[----:B------:R-:W2:Y:S01]  /*4d850*/  LDL.LU R29, [R1+0x80] ;  /* 0x00008000011d7983 */ /* 0x000ea20000300800 */
[----:B------:R-:W-:Y:S02]  /*4d860*/  LOP3.LUT R5, R5, 0xffff, RZ, 0xc0, !PT ;  /* 0x0000ffff05057812 */ /* 0x000fe400078ec0ff */
[----:B------:R-:W-:-:S02]  /*4d870*/  PRMT R7, R7, 0x3340, R6 ;  /* 0x0000334007077816 */ /* 0x000fc40000000006 */
[----:B------:R-:W-:Y:S01]  /*4d880*/  PRMT R5, R5, 0x3340, R4 ;  /* 0x0000334005057816 */ /* 0x000fe20000000004 */
[----:B------:R-:W3:Y:S04]  /*4d890*/  LDL.LU R6, [R1+0xac] ;  /* 0x0000ac0001067983 */ /* 0x000ee80000300800 */
[----:B------:R0:W-:Y:S04]  /*4d8a0*/  STL [R1+0xc], R7 ;  /* 0x00000c0701007387 */ /* 0x0001e80000100800 */
[----:B0-----:R-:W2:Y:S04]  /*4d8b0*/  LDL.LU R7, [R1+0x94] ;  /* 0x0000940001077983 */ /* 0x001ea80000300800 */
[----:B------:R-:W2:Y:S04]  /*4d8c0*/  LDL.LU R4, [R1+0xc0] ;  /* 0x0000c00001047983 */ /* 0x000ea80000300800 */
[----:B------:R0:W-:Y:S04]  /*4d8d0*/  STL [R1+0x8], R5 ;  /* 0x0000080501007387 */ /* 0x0001e80000100800 */
[----:B0-----:R-:W2:Y:S01]  /*4d8e0*/  LDL.LU R5, [R1+0xb0] ;  /* 0x0000b00001057983 */ /* 0x001ea20000300800 */
[----:B------:R-:W-:-:S02]  /*4d8f0*/  LOP3.LUT R18, R18, 0xffff, RZ, 0xc0, !PT ;  /* 0x0000ffff12127812 */ /* 0x000fc400078ec0ff */
[----:B----4-:R-:W-:Y:S02]  /*4d900*/  LOP3.LUT R21, R21, 0xffff, RZ, 0xc0, !PT ;  /* 0x0000ffff15157812 */ /* 0x010fe400078ec0ff */
[----:B------:R-:W-:Y:S02]  /*4d910*/  LOP3.LUT R24, R24, 0xffff, RZ, 0xc0, !PT ;  /* 0x0000ffff18187812 */ /* 0x000fe400078ec0ff */
[----:B------:R-:W-:Y:S01]  /*4d920*/  LOP3.LUT R3, R3, 0xffff, RZ, 0xc0, !PT ;  /* 0x0000ffff03037812 */ /* 0x000fe200078ec0ff */
[----:B------:R0:W-:Y:S04]  /*4d930*/  STL [R1+0x20], R18 ;  /* 0x0000201201007387 */ /* 0x0001e80000100800 */
[----:B------:R1:W-:Y:S04]  /*4d940*/  STL [R1+0x24], R21 ;  /* 0x0000241501007387 */ /* 0x0003e80000100800 */
[----:B------:R4:W-:Y:S04]  /*4d950*/  STL [R1+0x28], R24 ;  /* 0x0000281801007387 */ /* 0x0009e80000100800 */
[----:B------:R0:W-:Y:S01]  /*4d960*/  STL [R1+0x2c], R3 ;  /* 0x00002c0301007387 */ /* 0x0001e20000100800 */
[----:B---3--:R-:W-:-:S02]  /*4d970*/  PRMT R6, R6, 0x4210, R24 ;  /* 0x0000421006067816 */ /* 0x008fc40000000018 */
[----:B--2---:R-:W-:Y:S02]  /*4d980*/  PRMT R7, R7, 0x4210, R3 ;  /* 0x0000421007077816 */ /* 0x004fe40000000003 */
[----:B------:R-:W-:Y:S02]  /*4d990*/  PRMT R4, R4, 0x4210, R18 ;  /* 0x0000421004047816 */ /* 0x000fe40000000012 */
[----:B0-----:R-:W2:Y:S01]  /*4d9a0*/  LDL.LU R18, [R1+0x1dd8] ;  /* 0x001dd80001127983 */ /* 0x001ea20000300800 */
[----:B------:R-:W-:-:S03]  /*4d9b0*/  PRMT R5, R5, 0x4210, R21 ;  /* 0x0000421005057816 */ /* 0x000fc60000000015 */
[----:B-1----:R-:W3:Y:S04]  /*4d9c0*/  LDL.LU R21, [R1+0x1dd4] ;  /* 0x001dd40001157983 */ /* 0x002ee80000300800 */
[----:B----4-:R-:W4:Y:S04]  /*4d9d0*/  LDL.LU R24, [R1+0x1dd0] ;  /* 0x001dd00001187983 */ /* 0x010f280000300800 */
[----:B------:R-:W2:Y:S01]  /*4d9e0*/  LDL.LU R3, [R1+0x1dcc] ;  /* 0x001dcc0001037983 */ /* 0x000ea20000300800 */
[----:B------:R-:W-:Y:S02]  /*4d9f0*/  SHF.R.U32.HI R12, RZ, 0x8, R12 ;  /* 0x00000008ff0c7819 */ /* 0x000fe4000001160c */
[----:B------:R-:W-:-:S02]  /*4da00*/  SHF.R.U32.HI R29, RZ, 0x8, R29 ;  /* 0x00000008ff1d7819 */ /* 0x000fc4000001161d */
[----:B------:R-:W-:Y:S02]  /*4da10*/  LOP3.LUT R12, R12, 0xffff, RZ, 0xc0, !PT ;  /* 0x0000ffff0c0c7812 */ /* 0x000fe400078ec0ff */
[----:B------:R-:W-:-:S04]  /*4da20*/  LOP3.LUT R29, R29, 0xffff, RZ, 0xc0, !PT ;  /* 0x0000ffff1d1d7812 */ /* 0x000fc800078ec0ff */
[----:B------:R-:W-:Y:S02]  /*4da30*/  PRMT R12, R29, 0x3340, R12 ;  /* 0x000033401d0c7816 */ /* 0x000fe4000000000c */
[----:B------:R-:W3:Y:S04]  /*4da40*/  LDL.LU R29, [R1+0x10] ;  /* 0x00001000011d7983 */ /* 0x000ee80000300800 */
[----:B------:R0:W-:Y:S04]  /*4da50*/  STL [R1+0x1dc8], R12 ;  /* 0x001dc80c01007387 */ /* 0x0001e80000100800 */
[----:B0-----:R-:W3:Y:S04]  /*4da60*/  LDL.LU R12, [R1+0x8] ;  /* 0x00000800010c7983 */ /* 0x001ee80000300800 */
[----:B--2---:R0:W-:Y:S04]  /*4da70*/  STSM.16.M88.4 [R3], R4 ;  /* 0x0000000403007844 */ /* 0x0041e80000000200 */
[----:B0-----:R-:W4:Y:S04]  /*4da80*/  LDL.LU R4, [R1+0x30] ;  /* 0x0000300001047983 */ /* 0x001f280000300800 */
[----:B------:R-:W3:Y:S04]  /*4da90*/  LDL.LU R5, [R1+0x18] ;  /* 0x0000180001057983 */ /* 0x000ee80000300800 */
[----:B------:R-:W2:Y:S04]  /*4daa0*/  LDL.LU R6, [R1+0x1c] ;  /* 0x00001c0001067983 */ /* 0x000ea80000300800 */
[----:B------:R-:W2:Y:S01]  /*4dab0*/  LDL.LU R7, [R1+0x14] ;  /* 0x0000140001077983 */ /* 0x000ea20000300800 */
[----:B------:R-:W-:-:S02]  /*4dac0*/  SHF.R.U32.HI R26, RZ, 0x8, R26 ;  /* 0x00000008ff1a7819 */ /* 0x000fc4000001161a */
[----:B------:R-:W-:Y:S02]  /*4dad0*/  LOP3.LUT R27, R27, 0xffff, RZ, 0xc0, !PT ;  /* 0x0000ffff1b1b7812 */ /* 0x000fe400078ec0ff */
[----:B------:R-:W-:Y:S02]  /*4dae0*/  LOP3.LUT R26, R26, 0xffff, RZ, 0xc0, !PT ;  /* 0x0000ffff1a1a7812 */ /* 0x000fe400078ec0ff */
[--C-:B------:R-:W-:Y:S02]  /*4daf0*/  PRMT R27, R27, 0x3340, R1.reuse ;  /* 0x000033401b1b7816 */ /* 0x100fe40000000001 */
[----:B------:R-:W-:Y:S02]  /*4db00*/  PRMT R26, R26, 0x3340, R1 ;  /* 0x000033401a1a7816 */ /* 0x000fe40000000001 */
[----:B------:R-:W-:Y:S02]  /*4db10*/  PRMT R13, R13, 0x5410, R28 ;  /* 0x000054100d0d7816 */ /* 0x000fe4000000001c */
[----:B------:R-:W2:Y:S01]  /*4db20*/  LDL.LU R28, [R1+0xc] ;  /* 0x00000c00011c7983 */ /* 0x000ea20000300800 */
[----:B------:R-:W-:-:S02]  /*4db30*/  SHF.R.U32.HI R15, RZ, 0x8, R15 ;  /* 0x00000008ff0f7819 */ /* 0x000fc4000001160f */
[----:B------:R-:W-:Y:S02]  /*4db40*/  SHF.R.U32.HI R17, RZ, 0x8, R17 ;  /* 0x00000008ff117819 */ /* 0x000fe40000011611 */
[----:B------:R-:W-:Y:S02]  /*4db50*/  SHF.R.U32.HI R9, RZ, 0x8, R9 ;  /* 0x00000008ff097819 */ /* 0x000fe40000011609 */
[----:B------:R-:W-:Y:S02]  /*4db60*/  LOP3.LUT R0, R0, 0xffff, RZ, 0xc0, !PT ;  /* 0x0000ffff00007812 */ /* 0x000fe400078ec0ff */
[----:B------:R-:W-:Y:S02]  /*4db70*/  SHF.R.U32.HI R8, RZ, 0x8, R8 ;  /* 0x00000008ff087819 */ /* 0x000fe40000011608 */
[----:B------:R-:W-:Y:S02]  /*4db80*/  LOP3.LUT R2, R2, 0xffff, RZ, 0xc0, !PT ;  /* 0x0000ffff02027812 */ /* 0x000fe400078ec0ff */
[----:B------:R-:W-:-:S02]  /*4db90*/  SHF.R.U32.HI R10, RZ, 0x8, R10 ;  /* 0x00000008ff0a7819 */ /* 0x000fc4000001160a */
[----:B------:R-:W-:Y:S01]  /*4dba0*/  LOP3.LUT R11, R11, 0xffff, RZ, 0xc0, !PT ;  /* 0x0000ffff0b0b7812 */ /* 0x000fe200078ec0ff */
[----:B------:R-:W-:Y:S01]  /*4dbb0*/  BAR.SYNC.DEFER_BLOCKING 0x0 ;  /* 0x0000000000007b1d */ /* 0x000fe20000010000 */
[----:B----4-:R-:W-:Y:S02]  /*4dbc0*/  PRMT R24, R4, 0x5410, R24 ;  /* 0x0000541004187816 */ /* 0x010fe40000000018 */
[----:B---3--:R-:W-:Y:S02]  /*4dbd0*/  PRMT R21, R5, 0x5410, R21 ;  /* 0x0000541005157816 */ /* 0x008fe40000000015 */
[----:B------:R-:W-:Y:S02]  /*4dbe0*/  PRMT R5, R25, 0x5410, R26 ;  /* 0x0000541019057816 */ /* 0x000fe4000000001a */
[----:B--2---:R-:W-:Y:S02]  /*4dbf0*/  PRMT R18, R6, 0x5410, R18 ;  /* 0x0000541006127816 */ /* 0x004fe40000000012 */
[----:B------:R-:W-:-:S02]  /*4dc00*/  PRMT R4, R7, 0x5410, R27 ;  /* 0x0000541007047816 */ /* 0x000fc4000000001b */
[----:B------:R-:W2:Y:S01]  /*4dc10*/  LDL.LU R27, [R1+0xf4] ;  /* 0x0000f400011b7983 */ /* 0x000ea20000300800 */
[----:B------:R-:W-:-:S03]  /*4dc20*/  PRMT R6, R22, 0x5410, R23 ;  /* 0x0000541016067816 */ /* 0x000fc60000000017 */
[----:B------:R-:W3:Y:S04]  /*4dc30*/  LDL.LU R25, [R1+0xa8] ;  /* 0x0000a80001197983 */ /* 0x000ee80000300800 */
[----:B------:R-:W4:Y:S04]  /*4dc40*/  LDL.LU R26, [R1+0xa4] ;  /* 0x0000a400011a7983 */ /* 0x000f280000300800 */
[----:B------:R-:W2:Y:S04]  /*4dc50*/  LDL.LU R22, [R1] ;  /* 0x0000000001167983 */ /* 0x000ea80000300800 */
[----:B------:R-:W3:Y:S01]  /*4dc60*/  LDL.LU R23, [R1+0x4] ;  /* 0x0000040001177983 */ /* 0x000ee20000300800 */
[----:B------:R-:W-:-:S02]  /*4dc70*/  LOP3.LUT R15, R15, 0xffff, RZ, 0xc0, !PT ;  /* 0x0000ffff0f0f7812 */ /* 0x000fc400078ec0ff */
[----:B------:R-:W-:Y:S02]  /*4dc80*/  LOP3.LUT R17, R17, 0xffff, RZ, 0xc0, !PT ;  /* 0x0000ffff11117812 */ /* 0x000fe400078ec0ff */
[--C-:B------:R-:W-:Y:S02]  /*4dc90*/  PRMT R15, R15, 0x3340, R1.reuse ;  /* 0x000033400f0f7816 */ /* 0x100fe40000000001 */
[----:B------:R-:W-:Y:S02]  /*4dca0*/  LOP3.LUT R9, R9, 0xffff, RZ, 0xc0, !PT ;  /* 0x0000ffff09097812 */ /* 0x000fe400078ec0ff */
[--C-:B------:R-:W-:Y:S02]  /*4dcb0*/  PRMT R0, R0, 0x3340, R1.reuse ;  /* 0x0000334000007816 */ /* 0x100fe40000000001 */
[----:B------:R-:W-:Y:S02]  /*4dcc0*/  PRMT R17, R17, 0x3340, R1 ;  /* 0x0000334011117816 */ /* 0x000fe40000000001 */
[----:B------:R-:W-:-:S02]  /*4dcd0*/  LOP3.LUT R8, R8, 0xffff, RZ, 0xc0, !PT ;  /* 0x0000ffff08087812 */ /* 0x000fc400078ec0ff */
[----:B------:R-:W-:Y:S02]  /*4dce0*/  PRMT R7, R19, 0x5410, R20 ;  /* 0x0000541013077816 */ /* 0x000fe40000000014 */
[--C-:B------:R-:W-:Y:S01]  /*4dcf0*/  PRMT R2, R2, 0x3340, R1.reuse ;  /* 0x0000334002027816 */ /* 0x100fe20000000001 */
[----:B------:R-:W4:Y:S01]  /*4dd00*/  LDL.LU R19, [R1+0xb4] ;  /* 0x0000b40001137983 */ /* 0x000f220000300800 */
[----:B------:R-:W-:Y:S02]  /*4dd10*/  PRMT R9, R9, 0x3340, R1 ;  /* 0x0000334009097816 */ /* 0x000fe40000000001 */
[----:B------:R-:W-:Y:S02]  /*4dd20*/  PRMT R20, R14, 0x5410, R15 ;  /* 0x000054100e147816 */ /* 0x000fe4000000000f */
[----:B------:R-:W4:Y:S01]  /*4dd30*/  LDL.LU R14, [R1+0xf0] ;  /* 0x0000f000010e7983 */ /* 0x000f220000300800 */
[----:B------:R-:W-:-:S03]  /*4dd40*/  PRMT R8, R8, 0x3340, R1 ;  /* 0x0000334008087816 */ /* 0x000fc60000000001 */
[----:B------:R-:W4:Y:S01]  /*4dd50*/  LDL.LU R15, [R1+0xbc] ;  /* 0x0000bc00010f7983 */ /* 0x000f220000300800 */
[----:B------:R-:W-:Y:S02]  /*4dd60*/  PRMT R28, R28, 0x5410, R9 ;  /* 0x000054101c1c7816 */ /* 0x000fe40000000009 */
[----:B------:R-:W-:Y:S02]  /*4dd70*/  PRMT R8, R12, 0x5410, R8 ;  /* 0x000054100c087816 */ /* 0x000fe40000000008 */
[----:B--2---:R-:W-:Y:S02]  /*4dd80*/  PRMT R22, R22, 0x5410, R0 ;  /* 0x0000541016167816 */ /* 0x004fe40000000000 */
[----:B------:R-:W-:Y:S02]  /*4dd90*/  PRMT R0, R16, 0x5410, R17 ;  /* 0x0000541010007816 */ /* 0x000fe40000000011 */
[----:B------:R-:W2:Y:S01]  /*4dda0*/  LDL.LU R16, [R1+0x24] ;  /* 0x0000240001107983 */ /* 0x000ea20000300800 */
[----:B---3--:R-:W-:-:S03]  /*4ddb0*/  PRMT R2, R23, 0x5410, R2 ;  /* 0x0000541017027816 */ /* 0x008fc60000000002 */
[----:B------:R-:W3:Y:S04]  /*4ddc0*/  LDL.LU R17, [R1+0x2c] ;  /* 0x00002c0001117983 */ /* 0x000ee80000300800 */
[----:B------:R-:W2:Y:S04]  /*4ddd0*/  LDL.LU R23, [R1+0xb8] ;  /* 0x0000b80001177983 */ /* 0x000ea80000300800 */
[----:B------:R-:W2:Y:S04]  /*4dde0*/  LDL.LU R9, [R1+0x20] ;  /* 0x0000200001097983 */ /* 0x000ea80000300800 */
[----:B------:R-:W2:Y:S01]  /*4ddf0*/  LDL.LU R12, [R1+0x1dc8] ;  /* 0x001dc800010c7983 */ /* 0x000ea20000300800 */
[----:B------:R-:W-:-:S04]  /*4de00*/  LOP3.LUT R10, R10, 0xffff, RZ, 0xc0, !PT ;  /* 0x0000ffff0a0a7812 */ /* 0x000fc800078ec0ff */
[--C-:B------:R-:W-:Y:S01]  /*4de10*/  PRMT R10, R10, 0x3340, R1.reuse ;  /* 0x000033400a0a7816 */ /* 0x100fe20000000001 */
[----:B------:R0:W-:Y:S01]  /*4de20*/  STL [R1+0xc], R8 ;  /* 0x00000c0801007387 */ /* 0x0001e20000100800 */
[----:B------:R-:W-:-:S04]  /*4de30*/  PRMT R11, R11, 0x3340, R1 ;  /* 0x000033400b0b7816 */ /* 0x000fc80000000001 */
[----:B------:R-:W-:Y:S02]  /*4de40*/  PRMT R29, R29, 0x5410, R11 ;  /* 0x000054101d1d7816 */ /* 0x000fe4000000000b */
[----:B------:R-:W1:Y:S01]  /*4de50*/  S2R R11, SR_TID.X ;  /* 0x00000000000b7919 */ /* 0x000e620000002100 */
[----:B--2---:R-:W-:Y:S02]  /*4de60*/  PRMT R12, R12, 0x5410, R10 ;  /* 0x000054100c0c7816 */ /* 0x004fe4000000000a */
[----:B------:R-:W2:Y:S01]  /*4de70*/  LDL.LU R10, [R1+0x28] ;  /* 0x00002800010a7983 */ /* 0x000ea20000300800 */
[----:B0-----:R-:W-:-:S03]  /*4de80*/  PRMT R8, R24, 0x5210, R9 ;  /* 0x0000521018087816 */ /* 0x001fc60000000009 */
[----:B------:R4:W-:Y:S04]  /*4de90*/  STL [R1+0x8], R12 ;  /* 0x0000080c01007387 */ /* 0x0009e80000100800 */
[----:B------:R-:W2:Y:S01]  /*4dea0*/  LDL.LU R24, [R1+0xc4] ;  /* 0x0000c40001187983 */ /* 0x000ea20000300800 */
[----:B-1----:R-:W-:Y:S02]  /*4deb0*/  LOP3.LUT R11, R11, 0x3f, RZ, 0xc0, !PT ;  /* 0x0000003f0b0b7812 */ /* 0x002fe400078ec0ff */
[----:B------:R-:W-:Y:S02]  /*4dec0*/  PRMT R9, R21, 0x5210, R16 ;  /* 0x0000521015097816 */ /* 0x000fe40000000010 */
[----:B------:R-:W-:Y:S01]  /*4ded0*/  LEA R16, R11, UR4, 0x4 ;  /* 0x000000040b107c11 */ /* 0x000fe2000f8e20ff */
[----:B------:R-:W0:Y:S01]  /*4dee0*/  LDCU.64 UR4, c[0x0][0x398] ;  /* 0x00007300ff0477ac */ /* 0x000e220008000a00 */
[----:B---3--:R-:W-:-:S02]  /*4def0*/  PRMT R11, R13, 0x5210, R17 ;  /* 0x000052100d0b7816 */ /* 0x008fc40000000011 */
[----:B----4-:R-:W-:Y:S01]  /*4df00*/  LOP3.LUT R12, R19, 0xffff, RZ, 0xc0, !PT ;  /* 0x0000ffff130c7812 */ /* 0x010fe200078ec0ff */
[----:B------:R-:W-:Y:S03]  /*4df10*/  STL [R1+0x40], R16 ;  /* 0x0000401001007387 */ /* 0x000fe60000100800 */
[----:B------:R-:W-:Y:S02]  /*4df20*/  PRMT R4, R4, 0x5210, R12 ;  /* 0x0000521004047816 */ /* 0x000fe4000000000c */
[----:B--2---:R-:W-:Y:S02]  /*4df30*/  PRMT R10, R18, 0x5210, R10 ;  /* 0x00005210120a7816 */ /* 0x004fe4000000000a */
[----:B------:R-:W1:Y:S01]  /*4df40*/  LDS.128 R16, [R16] ;  /* 0x0000000010107984 */ /* 0x000e620000000c00 */
[----:B------:R-:W-:Y:S06]  /*4df50*/  BAR.SYNC.DEFER_BLOCKING 0x0 ;  /* 0x0000000000007b1d */ /* 0x000fec0000010000 */
[----:B-1----:R1:W-:Y:S04]  /*4df60*/  STL [R1+0x1d88], R19 ;  /* 0x001d881301007387 */ /* 0x0023e80000100800 */
[----:B-1----:R-:W2:Y:S04]  /*4df70*/  LDL R19, [R1+0x40] ;  /* 0x0000400001137983 */ /* 0x002ea80000100800 */
[----:B------:R1:W-:Y:S04]  /*4df80*/  STSM.16.M88.4 [R3], R8 ;  /* 0x0000000803007844 */ /* 0x0003e80000000200 */
[----:B------:R3:W-:Y:S01]  /*4df90*/  STL [R1+0x1d98], R18 ;  /* 0x001d981201007387 */ /* 0x0007e20000100800 */
[----:B-1----:R-:W-:-:S02]  /*4dfa0*/  LOP3.LUT R10, R24, 0xffff, RZ, 0xc0, !PT ;  /* 0x0000ffff180a7812 */ /* 0x002fc400078ec0ff */
[----:B------:R-:W-:Y:S02]  /*4dfb0*/  PRMT R8, R14, 0x4210, R12 ;  /* 0x000042100e087816 */ /* 0x000fe4000000000c */
[----:B------:R-:W-:Y:S02]  /*4dfc0*/  LOP3.LUT R11, R25, 0xffff, RZ, 0xc0, !PT ;  /* 0x0000ffff190b7812 */ /* 0x000fe400078ec0ff */
[----:B------:R-:W-:Y:S01]  /*4dfd0*/  LOP3.LUT R12, R26, 0xffff, RZ, 0xc0, !PT ;  /* 0x0000ffff1a0c7812 */ /* 0x000fe200078ec0ff */
[----:B------:R-:W4:Y:S01]  /*4dfe0*/  LDL.LU R25, [R1+0xec] ;  /* 0x0000ec0001197983 */ /* 0x000f220000300800 */
[----:B------:R-:W-:-:S03]  /*4dff0*/  PRMT R9, R27, 0x4210, R10 ;  /* 0x000042101b097816 */ /* 0x000fc6000000000a */
[----:B------:R-:W4:Y:S04]  /*4e000*/  LDL.LU R26, [R1+0xe4] ;  /* 0x0000e400011a7983 */ /* 0x000f280000300800 */
[----:B------:R-:W4:Y:S01]  /*4e010*/  LDL.LU R27, [R1+0xcc] ;  /* 0x0000cc00011b7983 */ /* 0x000f220000300800 */
[----:B------:R-:W-:Y:S02]  /*4e020*/  PRMT R5, R5, 0x5210, R10 ;  /* 0x0000521005057816 */ /* 0x000fe4000000000a */
[--C-:B------:R-:W-:Y:S01]  /*4e030*/  PRMT R10, R15, 0x4210, R11.reuse ;  /* 0x000042100f0a7816 */ /* 0x100fe2000000000b */
[----:B------:R-:W4:Y:S01]  /*4e040*/  LDL.LU R21, [R1+0xc8] ;  /* 0x0000c80001157983 */ /* 0x000f220000300800 */
[----:B------:R-:W-:Y:S02]  /*4e050*/  PRMT R6, R6, 0x5210, R11 ;  /* 0x0000521006067816 */ /* 0x000fe4000000000b */
[--C-:B------:R-:W-:Y:S01]  /*4e060*/  PRMT R11, R23, 0x4210, R12.reuse ;  /* 0x00004210170b7816 */ /* 0x100fe2000000000c */
[----:B------:R-:W-:Y:S01]  /*4e070*/  BAR.SYNC.DEFER_BLOCKING 0x0 ;  /* 0x0000000000007b1d */ /* 0x000fe20000010000 */
[----:B------:R-:W-:-:S05]  /*4e080*/  PRMT R7, R7, 0x5210, R12 ;  /* 0x0000521007077816 */ /* 0x000fca000000000c */
[----:B---3--:R-:W3:Y:S04]  /*4e090*/  LDL.LU R18, [R1+0x9c] ;  /* 0x00009c0001127983 */ /* 0x008ee80000300800 */
[----:B--2---:R-:W1:Y:S01]  /*4e0a0*/  LDS.128 R12, [R19] ;  /* 0x00000000130c7984 */ /* 0x004e620000000c00 */
[----:B------:R-:W-:Y:S06]  /*4e0b0*/  BAR.SYNC.DEFER_BLOCKING 0x0 ;  /* 0x0000000000007b1d */ /* 0x000fec0000010000 */
[----:B------:R-:W-:Y:S02]  /*4e0c0*/  STSM.16.M88.4 [R3], R8 ;  /* 0x0000000803007844 */ /* 0x000fe40000000200 */
[----:B------:R-:W-:Y:S06]  /*4e0d0*/  BAR.SYNC.DEFER_BLOCKING 0x0 ;  /* 0x0000000000007b1d */ /* 0x000fec0000010000 */
[----:B------:R-:W2:Y:S02]  /*4e0e0*/  LDS.128 R8, [R19] ;  /* 0x0000000013087984 */ /* 0x000ea40000000c00 */
[----:B------:R-:W-:Y:S06]  /*4e0f0*/  BAR.SYNC.DEFER_BLOCKING 0x0 ;  /* 0x0000000000007b1d */ /* 0x000fec0000010000 */
[----:B-1----:R-:W-:Y:S04]  /*4e100*/  STL.64 [R1+0x1d90], R14 ;  /* 0x001d900e01007387 */ /* 0x002fe80000100a00 */
[----:B------:R1:W-:Y:S01]  /*4e110*/  STL.64 [R1+0x1db0], R12 ;  /* 0x001db00c01007387 */ /* 0x0003e20000100a00 */
[----:B----4-:R-:W-:-:S03]  /*4e120*/  LOP3.LUT R23, R27, 0xffff, RZ, 0xc0, !PT ;  /* 0x0000ffff1b177812 */ /* 0x010fc600078ec0ff */
[----:B-1----:R-:W4:Y:S04]  /*4e130*/  LDL.LU R12, [R1+0xe0] ;  /* 0x0000e000010c7983 */ /* 0x002f280000300800 */
[----:B------:R-:W-:Y:S04]  /*4e140*/  STSM.16.M88.4 [R3], R4 ;  /* 0x0000000403007844 */ /* 0x000fe80000000200 */
[----:B--2---:R1:W-:Y:S04]  /*4e150*/  STL [R1+0x1d80], R8 ;  /* 0x001d800801007387 */ /* 0x0043e80000100800 */
[----:B-1----:R-:W2:Y:S04]  /*4e160*/  LDL.LU R8, [R1+0xf8] ;  /* 0x0000f80001087983 */ /* 0x002ea80000300800 */
[----:B------:R1:W-:Y:S04]  /*4e170*/  STL [R1+0x1d7c], R9 ;  /* 0x001d7c0901007387 */ /* 0x0003e80000100800 */
[----:B-1----:R-:W2:Y:S04]  /*4e180*/  LDL.LU R9, [R1+0xfc] ;  /* 0x0000fc0001097983 */ /* 0x002ea80000300800 */
[----:B------:R1:W-:Y:S04]  /*4e190*/  STL [R1+0x1d74], R10 ;  /* 0x001d740a01007387 */ /* 0x0003e80000100800 */
[----:B-1----:R-:W2:Y:S04]  /*4e1a0*/  LDL.LU R10, [R1+0xa0] ;  /* 0x0000a000010a7983 */ /* 0x002ea80000300800 */
[----:B------:R1:W-:Y:S04]  /*4e1b0*/  STL [R1+0x1d70], R11 ;  /* 0x001d700b01007387 */ /* 0x0003e80000100800 */
[----:B-1----:R-:W2:Y:S04]  /*4e1c0*/  LDL.LU R11, [R1+0xd8] ;  /* 0x0000d800010b7983 */ /* 0x002ea80000300800 */
[----:B------:R-:W2:Y:S04]  /*4e1d0*/  LDL.LU R7, [R1+0xe8] ;  /* 0x0000e80001077983 */ /* 0x000ea80000300800 */
[----:B------:R-:W2:Y:S04]  /*4e1e0*/  LDL.LU R27, [R1+0xdc] ;  /* 0x0000dc00011b7983 */ /* 0x000ea80000300800 */
[----:B------:R-:W4:Y:S04]  /*4e1f0*/  LDL.LU R13, [R1+0xd4] ;  /* 0x0000d400010d7983 */ /* 0x000f280000300800 */
[----:B------:R-:W2:Y:S04]  /*4e200*/  LDL.LU R14, [R1+0xd0] ;  /* 0x0000d000010e7983 */ /* 0x000ea80000300800 */
[----:B------:R-:W2:Y:S01]  /*4e210*/  LDL.LU R15, [R1+0x98] ;  /* 0x00009800010f7983 */ /* 0x000ea20000300800 */
[----:B------:R-:W-:-:S02]  /*4e220*/  LOP3.LUT R24, R26, 0xffff, RZ, 0xc0, !PT ;  /* 0x0000ffff1a187812 */ /* 0x000fc400078ec0ff */
[----:B------:R-:W-:Y:S02]  /*4e230*/  LOP3.LUT R25, R25, 0xffff, RZ, 0xc0, !PT ;  /* 0x0000ffff19197812 */ /* 0x000fe400078ec0ff */
[----:B------:R-:W-:Y:S01]  /*4e240*/  LOP3.LUT R21, R21, 0xffff, RZ, 0xc0, !PT ;  /* 0x0000ffff15157812 */ /* 0x000fe200078ec0ff */
[----:B------:R-:W-:Y:S06]  /*4e250*/  BAR.SYNC.DEFER_BLOCKING 0x0 ;  /* 0x0000000000007b1d */ /* 0x000fec0000010000 */
[----:B--2---:R-:W-:Y:S04]  /*4e260*/  STL.64 [R1+0x1dc0], R14 ;  /* 0x001dc00e01007387 */ /* 0x004fe80000100a00 */
[----:B----4-:R-:W-:Y:S04]  /*4e270*/  STL.64 [R1+0x1db8], R12 ;  /* 0x001db80c01007387 */ /* 0x010fe80000100a00 */
[----:B------:R-:W1:Y:S01]  /*4e280*/  LDS.128 R12, [R19] ;  /* 0x00000000130c7984 */ /* 0x000e620000000c00 */
[----:B------:R-:W-:-:S02]  /*4e290*/  PRMT R5, R11, 0x4210, R24 ;  /* 0x000042100b057816 */ /* 0x000fc40000000018 */
[----:B------:R-:W-:Y:S01]  /*4e2a0*/  PRMT R6, R10, 0x4210, R23 ;  /* 0x000042100a067816 */ /* 0x000fe20000000017 */
[----:B------:R-:W2:Y:S04]  /*4e2b0*/  LDL.LU R26, [R1+0x90] ;  /* 0x00009000011a7983 */ /* 0x000ea80000300800 */
[----:B-1----:R1:W-:Y:S01]  /*4e2c0*/  STL.64 [R1+0x28], R14 ;  /* 0x0000280e01007387 */ /* 0x0023e20000100a00 */
[----:B------:R-:W-:Y:S02]  /*4e2d0*/  IMAD.MOV.U32 R10, RZ, RZ, R12 ;  /* 0x000000ffff0a7224 */ /* 0x000fe400078e000c */
[----:B------:R-:W-:Y:S01]  /*4e2e0*/  IMAD.MOV.U32 R11, RZ, RZ, R13 ;  /* 0x000000ffff0b7224 */ /* 0x000fe200078e000d */
[----:B-1----:R-:W4:Y:S04]  /*4e2f0*/  LDL.LU.64 R14, [R1+0x1dc0] ;  /* 0x001dc000010e7983 */ /* 0x002f280000300a00 */
[----:B------:R-:W2:Y:S01]  /*4e300*/  LDL.LU.64 R12, [R1+0x1db8] ;  /* 0x001db800010c7983 */ /* 0x000ea20000300a00 */
[----:B------:R-:W-:-:S02]  /*4e310*/  PRMT R4, R7, 0x4210, R25 ;  /* 0x0000421007047816 */ /* 0x000fc40000000019 */
[----:B---3--:R-:W-:Y:S01]  /*4e320*/  PRMT R7, R18, 0x4210, R21 ;  /* 0x0000421012077816 */ /* 0x008fe20000000015 */
[----:B------:R-:W-:Y:S01]  /*4e330*/  BAR.SYNC.DEFER_BLOCKING 0x0 ;  /* 0x0000000000007b1d */ /* 0x000fe20000010000 */
[----:B------:R-:W-:-:S07]  /*4e340*/  LOP3.LUT R27, R27, 0xffff, RZ, 0xc0, !PT ;  /* 0x0000ffff1b1b7812 */ /* 0x000fce00078ec0ff */
[----:B------:R-:W1:Y:S01]  /*4e350*/  LDC R18, c[0x0][0x3b4] ;  /* 0x0000ed00ff127b82 */ /* 0x000e620000000800 */
[----:B------:R3:W-:Y:S04]  /*4e360*/  STL [R1+0x1d84], R10 ;  /* 0x001d840a01007387 */ /* 0x0007e80000100800 */
[----:B------:R-:W-:Y:S04]  /*4e370*/  STL [R1+0x1d78], R11 ;  /* 0x001d780b01007387 */ /* 0x000fe80000100800 */
[----:B---3--:R-:W3:Y:S04]  /*4e380*/  LDL.LU R10, [R1+0xc] ;  /* 0x00000c00010a7983 */ /* 0x008ee80000300800 */
[----:B------:R0:W-:Y:S02]  /*4e390*/  STSM.16.M88.4 [R3], R4 ;  /* 0x0000000403007844 */ /* 0x0001e40000000200 */
[----:B0-----:R-:W-:-:S02]  /*4e3a0*/  PRMT R6, R0, 0x5210, R23 ;  /* 0x0000521000067816 */ /* 0x001fc40000000017 */
[----:B------:R-:W-:Y:S02]  /*4e3b0*/  LOP3.LUT R0, R9, 0xffff, RZ, 0xc0, !PT ;  /* 0x0000ffff09007812 */ /* 0x000fe400078ec0ff */
[----:B------:R-:W3:Y:S04]  /*4e3c0*/  LDL.LU R9, [R1+0x8] ;  /* 0x0000080001097983 */ /* 0x000ee80000300800 */
[----:B------:R-:W1:Y:S01]  /*4e3d0*/  LDL R11, [R1+0x1d58] ;  /* 0x001d5800010b7983 */ /* 0x000e620000100800 */
[----:B------:R-:W-:Y:S02]  /*4e3e0*/  PRMT R4, R22, 0x5210, R25 ;  /* 0x0000521016047816 */ /* 0x000fe40000000019 */
[----:B------:R-:W-:Y:S02]  /*4e3f0*/  PRMT R7, R2, 0x5210, R21 ;  /* 0x0000521002077816 */ /* 0x000fe40000000015 */
[----:B------:R-:W-:-:S02]  /*4e400*/  LOP3.LUT R2, R8, 0xffff, RZ, 0xc0, !PT ;  /* 0x0000ffff08027812 */ /* 0x000fc400078ec0ff */
[----:B------:R-:W-:Y:S01]  /*4e410*/  PRMT R5, R20, 0x5210, R24 ;  /* 0x0000521014057816 */ /* 0x000fe20000000018 */
[----:B------:R-:W-:Y:S01]  /*4e420*/  BAR.SYNC.DEFER_BLOCKING 0x0 ;  /* 0x0000000000007b1d */ /* 0x000fe20000010000 */
[----:B----4-:R-:W-:Y:S02]  /*4e430*/  PRMT R21, R14, 0x4210, R2 ;  /* 0x000042100e157816 */ /* 0x010fe40000000002 */
[----:B--2---:R-:W-:Y:S02]  /*4e440*/  LOP3.LUT R25, R12, 0xffff, RZ, 0xc0, !PT ;  /* 0x0000ffff0c197812 */ /* 0x004fe400078ec0ff */
[----:B------:R-:W-:Y:S02]  /*4e450*/  PRMT R20, R13, 0x4210, R0 ;  /* 0x000042100d147816 */ /* 0x000fe40000000000 */
[----:B------:R-:W-:Y:S02]  /*4e460*/  PRMT R22, R15, 0x4210, R25 ;  /* 0x000042100f167816 */ /* 0x000fe40000000019 */
[----:B------:R-:W0:Y:S01]  /*4e470*/  LDS.128 R12, [R19] ;  /* 0x00000000130c7984 */ /* 0x000e220000000c00 */
[----:B------:R-:W-:Y:S06]  /*4e480*/  BAR.SYNC.DEFER_BLOCKING 0x0 ;  /* 0x0000000000007b1d */ /* 0x000fec0000010000 */
[----:B------:R-:W-:Y:S02]  /*4e490*/  STSM.16.M88.4 [R3], R4 ;  /* 0x0000000403007844 */ /* 0x000fe40000000200 */
[----:B------:R-:W-:Y:S01]  /*4e4a0*/  BAR.SYNC.DEFER_BLOCKING 0x0 ;  /* 0x0000000000007b1d */ /* 0x000fe20000010000 */
[----:B------:R-:W-:-:S05]  /*4e4b0*/  PRMT R23, R26, 0x4210, R27 ;  /* 0x000042101a177816 */ /* 0x000fca000000001b */
[----:B------:R-:W2:Y:S02]  /*4e4c0*/  LDS.128 R4, [R19] ;  /* 0x0000000013047984 */ /* 0x000ea40000000c00 */
[----:B------:R-:W-:Y:S06]  /*4e4d0*/  BAR.SYNC.DEFER_BLOCKING 0x0 ;  /* 0x0000000000007b1d */ /* 0x000fec0000010000 */
[----:B------:R-:W-:Y:S04]  /*4e4e0*/  STSM.16.M88.4 [R3], R20 ;  /* 0x0000001403007844 */ /* 0x000fe80000000200 */
[----:B0-----:R0:W-:Y:S04]  /*4e4f0*/  STL.64 [R1+0x10], R12 ;  /* 0x0000100c01007387 */ /* 0x0011e80000100a00 */
[----:B------:R-:W-:Y:S01]  /*4e500*/  STL.64 [R1+0x18], R14 ;  /* 0x0000180e01007387 */ /* 0x000fe20000100a00 */
[----:B-1----:R-:W-:-:S03]  /*4e510*/  IMAD R26, R11, R18, RZ ;  /* 0x000000120b1a7224 */ /* 0x002fc600078e02ff */
[----:B0-----:R-:W4:Y:S04]  /*4e520*/  LDL.LU.64 R12, [R1+0x1db0] ;  /* 0x001db000010c7983 */ /* 0x001f280000300a00 */
[----:B------:R-:W4:Y:S04]  /*4e530*/  LDL R8, [R1+0x1d5c] ;  /* 0x001d5c0001087983 */ /* 0x000f280000100800 */
[----:B--2---:R0:W-:Y:S04]  /*4e540*/  STL [R1+0x1d6c], R7 ;  /* 0x001d6c0701007387 */ /* 0x0041e80000100800 */
[----:B0-----:R-:W2:Y:S04]  /*4e550*/  LDL R7, [R1+0x9d8] ;  /* 0x0009d80001077983 */ /* 0x001ea80000100800 */
[----:B------:R-:W-:Y:S04]  /*4e560*/  STL [R1+0x1da8], R18 ;  /* 0x001da81201007387 */ /* 0x000fe80000100800 */
[----:B------:R-:W-:Y:S01]  /*4e570*/  STL.64 [R1+0x1da0], R16 ;  /* 0x001da01001007387 */ /* 0x000fe20000100a00 */
[----:B------:R-:W-:Y:S06]  /*4e580*/  BAR.SYNC.DEFER_BLOCKING 0x0 ;  /* 0x0000000000007b1d */ /* 0x000fec0000010000 */
[----:B------:R-:W0:Y:S01]  /*4e590*/  LDS.128 R16, [R19] ;  /* 0x0000000013107984 */ /* 0x000e220000000c00 */
[----:B---3--:R-:W-:-:S02]  /*4e5a0*/  PRMT R23, R9, 0x5210, R27 ;  /* 0x0000521009177816 */ /* 0x008fc4000000001b */
[----:B------:R-:W-:Y:S01]  /*4e5b0*/  PRMT R22, R10, 0x5210, R25 ;  /* 0x000052100a167816 */ /* 0x000fe20000000019 */
[----:B0-----:R-:W-:Y:S04]  /*4e5c0*/  STL.64 [R1+0x30], R16 ;  /* 0x0000301001007387 */ /* 0x001fe80000100a00 */
[----:B------:R0:W-:Y:S04]  /*4e5d0*/  STL.64 [R1+0x38], R18 ;  /* 0x0000381201007387 */ /* 0x0001e80000100a00 */
[----:B0-----:R-:W3:Y:S04]  /*4e5e0*/  LDL.LU R18, [R1+0x1da8] ;  /* 0x001da80001127983 */ /* 0x001ee80000300800 */
[----:B------:R-:W3:Y:S04]  /*4e5f0*/  LDL.LU.64 R16, [R1+0x1da0] ;  /* 0x001da00001107983 */ /* 0x000ee80000300a00 */
[----:B------:R-:W3:Y:S04]  /*4e600*/  LDL R9, [R1+0x1d64] ;  /* 0x001d640001097983 */ /* 0x000ee80000100800 */
[----:B------:R-:W3:Y:S01]  /*4e610*/  LDL R10, [R1+0x1d60] ;  /* 0x001d6000010a7983 */ /* 0x000ee20000100800 */
[----:B------:R-:W-:-:S02]  /*4e620*/  PRMT R20, R29, 0x5210, R0 ;  /* 0x000052101d147816 */ /* 0x000fc40000000000 */
[----:B------:R-:W-:Y:S01]  /*4e630*/  PRMT R21, R28, 0x5210, R2 ;  /* 0x000052101c157816 */ /* 0x000fe20000000002 */
[----:B------:R-:W-:Y:S01]  /*4e640*/  BAR.SYNC.DEFER_BLOCKING 0x0 ;  /* 0x0000000000007b1d */ /* 0x000fe20000010000 */
[----:B------:R-:W-:Y:S02]  /*4e650*/  ISETP.GE.AND P1, PT, R11, UR10, PT ;  /* 0x0000000a0b007c0c */ /* 0x000fe4000bf26270 */
[----:B------:R-:W-:-:S03]  /*4e660*/  IADD3 R2, P3, PT, R26, UR8, RZ ;  /* 0x000000081a027c10 */ /* 0x000fc6000ff7e0ff */
[----:B------:R-:W0:Y:S01]  /*4e670*/  LDCU UR10, c[0x0][0x39c] ;  /* 0x00007380ff0a77ac */ /* 0x000e220008000800 */
[----:B------:R-:W-:Y:S01]  /*4e680*/  LEA.HI.X.SX32 R0, R26, UR9, 0x1, P3 ;  /* 0x000000091a007c11 */ /* 0x000fe200098f0eff */
[----:B------:R3:W-:Y:S01]  /*4e690*/  STSM.16.M88.4 [R3], R20 ;  /* 0x0000001403007844 */ /* 0x0007e20000000200 */
[C---:B--2---:R-:W-:Y:S01]  /*4e6a0*/  IMAD R14, R7.reuse, UR22, RZ ;  /* 0x00000016070e7c24 */ /* 0x044fe2000f8e02ff */
[----:B------:R-:W-:-:S04]  /*4e6b0*/  ISETP.LT.AND P1, PT, R7, UR27, !P1 ;  /* 0x0000001b07007c0c */ /* 0x000fc8000cf21270 */
[----:B------:R-:W-:Y:S01]  /*4e6c0*/  SHF.R.S32.HI R15, RZ, 0x1f, R14 ;  /* 0x0000001fff0f7819 */ /* 0x000fe2000001140e */
[----:B------:R-:W-:Y:S01]  /*4e6d0*/  BAR.SYNC.DEFER_BLOCKING 0x0 ;  /* 0x0000000000007b1d */ /* 0x000fe20000010000 */
[----:B------:R-:W-:-:S05]  /*4e6e0*/  IADD3 R24, P3, PT, R14, R2, RZ ;  /* 0x000000020e187210 */ /* 0x000fca0007f7e0ff */
[----:B------:R-:W-:Y:S01]  /*4e6f0*/  IMAD.X R25, R15, 0x1, R0, P3 ;  /* 0x000000010f197824 */ /* 0x000fe200018e0600 */
[C---:B----4-:R-:W-:Y:S01]  /*4e700*/  ISETP.GE.AND P3, PT, R8.reuse, UR6, PT ;  /* 0x0000000608007c0c */ /* 0x050fe2000bf66270 */
[----:B------:R-:W1:Y:S03]  /*4e710*/  LDCU.64 UR6, c[0x0][0x398] ;  /* 0x00007300ff0677ac */ /* 0x000e660008000a00 */
[C---:B------:R-:W-:Y:S01]  /*4e720*/  ISETP.LT.AND P3, PT, R7.reuse, UR29, !P3 ;  /* 0x0000001d07007c0c */ /* 0x040fe2000df61270 */
[C---:B------:R-:W-:Y:S01]  /*4e730*/  VIADD R28, R7.reuse, 0x2 ;  /* 0x00000002071c7836 */ /* 0x040fe20000000000 */
[----:B------:R-:W-:Y:S01]  /*4e740*/  ISETP.GE.AND P4, PT, R7, UR11, PT ;  /* 0x0000000b07007c0c */ /* 0x000fe2000bf86270 */
[----:B---3--:R-:W-:Y:S01]  /*4e750*/  IMAD R3, R8, R18, RZ ;  /* 0x0000001208037224 */ /* 0x008fe200078e02ff */
[----:B------:R-:W-:Y:S01]  /*4e760*/  PRMT R20, R16, 0x7770, RZ ;  /* 0x0000777010147816 */ /* 0x000fe200000000ff */
[----:B------:R-:W-:-:S04]  /*4e770*/  IMAD R23, R18, 0x80, R26 ;  /* 0x0000008012177824 */ /* 0x000fc800078e021a */
[----:B------:R2:W-:Y:S02]  /*4e780*/  @P1 STG.E.U8 desc[UR42][R24.64], R20 ;  /* 0x0000001418001986 */ /* 0x0005e4000c10112a */
[----:B--2---:R-:W-:Y:S01]  /*4e790*/  IADD3 R20, P1, PT, R3, UR8, RZ ;  /* 0x0000000803147c10 */ /* 0x004fe2000ff3e0ff */
[----:B------:R-:W-:-:S03]  /*4e7a0*/  IMAD R25, R18, 0x40, R23 ;  /* 0x0000004012197824 */ /* 0x000fc600078e0217 */
[----:B------:R-:W-:Y:S02]  /*4e7b0*/  LEA.HI.X.SX32 R21, R3, UR9, 0x1, P1 ;  /* 0x0000000903157c11 */ /* 0x000fe400088f0eff */
[----:B------:R-:W-:Y:S02]  /*4e7c0*/  IADD3 R26, P5, PT, R14, R20, RZ ;  /* 0x000000140e1a7210 */ /* 0x000fe40007fbe0ff */
[----:B------:R-:W-:Y:S02]  /*4e7d0*/  IADD3 R22, P1, PT, R23, UR8, RZ ;  /* 0x0000000817167c10 */ /* 0x000fe4000ff3e0ff */
[----:B------:R-:W-:Y:S01]  /*4e7e0*/  IADD3 R24, P6, PT, R25, UR8, RZ ;  /* 0x0000000819187c10 */ /* 0x000fe2000ffde0ff */
[----:B------:R-:W-:Y:S01]  /*4e7f0*/  IMAD.X R27, R15, 0x1, R21, P5 ;  /* 0x000000010f1b7824 */ /* 0x000fe200028e0615 */
[----:B------:R-:W-:Y:S02]  /*4e800*/  LEA.HI.X.SX32 R3, R23, UR9, 0x1, P1 ;  /* 0x0000000917037c11 */ /* 0x000fe400088f0eff */
[----:B------:R-:W-:Y:S01]  /*4e810*/  LEA.HI.X.SX32 R23, R25, UR9, 0x1, P6 ;  /* 0x0000000919177c11 */ /* 0x000fe2000b0f0eff */
[----:B------:R-:W2:Y:S01]  /*4e820*/  LDCU.64 UR8, c[0x0][0x398] ;  /* 0x00007300ff0877ac */ /* 0x000ea20008000a00 */
[----:B------:R-:W-:-:S02]  /*4e830*/  ISETP.LT.AND P5, PT, R9, UR4, !P4 ;  /* 0x0000000409007c0c */ /* 0x000fc4000e7a1270 */
[----:B------:R-:W-:Y:S01]  /*4e840*/  PRMT R25, R16, 0x7771, RZ ;  /* 0x0000777110197816 */ /* 0x000fe200000000ff */
[----:B------:R-:W3:Y:S01]  /*4e850*/  LDCU UR4, c[0x0][0x39c] ;  /* 0x00007380ff0477ac */ /* 0x000ee20008000800 */
[----:B0-----:R-:W-:Y:S02]  /*4e860*/  ISETP.GE.AND P1, PT, R28, UR10, PT ;  /* 0x0000000a1c007c0c */ /* 0x001fe4000bf26270 */
[----:B------:R-:W-:Y:S02]  /*4e870*/  IADD3 R28, P6, PT, R14, R22, RZ ;  /* 0x000000160e1c7210 */ /* 0x000fe40007fde0ff */
[----:B-1----:R-:W-:Y:S01]  /*4e880*/  ISETP.LT.AND P4, PT, R10, UR6, !P4 ;  /* 0x000000060a007c0c */ /* 0x002fe2000e781270 */
[----:B------:R0:W-:Y:S01]  /*4e890*/  @P3 STG.E.U8 desc[UR42][R26.64], R25 ;  /* 0x000000191a003986 */ /* 0x0001e2000c10112a */
[----:B------:R-:W-:Y:S01]  /*4e8a0*/  PRMT R18, R16, 0x7772, RZ ;  /* 0x0000777210127816 */ /* 0x000fe200000000ff */
[----:B------:R-:W-:Y:S01]  /*4e8b0*/  IMAD.X R29, R15, 0x1, R3, P6 ;  /* 0x000000010f1d7824 */ /* 0x000fe200030e0603 */
[----:B------:R-:W1:Y:S01]  /*4e8c0*/  LDCU.64 UR10, c[0x0][0x398] ;  /* 0x00007300ff0a77ac */ /* 0x000e620008000a00 */
[----:B------:R-:W4:Y:S01]  /*4e8d0*/  LDCU UR6, c[0x0][0x39c] ;  /* 0x00007380ff0677ac */ /* 0x000f220008000800 */
[----:B0-----:R-:W-:-:S02]  /*4e8e0*/  IADD3 R26, P3, PT, R14, R24, RZ ;  /* 0x000000180e1a7210 */ /* 0x001fc40007f7e0ff */
[----:B------:R-:W-:Y:S01]  /*4e8f0*/  PRMT R25, R16, 0x7773, RZ ;  /* 0x0000777310197816 */ /* 0x000fe200000000ff */
[----:B------:R-:W-:Y:S02]  /*4e900*/  VIADD R16, R14, UR22 ;  /* 0x000000160e107c36 */ /* 0x000fe40008000000 */
[----:B------:R-:W-:Y:S01]  /*4e910*/  IMAD.X R27, R15, 0x1, R23, P3 ;  /* 0x000000010f1b7824 */ /* 0x000fe200018e0617 */
[----:B------:R0:W-:Y:S01]  /*4e920*/  @P5 STG.E.U8 desc[UR42][R28.64], R18 ;  /* 0x000000121c005986 */ /* 0x0001e2000c10112a */
[----:B------:R-:W-:Y:S01]  /*4e930*/  ISETP.LT.AND P5, PT, R11, UR12, !P2 ;  /* 0x0000000c0b007c0c */ /* 0x000fe2000d7a1270 */
[----:B------:R-:W1:Y:S01]  /*4e940*/  LDCU.64 UR12, c[0x0][0x398] ;  /* 0x00007300ff0c77ac */ /* 0x000e620008000a00 */
[----:B------:R-:W-:Y:S01]  /*4e950*/  ISETP.LT.AND P3, PT, R8, UR20, !P2 ;  /* 0x0000001408007c0c */ /* 0x000fe2000d761270 */
[----:B------:R2:W-:Y:S01]  /*4e960*/  @P4 STG.E.U8 desc[UR42][R26.64], R25 ;  /* 0x000000191a004986 */ /* 0x0005e2000c10112a */
[----:B------:R-:W-:Y:S02]  /*4e970*/  PRMT R15, R12, 0x7771, RZ ;  /* 0x000077710c0f7816 */ /* 0x000fe400000000ff */
[----:B0-----:R-:W-:-:S02]  /*4e980*/  IADD3 R18, P6, PT, R16, R20, RZ ;  /* 0x0000001410127210 */ /* 0x001fc40007fde0ff */
[----:B--2---:R-:W-:Y:S02]  /*4e990*/  SHF.R.S32.HI R25, RZ, 0x1f, R16 ;  /* 0x0000001fff197819 */ /* 0x004fe40000011410 */
[----:B------:R-:W-:Y:S02]  /*4e9a0*/  IADD3 R26, P4, PT, R16, R2, RZ ;  /* 0x00000002101a7210 */ /* 0x000fe40007f9e0ff */
[----:B------:R-:W-:Y:S01]  /*4e9b0*/  PRMT R28, R12, 0x7770, RZ ;  /* 0x000077700c1c7816 */ /* 0x000fe200000000ff */
[C---:B------:R-:W-:Y:S02]  /*4e9c0*/  IMAD.X R19, R25.reuse, 0x1, R21, P6 ;  /* 0x0000000119137824 */ /* 0x040fe400030e0615 */
[----:B------:R-:W-:Y:S01]  /*4e9d0*/  IMAD.X R27, R25, 0x1, R0, P4 ;  /* 0x00000001191b7824 */ /* 0x000fe200020e0600 */
[----:B------:R-:W-:Y:S01]  /*4e9e0*/  ISETP.LT.AND P4, PT, R9, UR8, !P2 ;  /* 0x0000000809007c0c */ /* 0x000fe2000d781270 */
[----:B------:R-:W0:Y:S01]  /*4e9f0*/  LDCU UR8, c[0x0][0x398] ;  /* 0x00007300ff0877ac */ /* 0x000e220008000800 */
[----:B-1----:R-:W-:-:S02]  /*4ea00*/  ISETP.LT.AND P2, PT, R10, UR10, !P2 ;  /* 0x0000000a0a007c0c */ /* 0x002fc4000d741270 */
[----:B------:R1:W-:Y:S01]  /*4ea10*/  @P5 STG.E.U8 desc[UR42][R26.64], R28 ;  /* 0x0000001c1a005986 */ /* 0x0003e2000c10112a */
[C---:B------:R-:W-:Y:S01]  /*4ea20*/  PRMT R14, R12.reuse, 0x7772, RZ ;  /* 0x000077720c0e7816 */ /* 0x040fe200000000ff */
[----:B------:R-:W2:Y:S02]  /*4ea30*/  LDCU UR10, c[0x0][0x398] ;  /* 0x00007300ff0a77ac */ /* 0x000ea40008000800 */
[----:B------:R0:W-:Y:S01]  /*4ea40*/  @P3 STG.E.U8 desc[UR42][R18.64], R15 ;  /* 0x0000000f12003986 */ /* 0x0001e2000c10112a */
[----:B------:R-:W-:Y:S02]  /*4ea50*/  PRMT R12, R12, 0x7773, RZ ;  /* 0x000077730c0c7816 */ /* 0x000fe400000000ff */
[C---:B-1----:R-:W-:Y:S02]  /*4ea60*/  IADD3 R28, P5, PT, R16.reuse, R22, RZ ;  /* 0x00000016101c7210 */ /* 0x042fe40007fbe0ff */
[----:B------:R-:W-:Y:S01]  /*4ea70*/  IADD3 R26, P6, PT, R16, R24, RZ ;  /* 0x00000018101a7210 */ /* 0x000fe20007fde0ff */
[----:B0-----:R-:W4:Y:S02]  /*4ea80*/  LDL.LU R18, [R1+0x1d98] ;  /* 0x001d980001127983 */ /* 0x001f240000300800 */
[----:B------:R-:W-:-:S02]  /*4ea90*/  IMAD.X R29, R25, 0x1, R3, P5 ;  /* 0x00000001191d7824 */ /* 0x000fc400028e0603 */
[----:B------:R-:W-:Y:S02]  /*4eaa0*/  IMAD.X R27, R25, 0x1, R23, P6 ;  /* 0x00000001191b7824 */ /* 0x000fe400030e0617 */
[----:B------:R-:W-:Y:S01]  /*4eab0*/  VIADD R16, R16, UR22 ;  /* 0x0000001610107c36 */ /* 0x000fe20008000000 */
[----:B------:R0:W-:Y:S01]  /*4eac0*/  @P4 STG.E.U8 desc[UR42][R28.64], R14 ;  /* 0x0000000e1c004986 */ /* 0x0001e2000c10112a */
[----:B------:R-:W-:-:S03]  /*4ead0*/  ISETP.LT.AND P4, PT, R11, UR18, !P1 ;  /* 0x000000120b007c0c */ /* 0x000fc6000cf81270 */
[----:B------:R1:W-:Y:S01]  /*4eae0*/  @P2 STG.E.U8 desc[UR42][R26.64], R12 ;  /* 0x0000000c1a002986 */ /* 0x0003e2000c10112a */
[----:B------:R-:W-:Y:S02]  /*4eaf0*/  SHF.R.S32.HI R19, RZ, 0x1f, R16 ;  /* 0x0000001fff137819 */ /* 0x000fe40000011410 */
[C---:B0-----:R-:W-:Y:S02]  /*4eb00*/  IADD3 R28, P2, PT, R16.reuse, R20, RZ ;  /* 0x00000014101c7210 */ /* 0x041fe40007f5e0ff */
[----:B------:R-:W-:Y:S01]  /*4eb10*/  IADD3 R14, P6, PT, R16, R2, RZ ;  /* 0x00000002100e7210 */ /* 0x000fe20007fde0ff */
[----:B-1----:R-:W-:Y:S02]  /*4eb20*/  VIADD R12, R7, 0x3 ;  /* 0x00000003070c7836 */ /* 0x002fe40000000000 */
[C---:B------:R-:W-:Y:S02]  /*4eb30*/  IMAD.X R29, R19.reuse, 0x1, R21, P2 ;  /* 0x00000001131d7824 */ /* 0x040fe400010e0615 */
[----:B------:R-:W-:Y:S01]  /*4eb40*/  IMAD.X R15, R19, 0x1, R0, P6 ;  /* 0x00000001130f7824 */ /* 0x000fe200030e0600 */
[----:B---3--:R-:W-:Y:S01]  /*4eb50*/  ISETP.GE.AND P2, PT, R12, UR4, PT ;  /* 0x000000040c007c0c */ /* 0x008fe2000bf46270 */
[----:B------:R-:W0:Y:S01]  /*4eb60*/  LDCU UR4, c[0x0][0x39c] ;  /* 0x00007380ff0477ac */ /* 0x000e220008000800 */
[----:B------:R-:W-:-:S02]  /*4eb70*/  PRMT R12, R17, 0x7770, RZ ;  /* 0x00007770110c7816 */ /* 0x000fc400000000ff */
[----:B------:R-:W-:-:S03]  /*4eb80*/  ISETP.LT.AND P3, PT, R8, UR16, !P1 ;  /* 0x0000001008007c0c */ /* 0x000fc6000cf61270 */
[----:B------:R1:W-:Y:S01]  /*4eb90*/  @P4 STG.E.U8 desc[UR42][R14.64], R12 ;  /* 0x0000000c0e004986 */ /* 0x0003e2000c10112a */
[----:B------:R-:W-:Y:S01]  /*4eba0*/  ISETP.LT.AND P5, PT, R9, UR14, !P1 ;  /* 0x0000000e09007c0c */ /* 0x000fe2000cfa1270 */
[----:B------:R-:W3:Y:S01]  /*4ebb0*/  LDCU UR14, c[0x0][0x398] ;  /* 0x00007300ff0e77ac */ /* 0x000ee20008000800 */
[----:B------:R-:W-:Y:S01]  /*4ebc0*/  IADD3 R26, P6, PT, R16, R22, RZ ;  /* 0x00000016101a7210 */ /* 0x000fe20007fde0ff */
[----:B-1----:R-:W3:Y:S01]  /*4ebd0*/  LDL.LU.64 R14, [R1+0x1d90] ;  /* 0x001d9000010e7983 */ /* 0x002ee20000300a00 */
[----:B------:R-:W-:-:S03]  /*4ebe0*/  PRMT R25, R17, 0x7771, RZ ;  /* 0x0000777111197816 */ /* 0x000fc600000000ff */
[----:B------:R-:W-:Y:S01]  /*4ebf0*/  IMAD.X R27, R19, 0x1, R3, P6 ;  /* 0x00000001131b7824 */ /* 0x000fe200030e0603 */
[----:B------:R-:W-:Y:S01]  /*4ec00*/  PRMT R12, R17, 0x7772, RZ ;  /* 0x00007772110c7816 */ /* 0x000fe200000000ff */
[----:B------:R-:W-:Y:S01]  /*4ec10*/  @P3 STG.E.U8 desc[UR42][R28.64], R25 ;  /* 0x000000191c003986 */ /* 0x000fe2000c10112a */
[----:B------:R-:W-:Y:S01]  /*4ec20*/  ISETP.LT.AND P3, PT, R10, UR12, !P1 ;  /* 0x0000000c0a007c0c */ /* 0x000fe2000cf61270 */
[----:B------:R-:W1:Y:S02]  /*4ec30*/  LDCU UR12, c[0x0][0x398] ;  /* 0x00007300ff0c77ac */ /* 0x000e640008000800 */
[----:B------:R0:W-:Y:S02]  /*4ec40*/  @P5 STG.E.U8 desc[UR42][R26.64], R12 ;  /* 0x0000000c1a005986 */ /* 0x0001e4000c10112a */
[----:B0-----:R-:W-:-:S05]  /*4ec50*/  IADD3 R26, P1, PT, R16, R24, RZ ;  /* 0x00000018101a7210 */ /* 0x001fca0007f3e0ff */
[----:B------:R-:W-:Y:S02]  /*4ec60*/  IMAD.X R27, R19, 0x1, R23, P1 ;  /* 0x00000001131b7824 */ /* 0x000fe400008e0617 */
[----:B------:R-:W3:Y:S01]  /*4ec70*/  LDL.LU R19, [R1+0x1d88] ;  /* 0x001d880001137983 */ /* 0x000ee20000300800 */
[----:B------:R-:W-:Y:S01]  /*4ec80*/  VIADD R12, R16, UR22 ;  /* 0x00000016100c7c36 */ /* 0x000fe20008000000 */
[----:B------:R-:W-:Y:S01]  /*4ec90*/  ISETP.LT.AND P5, PT, R11, UR26, !P2 ;  /* 0x0000001a0b007c0c */ /* 0x000fe2000d7a1270 */
[----:B------:R-:W-:Y:S01]  /*4eca0*/  VIADD R16, R7, 0x4 ;  /* 0x0000000407107836 */ /* 0x000fe20000000000 */
[----:B------:R-:W-:Y:S02]  /*4ecb0*/  PRMT R17, R17, 0x7773, RZ ;  /* 0x0000777311117816 */ /* 0x000fe400000000ff */
[----:B------:R-:W-:Y:S02]  /*4ecc0*/  SHF.R.S32.HI R25, RZ, 0x1f, R12 ;  /* 0x0000001fff197819 */ /* 0x000fe4000001140c */
[----:B------:R-:W-:Y:S01]  /*4ecd0*/  IADD3 R28, P6, PT, R12, R2, RZ ;  /* 0x000000020c1c7210 */ /* 0x000fe20007fde0ff */
[----:B------:R0:W-:Y:S01]  /*4ece0*/  @P3 STG.E.U8 desc[UR42][R26.64], R17 ;  /* 0x000000111a003986 */ /* 0x0001e2000c10112a */
[----:B------:R-:W-:-:S02]  /*4ecf0*/  ISETP.LT.AND P4, PT, R8, UR28, !P2 ;  /* 0x0000001c08007c0c */ /* 0x000fc4000d781270 */
[----:B------:R-:W-:Y:S01]  /*4ed00*/  ISETP.GE.AND P1, PT, R16, UR4, PT ;  /* 0x0000000410007c0c */ /* 0x000fe2000bf26270 */
[----:B------:R-:W-:Y:S01]  /*4ed10*/  IMAD.X R29, R25, 0x1, R0, P6 ;  /* 0x00000001191d7824 */ /* 0x000fe200030e0600 */
[----:B------:R-:W-:Y:S01]  /*4ed20*/  IADD3 R16, P6, PT, R12, R20, RZ ;  /* 0x000000140c107210 */ /* 0x000fe20007fde0ff */
[----:B------:R-:W1:Y:S01]  /*4ed30*/  LDCU UR4, c[0x0][0x39c] ;  /* 0x00007380ff0477ac */ /* 0x000e620008000800 */
[----:B------:R-:W-:Y:S01]  /*4ed40*/  ISETP.LT.AND P3, PT, R9, UR8, !P2 ;  /* 0x0000000809007c0c */ /* 0x000fe2000d761270 */
[----:B------:R-:W1:Y:S01]  /*4ed50*/  LDCU UR8, c[0x0][0x398] ;  /* 0x00007300ff0877ac */ /* 0x000e620008000800 */
[----:B0-----:R-:W-:Y:S02]  /*4ed60*/  PRMT R27, R13, 0x7770, RZ ;  /* 0x000077700d1b7816 */ /* 0x001fe400000000ff */
[----:B--2---:R-:W-:Y:S01]  /*4ed70*/  ISETP.LT.AND P2, PT, R10, UR10, !P2 ;  /* 0x0000000a0a007c0c */ /* 0x004fe2000d741270 */
[----:B------:R-:W0:Y:S01]  /*4ed80*/  LDCU UR10, c[0x0][0x398] ;  /* 0x00007300ff0a77ac */ /* 0x000e220008000800 */
[----:B------:R-:W-:Y:S01]  /*4ed90*/  IMAD.X R17, R25, 0x1, R21, P6 ;  /* 0x0000000119117824 */ /* 0x000fe200030e0615 */
[----:B------:R2:W-:Y:S01]  /*4eda0*/  @P5 STG.E.U8 desc[UR42][R28.64], R27 ;  /* 0x0000001b1c005986 */ /* 0x0005e2000c10112a */
[----:B------:R-:W-:-:S02]  /*4edb0*/  IADD3 R26, P5, PT, R12, R22, RZ ;  /* 0x000000160c1a7210 */ /* 0x000fc40007fbe0ff */
[----:B--2---:R-:W-:-:S05]  /*4edc0*/  PRMT R27, R13, 0x7771, RZ ;  /* 0x000077710d1b7816 */ /* 0x004fca00000000ff */
[----:B------:R2:W-:Y:S01]  /*4edd0*/  @P4 STG.E.U8 desc[UR42][R16.64], R27 ;  /* 0x0000001b10004986 */ /* 0x0005e2000c10112a */
[C---:B------:R-:W-:Y:S02]  /*4ede0*/  PRMT R28, R13.reuse, 0x7772, RZ ;  /* 0x000077720d1c7816 */ /* 0x040fe400000000ff */
[----:B------:R-:W-:Y:S02]  /*4edf0*/  PRMT R13, R13, 0x7773, RZ ;  /* 0x000077730d0d7816 */ /* 0x000fe400000000ff */
[----:B--2---:R-:W-:Y:S01]  /*4ee00*/  IADD3 R16, P4, PT, R12, R24, RZ ;  /* 0x000000180c107210 */ /* 0x004fe20007f9e0ff */
[----:B------:R-:W-:-:S04]  /*4ee10*/  IMAD.X R27, R25, 0x1, R3, P5 ;  /* 0x00000001191b7824 */ /* 0x000fc800028e0603 */
[----:B------:R-:W-:Y:S02]  /*4ee20*/  IMAD.X R17, R25, 0x1, R23, P4 ;  /* 0x0000000119117824 */ /* 0x000fe400020e0617 */
[----:B------:R-:W-:Y:S01]  /*4ee30*/  VIADD R25, R12, UR22 ;  /* 0x000000160c197c36 */ /* 0x000fe20008000000 */
[----:B-1----:R-:W-:Y:S01]  /*4ee40*/  ISETP.LT.AND P4, PT, R11, UR8, !P1 ;  /* 0x000000080b007c0c */ /* 0x002fe2000cf81270 */
[----:B------:R1:W-:Y:S01]  /*4ee50*/  @P3 STG.E.U8 desc[UR42][R26.64], R28 ;  /* 0x0000001c1a003986 */ /* 0x0003e2000c10112a */
[----:B0-----:R-:W-:Y:S01]  /*4ee60*/  ISETP.LT.AND P5, PT, R8, UR10, !P1 ;  /* 0x0000000a08007c0c */ /* 0x001fe2000cfa1270 */
[----:B------:R-:W0:Y:S02]  /*4ee70*/  LDCU UR8, c[0x0][0x398] ;  /* 0x00007300ff0877ac */ /* 0x000e240008000800 */
[----:B------:R2:W-:Y:S01]  /*4ee80*/  @P2 STG.E.U8 desc[UR42][R16.64], R13 ;  /* 0x0000000d10002986 */ /* 0x0005e2000c10112a */
[----:B------:R-:W-:Y:S01]  /*4ee90*/  IADD3 R12, P6, PT, R25, R20, RZ ;  /* 0x00000014190c7210 */ /* 0x000fe20007fde0ff */
[----:B------:R-:W0:Y:S01]  /*4eea0*/  LDCU UR10, c[0x0][0x398] ;  /* 0x00007300ff0a77ac */ /* 0x000e220008000800 */
[----:B-1----:R-:W-:Y:S01]  /*4eeb0*/  SHF.R.S32.HI R26, RZ, 0x1f, R25 ;  /* 0x0000001fff1a7819 */ /* 0x002fe20000011419 */
[----:B------:R-:W-:Y:S01]  /*4eec0*/  VIADD R27, R7, 0x5 ;  /* 0x00000005071b7836 */ /* 0x000fe20000000000 */
[----:B--2---:R-:W-:Y:S01]  /*4eed0*/  IADD3 R16, P2, PT, R25, R2, RZ ;  /* 0x0000000219107210 */ /* 0x004fe20007f5e0ff */
[----:B------:R-:W-:-:S04]  /*4eee0*/  VIADD R13, R7, 0x6 ;  /* 0x00000006070d7836 */ /* 0x000fc80000000000 */
[C---:B------:R-:W-:Y:S01]  /*4eef0*/  IMAD.X R17, R26.reuse, 0x1, R0, P2 ;  /* 0x000000011a117824 */ /* 0x040fe200010e0600 */
[----:B------:R-:W-:Y:S01]  /*4ef00*/  ISETP.GE.AND P2, PT, R27, UR4, PT ;  /* 0x000000041b007c0c */ /* 0x000fe2000bf46270 */
[----:B------:R-:W1:Y:S01]  /*4ef10*/  LDCU UR4, c[0x0][0x398] ;  /* 0x00007300ff0477ac */ /* 0x000e620008000800 */
[----:B----4-:R-:W-:Y:S01]  /*4ef20*/  ISETP.GE.AND P3, PT, R13, UR6, PT ;  /* 0x000000060d007c0c */ /* 0x010fe2000bf66270 */
[----:B------:R-:W-:Y:S01]  /*4ef30*/  IMAD.X R13, R26, 0x1, R21, P6 ;  /* 0x000000011a0d7824 */ /* 0x000fe200030e0615 */
[----:B------:R-:W2:Y:S01]  /*4ef40*/  LDCU UR6, c[0x0][0x398] ;  /* 0x00007300ff0677ac */ /* 0x000ea20008000800 */
[C---:B------:R-:W-:Y:S02]  /*4ef50*/  PRMT R28, R18.reuse, 0x7770, RZ ;  /* 0x00007770121c7816 */ /* 0x040fe400000000ff */
[----:B------:R-:W-:-:S03]  /*4ef60*/  PRMT R27, R18, 0x7771, RZ ;  /* 0x00007771121b7816 */ /* 0x000fc600000000ff */
[----:B------:R4:W-:Y:S01]  /*4ef70*/  @P4 STG.E.U8 desc[UR42][R16.64], R28 ;  /* 0x0000001c10004986 */ /* 0x0009e2000c10112a */
[----:B------:R-:W-:Y:S01]  /*4ef80*/  ISETP.LT.AND P4, PT, R9, UR12, !P1 ;  /* 0x0000000c09007c0c */ /* 0x000fe2000cf81270 */
[----:B------:R-:W0:Y:S02]  /*4ef90*/  LDCU UR12, c[0x0][0x398] ;  /* 0x00007300ff0c77ac */ /* 0x000e240008000800 */
[----:B------:R1:W-:Y:S01]  /*4efa0*/  @P5 STG.E.U8 desc[UR42][R12.64], R27 ;  /* 0x0000001b0c005986 */ /* 0x0003e2000c10112a */
[----:B---3--:R-:W-:Y:S01]  /*4efb0*/  ISETP.LT.AND P1, PT, R10, UR14, !P1 ;  /* 0x0000000e0a007c0c */ /* 0x008fe2000cf21270 */
[----:B------:R-:W3:Y:S01]  /*4efc0*/  LDCU UR14, c[0x0][0x398] ;  /* 0x00007300ff0e77ac */ /* 0x000ee20008000800 */
[C---:B----4-:R-:W-:Y:S02]  /*4efd0*/  IADD3 R16, P6, PT, R25.reuse, R24, RZ ;  /* 0x0000001819107210 */ /* 0x050fe40007fde0ff */
[C---:B-1----:R-:W-:Y:S01]  /*4efe0*/  IADD3 R12, P5, PT, R25.reuse, R22, RZ ;  /* 0x00000016190c7210 */ /* 0x042fe20007fbe0ff */
[----:B------:R-:W-:Y:S01]  /*4eff0*/  VIADD R25, R25, UR22 ;  /* 0x0000001619197c36 */ /* 0x000fe20008000000 */
[----:B------:R-:W-:-:S03]  /*4f000*/  PRMT R27, R18, 0x7772, RZ ;  /* 0x00007772121b7816 */ /* 0x000fc600000000ff */
[C---:B------:R-:W-:Y:S01]  /*4f010*/  IMAD.X R13, R26.reuse, 0x1, R3, P5 ;  /* 0x000000011a0d7824 */ /* 0x040fe200028e0603 */
[----:B0-----:R-:W-:Y:S01]  /*4f020*/  ISETP.LT.AND P5, PT, R11, UR8, !P2 ;  /* 0x000000080b007c0c */ /* 0x001fe2000d7a1270 */
[----:B------:R-:W-:Y:S01]  /*4f030*/  IMAD.X R17, R26, 0x1, R23, P6 ;  /* 0x000000011a117824 */ /* 0x000fe200030e0617 */
[----:B------:R-:W-:Y:S01]  /*4f040*/  PRMT R18, R18, 0x7773, RZ ;  /* 0x0000777312127816 */ /* 0x000fe200000000ff */
[----:B------:R-:W0:Y:S01]  /*4f050*/  LDCU UR8, c[0x0][0x398] ;  /* 0x00007300ff0877ac */ /* 0x000e220008000800 */
[----:B------:R1:W-:Y:S01]  /*4f060*/  @P4 STG.E.U8 desc[UR42][R12.64], R27 ;  /* 0x0000001b0c004986 */ /* 0x0003e2000c10112a */
[----:B------:R-:W-:-:S03]  /*4f070*/  SHF.R.S32.HI R26, RZ, 0x1f, R25 ;  /* 0x0000001fff1a7819 */ /* 0x000fc60000011419 */
[----:B------:R4:W-:Y:S01]  /*4f080*/  @P1 STG.E.U8 desc[UR42][R16.64], R18 ;  /* 0x0000001210001986 */ /* 0x0009e2000c10112a */
[----:B------:R-:W-:Y:S01]  /*4f090*/  ISETP.LT.AND P1, PT, R8, UR4, !P2 ;  /* 0x0000000408007c0c */ /* 0x000fe2000d721270 */
[----:B------:R-:W0:Y:S01]  /*4f0a0*/  LDCU UR4, c[0x0][0x39c] ;  /* 0x00007380ff0477ac */ /* 0x000e220008000800 */
[----:B-1----:R-:W-:Y:S02]  /*4f0b0*/  IADD3 R12, P4, PT, R25, R2, RZ ;  /* 0x00000002190c7210 */ /* 0x002fe40007f9e0ff */
[----:B----4-:R-:W-:-:S03]  /*4f0c0*/  PRMT R17, R14, 0x7770, RZ ;  /* 0x000077700e117816 */ /* 0x010fc600000000ff */
[----:B------:R-:W-:Y:S01]  /*4f0d0*/  IMAD.X R13, R26, 0x1, R0, P4 ;  /* 0x000000011a0d7824 */ /* 0x000fe200020e0600 */
[----:B------:R-:W-:Y:S02]  /*4f0e0*/  IADD3 R16, P6, PT, R25, R20, RZ ;  /* 0x0000001419107210 */ /* 0x000fe40007fde0ff */
[----:B--2---:R-:W-:Y:S01]  /*4f0f0*/  ISETP.LT.AND P4, PT, R9, UR6, !P2 ;  /* 0x0000000609007c0c */ /* 0x004fe2000d781270 */
[----:B------:R-:W1:Y:S01]  /*4f100*/  LDCU UR6, c[0x0][0x39c] ;  /* 0x00007380ff0677ac */ /* 0x000e620008000800 */
[----:B------:R2:W-:Y:S01]  /*4f110*/  @P5 STG.E.U8 desc[UR42][R12.64], R17 ;  /* 0x000000110c005986 */ /* 0x0005e2000c10112a */
[C---:B------:R-:W-:Y:S02]  /*4f120*/  PRMT R18, R14.reuse, 0x7771, RZ ;  /* 0x000077710e127816 */ /* 0x040fe400000000ff */
[----:B------:R-:W-:Y:S02]  /*4f130*/  PRMT R27, R14, 0x7772, RZ ;  /* 0x000077720e1b7816 */ /* 0x000fe400000000ff */
[----:B--2---:R-:W-:Y:S01]  /*4f140*/  IADD3 R12, P5, PT, R25, R22, RZ ;  /* 0x00000016190c7210 */ /* 0x004fe20007fbe0ff */
[----:B------:R-:W-:-:S04]  /*4f150*/  IMAD.X R17, R26, 0x1, R21, P6 ;  /* 0x000000011a117824 */ /* 0x000fc800030e0615 */
[----:B------:R-:W-:Y:S01]  /*4f160*/  IMAD.X R13, R26, 0x1, R3, P5 ;  /* 0x000000011a0d7824 */ /* 0x000fe200028e0603 */
[----:B------:R2:W-:Y:S01]  /*4f170*/  @P1 STG.E.U8 desc[UR42][R16.64], R18 ;  /* 0x0000001210001986 */ /* 0x0005e2000c10112a */
[----:B0-----:R-:W-:Y:S01]  /*4f180*/  ISETP.LT.AND P1, PT, R10, UR8, !P2 ;  /* 0x000000080a007c0c */ /* 0x001fe2000d721270 */
[----:B------:R-:W0:Y:S01]  /*4f190*/  LDCU UR8, c[0x0][0x398] ;  /* 0x00007300ff0877ac */ /* 0x000e220008000800 */
[----:B------:R-:W-:Y:S01]  /*4f1a0*/  ISETP.LT.AND P5, PT, R11, UR10, !P3 ;  /* 0x0000000a0b007c0c */ /* 0x000fe2000dfa1270 */
[----:B------:R4:W-:Y:S01]  /*4f1b0*/  @P4 STG.E.U8 desc[UR42][R12.64], R27 ;  /* 0x0000001b0c004986 */ /* 0x0009e2000c10112a */
[----:B------:R-:W-:Y:S01]  /*4f1c0*/  PRMT R14, R14, 0x7773, RZ ;  /* 0x000077730e0e7816 */ /* 0x000fe200000000ff */
[----:B------:R-:W0:Y:S01]  /*4f1d0*/  LDCU UR10, c[0x0][0x398] ;  /* 0x00007300ff0a77ac */ /* 0x000e220008000800 */
[C---:B--2---:R-:W-:Y:S01]  /*4f1e0*/  VIADD R18, R25.reuse, UR22 ;  /* 0x0000001619127c36 */ /* 0x044fe20008000000 */
[----:B------:R-:W-:Y:S01]  /*4f1f0*/  IADD3 R16, P2, PT, R25, R24, RZ ;  /* 0x0000001819107210 */ /* 0x000fe20007f5e0ff */
[----:B----4-:R-:W-:-:S03]  /*4f200*/  VIADD R13, R7, 0x7 ;  /* 0x00000007070d7836 */ /* 0x010fc60000000000 */
[----:B------:R-:W-:Y:S02]  /*4f210*/  SHF.R.S32.HI R25, RZ, 0x1f, R18 ;  /* 0x0000001fff197819 */ /* 0x000fe40000011412 */
[----:B------:R-:W-:Y:S01]  /*4f220*/  IADD3 R12, P4, PT, R18, R2, RZ ;  /* 0x00000002120c7210 */ /* 0x000fe20007f9e0ff */
[----:B------:R-:W-:Y:S01]  /*4f230*/  IMAD.X R17, R26, 0x1, R23, P2 ;  /* 0x000000011a117824 */ /* 0x000fe200010e0617 */
[----:B------:R-:W-:Y:S01]  /*4f240*/  ISETP.GE.AND P2, PT, R13, UR4, PT ;  /* 0x000000040d007c0c */ /* 0x000fe2000bf46270 */
[----:B------:R-:W2:Y:S01]  /*4f250*/  LDCU UR4, c[0x0][0x398] ;  /* 0x00007300ff0477ac */ /* 0x000ea20008000800 */
[----:B------:R-:W-:Y:S01]  /*4f260*/  PRMT R26, R19, 0x7770, RZ ;  /* 0x00007770131a7816 */ /* 0x000fe200000000ff */
[----:B------:R-:W-:Y:S01]  /*4f270*/  IMAD.X R13, R25, 0x1, R0, P4 ;  /* 0x00000001190d7824 */ /* 0x000fe200020e0600 */
[----:B------:R4:W-:Y:S04]  /*4f280*/  @P1 STG.E.U8 desc[UR42][R16.64], R14 ;  /* 0x0000000e10001986 */ /* 0x0009e8000c10112a */
[----:B------:R1:W-:Y:S01]  /*4f290*/  @P5 STG.E.U8 desc[UR42][R12.64], R26 ;  /* 0x0000001a0c005986 */ /* 0x0003e2000c10112a */
[----:B------:R-:W-:Y:S01]  /*4f2a0*/  ISETP.LT.AND P5, PT, R8, UR12, !P3 ;  /* 0x0000000c08007c0c */ /* 0x000fe2000dfa1270 */
[----:B------:R-:W2:Y:S01]  /*4f2b0*/  LDCU UR12, c[0x0][0x398] ;  /* 0x00007300ff0c77ac */ /* 0x000ea20008000800 */
[----:B0-----:R-:W-:-:S02]  /*4f2c0*/  ISETP.LT.AND P4, PT, R9, UR8, !P3 ;  /* 0x0000000809007c0c */ /* 0x001fc4000df81270 */
[----:B------:R-:W-:Y:S01]  /*4f2d0*/  PRMT R28, R19, 0x7773, RZ ;  /* 0x00007773131c7816 */ /* 0x000fe200000000ff */
[----:B------:R-:W0:Y:S01]  /*4f2e0*/  LDCU UR8, c[0x0][0x398] ;  /* 0x00007300ff0877ac */ /* 0x000e220008000800 */
[----:B----4-:R-:W-:Y:S01]  /*4f2f0*/  IADD3 R16, P6, PT, R18, R20, RZ ;  /* 0x0000001412107210 */ /* 0x010fe20007fde0ff */
[----:B-1----:R-:W-:-:S04]  /*4f300*/  VIADD R12, R7, 0x8 ;  /* 0x00000008070c7836 */ /* 0x002fc80000000000 */
[----:B------:R-:W-:Y:S01]  /*4f310*/  IMAD.X R17, R25, 0x1, R21, P6 ;  /* 0x0000000119117824 */ /* 0x000fe200030e0615 */
[----:B------:R-:W-:Y:S01]  /*4f320*/  ISETP.GE.AND P1, PT, R12, UR6, PT ;  /* 0x000000060c007c0c */ /* 0x000fe2000bf26270 */
[----:B------:R-:W1:Y:S01]  /*4f330*/  LDCU UR6, c[0x0][0x398] ;  /* 0x00007300ff0677ac */ /* 0x000e620008000800 */
[----:B------:R-:W-:Y:S02]  /*4f340*/  IADD3 R12, P6, PT, R18, R22, RZ ;  /* 0x00000016120c7210 */ /* 0x000fe40007fde0ff */
[C---:B------:R-:W-:Y:S02]  /*4f350*/  PRMT R26, R19.reuse, 0x7771, RZ ;  /* 0x00007771131a7816 */ /* 0x040fe400000000ff */
[----:B------:R-:W-:Y:S01]  /*4f360*/  PRMT R14, R19, 0x7772, RZ ;  /* 0x00007772130e7816 */ /* 0x000fe200000000ff */
[----:B------:R-:W-:Y:S01]  /*4f370*/  IMAD.X R13, R25, 0x1, R3, P6 ;  /* 0x00000001190d7824 */ /* 0x000fe200030e0603 */
[----:B--2---:R-:W-:Y:S01]  /*4f380*/  ISETP.LT.AND P3, PT, R10, UR4, !P3 ;  /* 0x000000040a007c0c */ /* 0x004fe2000df61270 */
[----:B------:R-:W-:Y:S01]  /*4f390*/  @P5 STG.E.U8 desc[UR42][R16.64], R26 ;  /* 0x0000001a10005986 */ /* 0x000fe2000c10112a */
[----:B------:R-:W2:Y:S03]  /*4f3a0*/  LDCU UR4, c[0x0][0x398] ;  /* 0x00007300ff0477ac */ /* 0x000ea60008000800 */
[----:B------:R4:W-:Y:S04]  /*4f3b0*/  @P4 STG.E.U8 desc[UR42][R12.64], R14 ;  /* 0x0000000e0c004986 */ /* 0x0009e8000c10112a */
[----:B------:R-:W2:Y:S01]  /*4f3c0*/  LDL.LU R10, [R1+0x1d84] ;  /* 0x001d8400010a7983 */ /* 0x000ea20000300800 */
[----:B----4-:R-:W-:-:S05]  /*4f3d0*/  IADD3 R12, P5, PT, R18, R24, RZ ;  /* 0x00000018120c7210 */ /* 0x010fca0007fbe0ff */
[----:B------:R-:W-:-:S05]  /*4f3e0*/  IMAD.X R13, R25, 0x1, R23, P5 ;  /* 0x00000001190d7824 */ /* 0x000fca00028e0617 */
[----:B------:R4:W-:Y:S04]  /*4f3f0*/  @P3 STG.E.U8 desc[UR42][R12.64], R28 ;  /* 0x0000001c0c003986 */ /* 0x0009e8000c10112a */
[----:B----4-:R-:W2:Y:S01]  /*4f400*/  LDL.LU R28, [R1+0x1d60] ;  /* 0x001d6000011c7983 */ /* 0x010ea20000300800 */
[----:B------:R-:W-:Y:S01]  /*4f410*/  VIADD R19, R18, UR22 ;  /* 0x0000001612137c36 */ /* 0x000fe20008000000 */
[----:B------:R-:W-:Y:S01]  /*4f420*/  ISETP.LT.AND P4, PT, R11, UR10, !P2 ;  /* 0x0000000a0b007c0c */ /* 0x000fe2000d781270 */
[----:B------:R-:W4:Y:S03]  /*4f430*/  LDCU UR10, c[0x0][0x398] ;  /* 0x00007300ff0a77ac */ /* 0x000f260008000800 */
[----:B------:R-:W-:-:S02]  /*4f440*/  SHF.R.S32.HI R18, RZ, 0x1f, R19 ;  /* 0x0000001fff127819 */ /* 0x000fc40000011413 */
[----:B------:R-:W-:Y:S02]  /*4f450*/  IADD3 R14, P5, PT, R19, R2, RZ ;  /* 0x00000002130e7210 */ /* 0x000fe40007fbe0ff */
[C---:B------:R-:W-:Y:S02]  /*4f460*/  PRMT R27, R15.reuse, 0x7773, RZ ;  /* 0x000077730f1b7816 */ /* 0x040fe400000000ff */
[C---:B------:R-:W-:Y:S02]  /*4f470*/  PRMT R26, R15.reuse, 0x7772, RZ ;  /* 0x000077720f1a7816 */ /* 0x040fe400000000ff */
[C---:B------:R-:W-:Y:S02]  /*4f480*/  PRMT R25, R15.reuse, 0x7771, RZ ;  /* 0x000077710f197816 */ /* 0x040fe400000000ff */
[----:B------:R-:W-:Y:S01]  /*4f490*/  PRMT R17, R15, 0x7770, RZ ;  /* 0x000077700f117816 */ /* 0x000fe200000000ff */
[----:B------:R-:W-:Y:S01]  /*4f4a0*/  IMAD.X R15, R18, 0x1, R0, P5 ;  /* 0x00000001120f7824 */ /* 0x000fe200028e0600 */
[----:B------:R-:W-:-:S02]  /*4f4b0*/  IADD3 R16, P6, PT, R19, R20, RZ ;  /* 0x0000001413107210 */ /* 0x000fc40007fde0ff */
[----:B-1----:R-:W-:Y:S01]  /*4f4c0*/  ISETP.LT.AND P3, PT, R8, UR6, !P2 ;  /* 0x0000000608007c0c */ /* 0x002fe2000d761270 */
[----:B------:R-:W1:Y:S01]  /*4f4d0*/  LDCU UR6, c[0x0][0x398] ;  /* 0x00007300ff0677ac */ /* 0x000e620008000800 */
[----:B0-----:R-:W-:Y:S01]  /*4f4e0*/  ISETP.LT.AND P5, PT, R9, UR8, !P2 ;  /* 0x0000000809007c0c */ /* 0x001fe2000d7a1270 */
[----:B------:R0:W-:Y:S01]  /*4f4f0*/  @P4 STG.E.U8 desc[UR42][R14.64], R17 ;  /* 0x000000110e004986 */ /* 0x0001e2000c10112a */
[C---:B------:R-:W-:Y:S01]  /*4f500*/  IADD3 R12, P4, PT, R19.reuse, R22, RZ ;  /* 0x00000016130c7210 */ /* 0x040fe20007f9e0ff */
[----:B------:R-:W1:Y:S02]  /*4f510*/  LDCU UR8, c[0x0][0x398] ;  /* 0x00007300ff0877ac */ /* 0x000e640008000800 */
[----:B------:R-:W3:Y:S02]  /*4f520*/  LDL.LU R8, [R1+0x1d80] ;  /* 0x001d800001087983 */ /* 0x000ee40000300800 */
[C---:B------:R-:W-:Y:S02]  /*4f530*/  IMAD.X R13, R18.reuse, 0x1, R3, P4 ;  /* 0x00000001120d7824 */ /* 0x040fe400020e0603 */
[----:B------:R-:W4:Y:S01]  /*4f540*/  LDL.LU R9, [R1+0x1d7c] ;  /* 0x001d7c0001097983 */ /* 0x000f220000300800 */
[----:B0-----:R-:W-:Y:S01]  /*4f550*/  IMAD.X R17, R18, 0x1, R21, P6 ;  /* 0x0000000112117824 */ /* 0x001fe200030e0615 */
[----:B------:R-:W-:-:S05]  /*4f560*/  IADD3 R14, P6, PT, R19, R24, RZ ;  /* 0x00000018130e7210 */ /* 0x000fca0007fde0ff */
[----:B------:R-:W-:Y:S01]  /*4f570*/  IMAD.X R15, R18, 0x1, R23, P6 ;  /* 0x00000001120f7824 */ /* 0x000fe200030e0617 */
[----:B------:R-:W-:Y:S04]  /*4f580*/  @P3 STG.E.U8 desc[UR42][R16.64], R25 ;  /* 0x0000001910003986 */ /* 0x000fe8000c10112a */
[----:B------:R0:W-:Y:S04]  /*4f590*/  @P5 STG.E.U8 desc[UR42][R12.64], R26 ;  /* 0x0000001a0c005986 */ /* 0x0001e8000c10112a */
[----:B0-----:R-:W4:Y:S01]  /*4f5a0*/  LDL.LU R26, [R1+0x1d64] ;  /* 0x001d6400011a7983 */ /* 0x001f220000300800 */
[----:B--2---:R-:W-:Y:S01]  /*4f5b0*/  ISETP.LT.AND P2, PT, R28, UR4, !P2 ;  /* 0x000000041c007c0c */ /* 0x004fe2000d741270 */
[----:B------:R-:W-:Y:S01]  /*4f5c0*/  VIADD R19, R19, UR22 ;  /* 0x0000001613137c36 */ /* 0x000fe20008000000 */
[----:B-1----:R-:W-:Y:S01]  /*4f5d0*/  ISETP.LT.AND P4, PT, R11, UR6, !P1 ;  /* 0x000000060b007c0c */ /* 0x002fe2000cf81270 */
[----:B------:R-:W0:Y:S10]  /*4f5e0*/  LDCU UR4, c[0x0][0x39c] ;  /* 0x00007380ff0477ac */ /* 0x000e340008000800 */
[----:B------:R1:W-:Y:S01]  /*4f5f0*/  @P2 STG.E.U8 desc[UR42][R14.64], R27 ;  /* 0x0000001b0e002986 */ /* 0x0003e2000c10112a */
[----:B------:R-:W-:Y:S01]  /*4f600*/  SHF.R.S32.HI R18, RZ, 0x1f, R19 ;  /* 0x0000001fff127819 */ /* 0x000fe20000011413 */
[----:B------:R-:W2:Y:S02]  /*4f610*/  LDCU UR6, c[0x0][0x398] ;  /* 0x00007300ff0677ac */ /* 0x000ea40008000800 */
[----:B-1----:R-:W2:Y:S01]  /*4f620*/  LDL.LU R27, [R1+0x1d5c] ;  /* 0x001d5c00011b7983 */ /* 0x002ea20000300800 */
[----:B------:R-:W-:-:S02]  /*4f630*/  IADD3 R16, P3, PT, R19, R2, RZ ;  /* 0x0000000213107210 */ /* 0x000fc40007f7e0ff */
[----:B---3--:R-:W-:-:S03]  /*4f640*/  PRMT R15, R8, 0x7770, RZ ;  /* 0x00007770080f7816 */ /* 0x008fc600000000ff */
[C---:B------:R-:W-:Y:S01]  /*4f650*/  IMAD.X R17, R18.reuse, 0x1, R0, P3 ;  /* 0x0000000112117824 */ /* 0x040fe200018e0600 */
[C---:B------:R-:W-:Y:S02]  /*4f660*/  IADD3 R12, P2, PT, R19.reuse, R20, RZ ;  /* 0x00000014130c7210 */ /* 0x040fe40007f5e0ff */
[----:B------:R-:W-:Y:S02]  /*4f670*/  IADD3 R14, P6, PT, R19, R22, RZ ;  /* 0x00000016130e7210 */ /* 0x000fe40007fde0ff */
[----:B------:R1:W-:Y:S01]  /*4f680*/  @P4 STG.E.U8 desc[UR42][R16.64], R15 ;  /* 0x0000000f10004986 */ /* 0x0003e2000c10112a */
[----:B------:R-:W-:Y:S02]  /*4f690*/  IMAD.X R13, R18, 0x1, R21, P2 ;  /* 0x00000001120d7824 */ /* 0x000fe400010e0615 */
[----:B------:R-:W-:Y:S01]  /*4f6a0*/  VIADD R25, R7, 0x9 ;  /* 0x0000000907197836 */ /* 0x000fe20000000000 */
[----:B-1----:R-:W-:Y:S01]  /*4f6b0*/  PRMT R16, R8, 0x7771, RZ ;  /* 0x0000777108107816 */ /* 0x002fe200000000ff */
[----:B------:R-:W-:Y:S01]  /*4f6c0*/  IMAD.X R15, R18, 0x1, R3, P6 ;  /* 0x00000001120f7824 */ /* 0x000fe200030e0603 */
[----:B------:R-:W-:-:S02]  /*4f6d0*/  PRMT R17, R8, 0x7772, RZ ;  /* 0x0000777208117816 */ /* 0x000fc400000000ff */
[----:B----4-:R-:W-:Y:S01]  /*4f6e0*/  ISETP.LT.AND P3, PT, R26, UR10, !P1 ;  /* 0x0000000a1a007c0c */ /* 0x010fe2000cf61270 */
[----:B------:R-:W1:Y:S01]  /*4f6f0*/  LDCU UR10, c[0x0][0x398] ;  /* 0x00007300ff0a77ac */ /* 0x000e620008000800 */
[----:B0-----:R-:W-:Y:S01]  /*4f700*/  ISETP.GE.AND P2, PT, R25, UR4, PT ;  /* 0x0000000419007c0c */ /* 0x001fe2000bf46270 */
[----:B------:R-:W0:Y:S03]  /*4f710*/  LDCU UR4, c[0x0][0x39c] ;  /* 0x00007380ff0477ac */ /* 0x000e260008000800 */
[----:B--2---:R-:W-:Y:S01]  /*4f720*/  ISETP.LT.AND P4, PT, R11, UR6, !P2 ;  /* 0x000000060b007c0c */ /* 0x004fe2000d781270 */
[----:B------:R-:W2:Y:S01]  /*4f730*/  LDCU UR6, c[0x0][0x39c] ;  /* 0x00007380ff0677ac */ /* 0x000ea20008000800 */
[----:B------:R-:W-:Y:S01]  /*4f740*/  ISETP.LT.AND P5, PT, R27, UR8, !P1 ;  /* 0x000000081b007c0c */ /* 0x000fe2000cfa1270 */
[----:B------:R-:W3:Y:S01]  /*4f750*/  LDCU UR8, c[0x0][0x398] ;  /* 0x00007300ff0877ac */ /* 0x000ee20008000800 */
[----:B------:R-:W-:Y:S01]  /*4f760*/  ISETP.LT.AND P1, PT, R28, UR12, !P1 ;  /* 0x0000000c1c007c0c */ /* 0x000fe2000cf21270 */
[----:B------:R-:W4:Y:S10]  /*4f770*/  LDCU UR12, c[0x0][0x398] ;  /* 0x00007300ff0c77ac */ /* 0x000f340008000800 */
[----:B------:R0:W-:Y:S04]  /*4f780*/  @P5 STG.E.U8 desc[UR42][R12.64], R16 ;  /* 0x000000100c005986 */ /* 0x0001e8000c10112a */
[----:B------:R1:W-:Y:S01]  /*4f790*/  @P3 STG.E.U8 desc[UR42][R14.64], R17 ;  /* 0x000000110e003986 */ /* 0x0003e2000c10112a */
[C---:B0-----:R-:W-:Y:S01]  /*4f7a0*/  IADD3 R12, P3, PT, R19.reuse, R24, RZ ;  /* 0x00000018130c7210 */ /* 0x041fe20007f7e0ff */
[----:B------:R-:W-:-:S04]  /*4f7b0*/  VIADD R16, R19, UR22 ;  /* 0x0000001613107c36 */ /* 0x000fc80008000000 */
[----:B------:R-:W-:Y:S01]  /*4f7c0*/  IMAD.X R13, R18, 0x1, R23, P3 ;  /* 0x00000001120d7824 */ /* 0x000fe200018e0617 */
[----:B-1----:R-:W-:Y:S02]  /*4f7d0*/  SHF.R.S32.HI R17, RZ, 0x1f, R16 ;  /* 0x0000001fff117819 */ /* 0x002fe40000011410 */
[----:B------:R-:W-:Y:S02]  /*4f7e0*/  IADD3 R14, P3, PT, R16, R2, RZ ;  /* 0x00000002100e7210 */ /* 0x000fe40007f7e0ff */
[----:B------:R-:W-:Y:S02]  /*4f7f0*/  PRMT R18, R8, 0x7773, RZ ;  /* 0x0000777308127816 */ /* 0x000fe400000000ff */
[----:B------:R-:W-:Y:S01]  /*4f800*/  PRMT R8, R10, 0x7770, RZ ;  /* 0x000077700a087816 */ /* 0x000fe200000000ff */
[----:B------:R-:W-:Y:S01]  /*4f810*/  IMAD.X R15, R17, 0x1, R0, P3 ;  /* 0x00000001110f7824 */ /* 0x000fe200018e0600 */
[----:B---3--:R-:W-:Y:S01]  /*4f820*/  ISETP.LT.AND P5, PT, R27, UR8, !P2 ;  /* 0x000000081b007c0c */ /* 0x008fe2000d7a1270 */
[----:B------:R-:W0:Y:S01]  /*4f830*/  LDCU UR8, c[0x0][0x398] ;  /* 0x00007300ff0877ac */ /* 0x000e220008000800 */
[----:B------:R1:W-:Y:S01]  /*4f840*/  @P1 STG.E.U8 desc[UR42][R12.64], R18 ;  /* 0x000000120c001986 */ /* 0x0003e2000c10112a */
[----:B------:R-:W-:-:S03]  /*4f850*/  ISETP.LT.AND P1, PT, R26, UR10, !P2 ;  /* 0x0000000a1a007c0c */ /* 0x000fc6000d721270 */
[----:B------:R3:W-:Y:S01]  /*4f860*/  @P4 STG.E.U8 desc[UR42][R14.64], R8 ;  /* 0x000000080e004986 */ /* 0x0007e2000c10112a */
[----:B------:R-:W0:Y:S01]  /*4f870*/  LDCU UR10, c[0x0][0x398] ;  /* 0x00007300ff0a77ac */ /* 0x000e220008000800 */
[C---:B-1----:R-:W-:Y:S01]  /*4f880*/  IADD3 R12, P3, PT, R16.reuse, R20, RZ ;  /* 0x00000014100c7210 */ /* 0x042fe20007f7e0ff */
[C---:B---3--:R-:W-:Y:S01]  /*4f890*/  VIADD R15, R7.reuse, 0xa ;  /* 0x0000000a070f7836 */ /* 0x048fe20000000000 */
[----:B------:R-:W-:Y:S01]  /*4f8a0*/  IADD3 R14, P6, PT, R16, R22, RZ ;  /* 0x00000016100e7210 */ /* 0x000fe20007fde0ff */
[----:B------:R-:W-:Y:S01]  /*4f8b0*/  VIADD R8, R7, 0xb ;  /* 0x0000000b07087836 */ /* 0x000fe20000000000 */
[----:B------:R-:W-:Y:S01]  /*4f8c0*/  PRMT R18, R10, 0x7771, RZ ;  /* 0x000077710a127816 */ /* 0x000fe200000000ff */
[----:B------:R-:W-:Y:S01]  /*4f8d0*/  IMAD.X R13, R17, 0x1, R21, P3 ;  /* 0x00000001110d7824 */ /* 0x000fe200018e0615 */
[----:B------:R-:W-:Y:S01]  /*4f8e0*/  ISETP.GE.AND P4, PT, R15, UR4, PT ;  /* 0x000000040f007c0c */ /* 0x000fe2000bf86270 */
[----:B------:R-:W-:Y:S01]  /*4f8f0*/  IMAD.X R15, R17, 0x1, R3, P6 ;  /* 0x00000001110f7824 */ /* 0x000fe200030e0603 */
[----:B--2---:R-:W-:Y:S01]  /*4f900*/  ISETP.GE.AND P3, PT, R8, UR6, PT ;  /* 0x0000000608007c0c */ /* 0x004fe2000bf66270 */
[----:B------:R-:W1:Y:S01]  /*4f910*/  LDCU UR6, c[0x0][0x398] ;  /* 0x00007300ff0677ac */ /* 0x000e620008000800 */
[----:B------:R-:W-:Y:S01]  /*4f920*/  PRMT R8, R10, 0x7772, RZ ;  /* 0x000077720a087816 */ /* 0x000fe200000000ff */
[----:B------:R2:W-:Y:S01]  /*4f930*/  @P5 STG.E.U8 desc[UR42][R12.64], R18 ;  /* 0x000000120c005986 */ /* 0x0005e2000c10112a */
[----:B----4-:R-:W-:Y:S01]  /*4f940*/  ISETP.LT.AND P2, PT, R28, UR12, !P2 ;  /* 0x0000000c1c007c0c */ /* 0x010fe2000d741270 */
[----:B------:R-:W3:Y:S02]  /*4f950*/  LDCU UR4, c[0x0][0x39c] ;  /* 0x00007380ff0477ac */ /* 0x000ee40008000800 */
[----:B------:R4:W-:Y:S01]  /*4f960*/  @P1 STG.E.U8 desc[UR42][R14.64], R8 ;  /* 0x000000080e001986 */ /* 0x0009e2000c10112a */
[----:B0-----:R-:W-:Y:S01]  /*4f970*/  ISETP.LT.AND P1, PT, R11, UR8, !P4 ;  /* 0x000000080b007c0c */ /* 0x001fe2000e721270 */
[----:B------:R-:W0:Y:S02]  /*4f980*/  LDCU UR8, c[0x0][0x398] ;  /* 0x00007300ff0877ac */ /* 0x000e240008000800 */
[----:B------:R-:W3:Y:S01]  /*4f990*/  LDL.LU R11, [R1+0x1d78] ;  /* 0x001d7800010b7983 */ /* 0x000ee20000300800 */
[----:B------:R-:W0:Y:S01]  /*4f9a0*/  LDCU UR12, c[0x0][0x398] ;  /* 0x00007300ff0c77ac */ /* 0x000e220008000800 */
[----:B--2---:R-:W-:-:S02]  /*4f9b0*/  IADD3 R12, P5, PT, R16, R24, RZ ;  /* 0x00000018100c7210 */ /* 0x004fc40007fbe0ff */
[----:B------:R-:W2:Y:S01]  /*4f9c0*/  LDL.LU R29, [R1+0x10] ;  /* 0x00001000011d7983 */ /* 0x000ea20000300800 */
[----:B----4-:R-:W-:Y:S02]  /*4f9d0*/  VIADD R8, R16, UR22 ;  /* 0x0000001610087c36 */ /* 0x010fe40008000000 */
[----:B------:R-:W-:-:S03]  /*4f9e0*/  IMAD.X R13, R17, 0x1, R23, P5 ;  /* 0x00000001110d7824 */ /* 0x000fc600028e0617 */
[----:B------:R-:W-:Y:S02]  /*4f9f0*/  SHF.R.S32.HI R16, RZ, 0x1f, R8 ;  /* 0x0000001fff107819 */ /* 0x000fe40000011408 */
[----:B------:R-:W-:Y:S02]  /*4fa00*/  IADD3 R14, P5, PT, R8, R2, RZ ;  /* 0x00000002080e7210 */ /* 0x000fe40007fbe0ff */
[----:B------:R-:W-:Y:S02]  /*4fa10*/  PRMT R17, R10, 0x7773, RZ ;  /* 0x000077730a117816 */ /* 0x000fe400000000ff */
[----:B------:R-:W-:Y:S01]  /*4fa20*/  PRMT R18, R9, 0x7770, RZ ;  /* 0x0000777009127816 */ /* 0x000fe200000000ff */
[----:B------:R-:W-:Y:S01]  /*4fa30*/  IMAD.X R15, R16, 0x1, R0, P5 ;  /* 0x00000001100f7824 */ /* 0x000fe200028e0600 */
[----:B-1----:R-:W-:Y:S01]  /*4fa40*/  ISETP.LT.AND P5, PT, R27, UR6, !P4 ;  /* 0x000000061b007c0c */ /* 0x002fe2000e7a1270 */
[----:B------:R1:W-:Y:S01]  /*4fa50*/  @P2 STG.E.U8 desc[UR42][R12.64], R17 ;  /* 0x000000110c002986 */ /* 0x0003e2000c10112a */
[----:B------:R-:W4:Y:S03]  /*4fa60*/  LDCU UR6, c[0x0][0x398] ;  /* 0x00007300ff0677ac */ /* 0x000f260008000800 */
[----:B------:R0:W-:Y:S04]  /*4fa70*/  @P1 STG.E.U8 desc[UR42][R14.64], R18 ;  /* 0x000000120e001986 */ /* 0x0001e8000c10112a */
[----:B------:R-:W2:Y:S01]  /*4fa80*/  LDL.LU R10, [R1+0x1d74] ;  /* 0x001d7400010a7983 */ /* 0x000ea20000300800 */
[----:B-1----:R-:W-:-:S02]  /*4fa90*/  IADD3 R12, P1, PT, R8, R20, RZ ;  /* 0x00000014080c7210 */ /* 0x002fc40007f3e0ff */
[----:B0-----:R-:W-:-:S03]  /*4faa0*/  PRMT R18, R9, 0x7771, RZ ;  /* 0x0000777109127816 */ /* 0x001fc600000000ff */
[----:B------:R-:W-:-:S05]  /*4fab0*/  IMAD.X R13, R16, 0x1, R21, P1 ;  /* 0x00000001100d7824 */ /* 0x000fca00008e0615 */
[----:B------:R0:W-:Y:S04]  /*4fac0*/  @P5 STG.E.U8 desc[UR42][R12.64], R18 ;  /* 0x000000120c005986 */ /* 0x0001e8000c10112a */
[----:B0-----:R-:W2:Y:S01]  /*4fad0*/  LDL.LU R18, [R1+0x1d58] ;  /* 0x001d580001127983 */ /* 0x001ea20000300800 */
[----:B------:R-:W-:Y:S01]  /*4fae0*/  ISETP.LT.AND P2, PT, R26, UR10, !P4 ;  /* 0x0000000a1a007c0c */ /* 0x000fe2000e741270 */
[----:B------:R-:W-:Y:S01]  /*4faf0*/  VIADD R15, R7, 0xc ;  /* 0x0000000c070f7836 */ /* 0x000fe20000000000 */
[----:B------:R-:W-:Y:S01]  /*4fb00*/  IADD3 R14, P6, PT, R8, R22, RZ ;  /* 0x00000016080e7210 */ /* 0x000fe20007fde0ff */
[----:B------:R-:W0:Y:S01]  /*4fb10*/  LDCU UR10, c[0x0][0x398] ;  /* 0x00007300ff0a77ac */ /* 0x000e220008000800 */
[----:B------:R-:W-:Y:S02]  /*4fb20*/  PRMT R17, R9, 0x7772, RZ ;  /* 0x0000777209117816 */ /* 0x000fe400000000ff */
[----:B---3--:R-:W-:Y:S01]  /*4fb30*/  ISETP.GE.AND P1, PT, R15, UR4, PT ;  /* 0x000000040f007c0c */ /* 0x008fe2000bf26270 */
[----:B------:R-:W-:Y:S01]  /*4fb40*/  IMAD.X R15, R16, 0x1, R3, P6 ;  /* 0x00000001100f7824 */ /* 0x000fe200030e0603 */
[----:B------:R-:W-:Y:S01]  /*4fb50*/  ISETP.LT.AND P4, PT, R28, UR8, !P4 ;  /* 0x000000081c007c0c */ /* 0x000fe2000e781270 */
[----:B------:R-:W1:Y:S04]  /*4fb60*/  LDCU UR8, c[0x0][0x398] ;  /* 0x00007300ff0877ac */ /* 0x000e680008000800 */
[----:B------:R3:W-:Y:S01]  /*4fb70*/  @P2 STG.E.U8 desc[UR42][R14.64], R17 ;  /* 0x000000110e002986 */ /* 0x0007e2000c10112a */
[----:B------:R-:W-:Y:S01]  /*4fb80*/  IADD3 R12, P2, PT, R8, R24, RZ ;  /* 0x00000018080c7210 */ /* 0x000fe20007f5e0ff */
[----:B------:R-:W0:Y:S04]  /*4fb90*/  LDCU UR4, c[0x0][0x39c] ;  /* 0x00007380ff0477ac */ /* 0x000e280008000800 */
[----:B------:R-:W-:-:S02]  /*4fba0*/  IMAD.X R13, R16, 0x1, R23, P2 ;  /* 0x00000001100d7824 */ /* 0x000fc400010e0617 */
[----:B---3--:R-:W-:Y:S01]  /*4fbb0*/  VIADD R14, R8, UR22 ;  /* 0x00000016080e7c36 */ /* 0x008fe20008000000 */
[----:B------:R-:W-:-:S04]  /*4fbc0*/  PRMT R17, R9, 0x7773, RZ ;  /* 0x0000777309117816 */ /* 0x000fc800000000ff */
[----:B------:R-:W-:Y:S02]  /*4fbd0*/  SHF.R.S32.HI R15, RZ, 0x1f, R14 ;  /* 0x0000001fff0f7819 */ /* 0x000fe4000001140e */
[C---:B------:R-:W-:Y:S02]  /*4fbe0*/  IADD3 R8, P6, PT, R14.reuse, R2, RZ ;  /* 0x000000020e087210 */ /* 0x040fe40007fde0ff */
[----:B----4-:R-:W-:Y:S01]  /*4fbf0*/  ISETP.LT.AND P2, PT, R27, UR6, !P3 ;  /* 0x000000061b007c0c */ /* 0x010fe2000df41270 */
[----:B------:R3:W-:Y:S02]  /*4fc00*/  @P4 STG.E.U8 desc[UR42][R12.64], R17 ;  /* 0x000000110c004986 */ /* 0x0007e4000c10112a */
[----:B------:R-:W-:Y:S01]  /*4fc10*/  IMAD.X R9, R15, 0x1, R0, P6 ;  /* 0x000000010f097824 */ /* 0x000fe200030e0600 */
[----:B------:R-:W4:Y:S01]  /*4fc20*/  LDCU UR6, c[0x0][0x39c] ;  /* 0x00007380ff0677ac */ /* 0x000f220008000800 */
[----:B---3--:R-:W-:-:S05]  /*4fc30*/  IADD3 R12, P6, PT, R14, R20, RZ ;  /* 0x000000140e0c7210 */ /* 0x008fca0007fde0ff */
[----:B------:R-:W-:Y:S01]  /*4fc40*/  IMAD.X R13, R15, 0x1, R21, P6 ;  /* 0x000000010f0d7824 */ /* 0x000fe200030e0615 */
[----:B------:R-:W-:Y:S02]  /*4fc50*/  PRMT R16, R11, 0x7770, RZ ;  /* 0x000077700b107816 */ /* 0x000fe400000000ff */
[----:B--2---:R-:W-:Y:S01]  /*4fc60*/  ISETP.LT.AND P5, PT, R18, UR12, !P3 ;  /* 0x0000000c12007c0c */ /* 0x004fe2000dfa1270 */
[----:B------:R-:W2:-:S12]  /*4fc70*/  LDCU UR12, c[0x0][0x398] ;  /* 0x00007300ff0c77ac */ /* 0x000e980008000800 */
[----:B------:R3:W-:Y:S02]  /*4fc80*/  @P5 STG.E.U8 desc[UR42][R8.64], R16 ;  /* 0x0000001008005986 */ /* 0x0007e4000c10112a */
[----:B---3--:R-:W-:Y:S02]  /*4fc90*/  PRMT R9, R11, 0x7771, RZ ;  /* 0x000077710b097816 */ /* 0x008fe400000000ff */
[----:B------:R-:W-:-:S03]  /*4fca0*/  IADD3 R8, P5, PT, R14, R22, RZ ;  /* 0x000000160e087210 */ /* 0x000fc60007fbe0ff */
[----:B------:R3:W-:Y:S01]  /*4fcb0*/  @P2 STG.E.U8 desc[UR42][R12.64], R9 ;  /* 0x000000090c002986 */ /* 0x0007e2000c10112a */
[----:B------:R-:W-:Y:S02]  /*4fcc0*/  PRMT R16, R11, 0x7772, RZ ;  /* 0x000077720b107816 */ /* 0x000fe400000000ff */
[----:B---3--:R-:W-:Y:S01]  /*4fcd0*/  IADD3 R12, P2, PT, R14, R24, RZ ;  /* 0x000000180e0c7210 */ /* 0x008fe20007f5e0ff */
[----:B------:R-:W-:-:S04]  /*4fce0*/  IMAD.X R9, R15, 0x1, R3, P5 ;  /* 0x000000010f097824 */ /* 0x000fc800028e0603 */
[----:B------:R-:W-:Y:S01]  /*4fcf0*/  IMAD.X R13, R15, 0x1, R23, P2 ;  /* 0x000000010f0d7824 */ /* 0x000fe200010e0617 */
[----:B------:R-:W-:Y:S02]  /*4fd00*/  PRMT R15, R11, 0x7773, RZ ;  /* 0x000077730b0f7816 */ /* 0x000fe400000000ff */
[----:B------:R-:W3:Y:S04]  /*4fd10*/  LDL.LU R11, [R1+0x1d70] ;  /* 0x001d7000010b7983 */ /* 0x000ee80000300800 */
[----:B------:R-:W3:Y:S01]  /*4fd20*/  LDL.LU R25, [R1+0x28] ;  /* 0x0000280001197983 */ /* 0x000ee20000300800 */
[----:B-1----:R-:W-:Y:S01]  /*4fd30*/  ISETP.LT.AND P4, PT, R26, UR8, !P3 ;  /* 0x000000081a007c0c */ /* 0x002fe2000df81270 */
[----:B------:R-:W1:Y:S01]  /*4fd40*/  LDCU UR8, c[0x0][0x398] ;  /* 0x00007300ff0877ac */ /* 0x000e620008000800 */
[----:B0-----:R-:W-:Y:S01]  /*4fd50*/  ISETP.LT.AND P3, PT, R28, UR10, !P3 ;  /* 0x0000000a1c007c0c */ /* 0x001fe2000df61270 */
[----:B------:R-:W0:Y:S10]  /*4fd60*/  LDCU UR10, c[0x0][0x398] ;  /* 0x00007300ff0a77ac */ /* 0x000e340008000800 */
[----:B------:R0:W-:Y:S04]  /*4fd70*/  @P4 STG.E.U8 desc[UR42][R8.64], R16 ;  /* 0x0000001008004986 */ /* 0x0001e8000c10112a */
[----:B------:R2:W-:Y:S01]  /*4fd80*/  @P3 STG.E.U8 desc[UR42][R12.64], R15 ;  /* 0x0000000f0c003986 */ /* 0x0005e2000c10112a */
[----:B-1----:R-:W-:Y:S01]  /*4fd90*/  ISETP.LT.AND P4, PT, R18, UR8, !P1 ;  /* 0x0000000812007c0c */ /* 0x002fe2000cf81270 */
[----:B------:R-:W1:Y:S01]  /*4fda0*/  LDCU UR8, c[0x0][0x398] ;  /* 0x00007300ff0877ac */ /* 0x000e620008000800 */
[----:B0-----:R-:W-:Y:S01]  /*4fdb0*/  VIADD R16, R14, UR22 ;  /* 0x000000160e107c36 */ /* 0x001fe20008000000 */
[----:B------:R-:W-:Y:S01]  /*4fdc0*/  ISETP.LT.AND P5, PT, R27, UR10, !P1 ;  /* 0x0000000a1b007c0c */ /* 0x000fe2000cfa1270 */
[C---:B------:R-:W-:Y:S01]  /*4fdd0*/  VIADD R14, R7.reuse, 0xd ;  /* 0x0000000d070e7836 */ /* 0x040fe20000000000 */
[----:B------:R-:W-:Y:S01]  /*4fde0*/  PRMT R17, R10, 0x7771, RZ ;  /* 0x000077710a117816 */ /* 0x000fe200000000ff */
[----:B--2---:R-:W-:Y:S01]  /*4fdf0*/  VIADD R13, R7, 0xe ;  /* 0x0000000e070d7836 */ /* 0x004fe20000000000 */
[----:B------:R-:W-:Y:S01]  /*4fe00*/  SHF.R.S32.HI R15, RZ, 0x1f, R16 ;  /* 0x0000001fff0f7819 */ /* 0x000fe20000011410 */
[----:B------:R-:W0:Y:S01]  /*4fe10*/  LDCU UR10, c[0x0][0x398] ;  /* 0x00007300ff0a77ac */ /* 0x000e220008000800 */
[----:B------:R-:W-:-:S02]  /*4fe20*/  IADD3 R8, P2, PT, R16, R2, RZ ;  /* 0x0000000210087210 */ /* 0x000fc40007f5e0ff */
[----:B------:R-:W-:Y:S02]  /*4fe30*/  IADD3 R12, P6, PT, R16, R20, RZ ;  /* 0x00000014100c7210 */ /* 0x000fe40007fde0ff */
[----:B------:R-:W-:Y:S01]  /*4fe40*/  ISETP.GE.AND P3, PT, R14, UR4, PT ;  /* 0x000000040e007c0c */ /* 0x000fe2000bf66270 */
[----:B------:R-:W-:Y:S01]  /*4fe50*/  IMAD.X R9, R15, 0x1, R0, P2 ;  /* 0x000000010f097824 */ /* 0x000fe200010e0600 */
[----:B------:R-:W-:Y:S01]  /*4fe60*/  PRMT R14, R10, 0x7770, RZ ;  /* 0x000077700a0e7816 */ /* 0x000fe200000000ff */
[----:B------:R-:W2:Y:S01]  /*4fe70*/  LDCU UR4, c[0x0][0x398] ;  /* 0x00007300ff0477ac */ /* 0x000ea20008000800 */
[----:B----4-:R-:W-:Y:S01]  /*4fe80*/  ISETP.GE.AND P2, PT, R13, UR6, PT ;  /* 0x000000060d007c0c */ /* 0x010fe2000bf46270 */
[----:B------:R-:W-:Y:S02]  /*4fe90*/  IMAD.X R13, R15, 0x1, R21, P6 ;  /* 0x000000010f0d7824 */ /* 0x000fe400030e0615 */
[----:B------:R4:W-:Y:S01]  /*4fea0*/  @P4 STG.E.U8 desc[UR42][R8.64], R14 ;  /* 0x0000000e08004986 */ /* 0x0009e2000c10112a */
[----:B------:R-:W-:Y:S01]  /*4feb0*/  ISETP.LT.AND P4, PT, R26, UR12, !P1 ;  /* 0x0000000c1a007c0c */ /* 0x000fe2000cf81270 */
[----:B------:R-:W0:Y:S01]  /*4fec0*/  LDCU UR6, c[0x0][0x398] ;  /* 0x00007300ff0677ac */ /* 0x000e220008000800 */
[----:B------:R-:W-:Y:S01]  /*4fed0*/  ISETP.LT.AND P1, PT, R28, UR14, !P1 ;  /* 0x0000000e1c007c0c */ /* 0x000fe2000cf21270 */
[----:B------:R1:W-:Y:S01]  /*4fee0*/  @P5 STG.E.U8 desc[UR42][R12.64], R17 ;  /* 0x000000110c005986 */ /* 0x0003e2000c10112a */
[----:B------:R-:W0:Y:S01]  /*4fef0*/  LDCU UR12, c[0x0][0x398] ;  /* 0x00007300ff0c77ac */ /* 0x000e220008000800 */
[----:B----4-:R-:W-:-:S02]  /*4ff00*/  IADD3 R14, P6, PT, R16, R24, RZ ;  /* 0x00000018100e7210 */ /* 0x010fc40007fde0ff */
[C---:B-1----:R-:W-:Y:S01]  /*4ff10*/  IADD3 R12, P5, PT, R16.reuse, R22, RZ ;  /* 0x00000016100c7210 */ /* 0x042fe20007fbe0ff */
[----:B------:R-:W-:Y:S01]  /*4ff20*/  VIADD R8, R16, UR22 ;  /* 0x0000001610087c36 */ /* 0x000fe20008000000 */
[----:B------:R-:W-:-:S03]  /*4ff30*/  PRMT R9, R10, 0x7772, RZ ;  /* 0x000077720a097816 */ /* 0x000fc600000000ff */
[C---:B------:R-:W-:Y:S01]  /*4ff40*/  IMAD.X R13, R15.reuse, 0x1, R3, P5 ;  /* 0x000000010f0d7824 */ /* 0x040fe200028e0603 */
[----:B------:R-:W-:Y:S01]  /*4ff50*/  ISETP.LT.AND P5, PT, R18, UR8, !P3 ;  /* 0x0000000812007c0c */ /* 0x000fe2000dfa1270 */
[----:B------:R-:W-:Y:S01]  /*4ff60*/  IMAD.X R15, R15, 0x1, R23, P6 ;  /* 0x000000010f0f7824 */ /* 0x000fe200030e0617 */
[----:B------:R-:W-:Y:S01]  /*4ff70*/  PRMT R10, R10, 0x7773, RZ ;  /* 0x000077730a0a7816 */ /* 0x000fe200000000ff */
[----:B------:R-:W1:Y:S01]  /*4ff80*/  LDCU UR8, c[0x0][0x398] ;  /* 0x00007300ff0877ac */ /* 0x000e620008000800 */
[----:B------:R4:W-:Y:S04]  /*4ff90*/  @P4 STG.E.U8 desc[UR42][R12.64], R9 ;  /* 0x000000090c004986 */ /* 0x0009e8000c10112a */
[----:B------:R0:W-:Y:S01]  /*4ffa0*/  @P1 STG.E.U8 desc[UR42][R14.64], R10 ;  /* 0x0000000a0e001986 */ /* 0x0001e2000c10112a */
[----:B--2---:R-:W-:Y:S01]  /*4ffb0*/  ISETP.LT.AND P1, PT, R27, UR4, !P3 ;  /* 0x000000041b007c0c */ /* 0x004fe2000df21270 */
[----:B------:R-:W2:Y:S01]  /*4ffc0*/  LDCU UR4, c[0x0][0x39c] ;  /* 0x00007380ff0477ac */ /* 0x000ea20008000800 */
[----:B----4-:R-:W-:-:S02]  /*4ffd0*/  SHF.R.S32.HI R9, RZ, 0x1f, R8 ;  /* 0x0000001fff097819 */ /* 0x010fc40000011408 */
[C---:B------:R-:W-:Y:S02]  /*4ffe0*/  IADD3 R12, P4, PT, R8.reuse, R2, RZ ;  /* 0x00000002080c7210 */ /* 0x040fe40007f9e0ff */
[----:B0-----:R-:W-:-:S03]  /*4fff0*/  IADD3 R14, P6, PT, R8, R20, RZ ;  /* 0x00000014080e7210 */ /* 0x001fc60007fde0ff */
[C---:B------:R-:W-:Y:S02]  /*50000*/  IMAD.X R13, R9.reuse, 0x1, R0, P4 ;  /* 0x00000001090d7824 */ /* 0x040fe400020e0600 */
[----:B------:R-:W-:Y:S01]  /*50010*/  IMAD.X R15, R9, 0x1, R21, P6 ;  /* 0x00000001090f7824 */ /* 0x000fe200030e0615 */
[----:B---3--:R-:W-:-:S05]  /*50020*/  PRMT R10, R25, 0x7770, RZ ;  /* 0x00007770190a7816 */ /* 0x008fca00000000ff */
[----:B------:R0:W-:Y:S01]  /*50030*/  @P5 STG.E.U8 desc[UR42][R12.64], R10 ;  /* 0x0000000a0c005986 */ /* 0x0001e2000c10112a */
[C---:B------:R-:W-:Y:S02]  /*50040*/  PRMT R16, R25.reuse, 0x7772, RZ ;  /* 0x0000777219107816 */ /* 0x040fe400000000ff */
[----:B0-----:R-:W-:-:S05]  /*50050*/  PRMT R10, R25, 0x7771, RZ ;  /* 0x00007771190a7816 */ /* 0x001fca00000000ff */
[----:B------:R0:W-:Y:S02]  /*50060*/  @P1 STG.E.U8 desc[UR42][R14.64], R10 ;  /* 0x0000000a0e001986 */ /* 0x0001e4000c10112a */
[----:B0-----:R-:W-:Y:S02]  /*50070*/  PRMT R15, R25, 0x7773, RZ ;  /* 0x00007773190f7816 */ /* 0x001fe400000000ff */
[----:B------:R-:W3:Y:S01]  /*50080*/  LDL.LU R25, [R1+0x2c] ;  /* 0x00002c0001197983 */ /* 0x000ee20000300800 */
[----:B------:R-:W-:Y:S01]  /*50090*/  ISETP.LT.AND P4, PT, R26, UR6, !P3 ;  /* 0x000000061a007c0c */ /* 0x000fe2000df81270 */
[----:B------:R-:W0:Y:S01]  /*500a0*/  LDCU UR6, c[0x0][0x398] ;  /* 0x00007300ff0677ac */ /* 0x000e220008000800 */
[----:B------:R-:W-:Y:S02]  /*500b0*/  IADD3 R12, P5, PT, R8, R22, RZ ;  /* 0x00000016080c7210 */ /* 0x000fe40007fbe0ff */
[----:B-1----:R-:W-:Y:S01]  /*500c0*/  ISETP.LT.AND P3, PT, R28, UR8, !P3 ;  /* 0x000000081c007c0c */ /* 0x002fe2000df61270 */
[----:B------:R-:W1:Y:S02]  /*500d0*/  LDCU UR8, c[0x0][0x398] ;  /* 0x00007300ff0877ac */ /* 0x000e640008000800 */
[----:B------:R-:W-:-:S02]  /*500e0*/  IMAD.X R13, R9, 0x1, R3, P5 ;  /* 0x00000001090d7824 */ /* 0x000fc400028e0603 */
[C---:B------:R-:W-:Y:S01]  /*500f0*/  VIADD R10, R8.reuse, UR22 ;  /* 0x00000016080a7c36 */ /* 0x040fe20008000000 */
[----:B------:R-:W-:Y:S02]  /*50100*/  IADD3 R8, P1, PT, R8, R24, RZ ;  /* 0x0000001808087210 */ /* 0x000fe40007f3e0ff */
[----:B------:R-:W-:Y:S01]  /*50110*/  ISETP.LT.AND P5, PT, R18, UR10, !P2 ;  /* 0x0000000a12007c0c */ /* 0x000fe2000d7a1270 */
[----:B------:R4:W-:Y:S01]  /*50120*/  @P4 STG.E.U8 desc[UR42][R12.64], R16 ;  /* 0x000000100c004986 */ /* 0x0009e2000c10112a */
[----:B------:R-:W-:Y:S01]  /*50130*/  SHF.R.S32.HI R14, RZ, 0x1f, R10 ;  /* 0x0000001fff0e7819 */ /* 0x000fe2000001140a */
[----:B------:R-:W-:Y:S01]  /*50140*/  IMAD.X R9, R9, 0x1, R23, P1 ;  /* 0x0000000109097824 */ /* 0x000fe200008e0617 */
[----:B------:R-:W1:Y:S01]  /*50150*/  LDCU UR10, c[0x0][0x398] ;  /* 0x00007300ff0a77ac */ /* 0x000e620008000800 */
[----:B----4-:R-:W-:Y:S01]  /*50160*/  VIADD R13, R7, 0x19 ;  /* 0x00000019070d7836 */ /* 0x010fe20000000000 */
[----:B------:R-:W-:Y:S02]  /*50170*/  IADD3 R12, P4, PT, R10, R2, RZ ;  /* 0x000000020a0c7210 */ /* 0x000fe40007f9e0ff */
[----:B------:R4:W-:Y:S01]  /*50180*/  @P3 STG.E.U8 desc[UR42][R8.64], R15 ;  /* 0x0000000f08003986 */ /* 0x0009e2000c10112a */
[----:B------:R-:W-:-:S02]  /*50190*/  PRMT R16, R11, 0x7770, RZ ;  /* 0x000077700b107816 */ /* 0x000fc400000000ff */
[----:B------:R-:W-:Y:S01]  /*501a0*/  ISETP.GE.AND P1, PT, R13, UR21, PT ;  /* 0x000000150d007c0c */ /* 0x000fe2000bf26270 */
[----:B------:R-:W-:Y:S01]  /*501b0*/  IMAD.X R13, R14, 0x1, R0, P4 ;  /* 0x000000010e0d7824 */ /* 0x000fe200020e0600 */
[----:B0-----:R-:W-:Y:S01]  /*501c0*/  ISETP.LT.AND P4, PT, R27, UR6, !P2 ;  /* 0x000000061b007c0c */ /* 0x001fe2000d781270 */
[----:B------:R-:W0:Y:S03]  /*501d0*/  LDCU UR6, c[0x0][0x398] ;  /* 0x00007300ff0677ac */ /* 0x000e260008000800 */
[----:B------:R0:W-:Y:S01]  /*501e0*/  @P5 STG.E.U8 desc[UR42][R12.64], R16 ;  /* 0x000000100c005986 */ /* 0x0001e2000c10112a */
[----:B----4-:R-:W-:Y:S01]  /*501f0*/  VIADD R9, R7, 0xf ;  /* 0x0000000f07097836 */ /* 0x010fe20000000000 */
[----:B------:R-:W-:Y:S02]  /*50200*/  IADD3 R8, P6, PT, R10, R20, RZ ;  /* 0x000000140a087210 */ /* 0x000fe40007fde0ff */
[----:B-1----:R-:W-:Y:S01]  /*50210*/  ISETP.LT.AND P5, PT, R26, UR8, !P2 ;  /* 0x000000081a007c0c */ /* 0x002fe2000d7a1270 */
[----:B------:R-:W1:Y:S01]  /*50220*/  LDCU UR8, c[0x0][0x398] ;  /* 0x00007300ff0877ac */ /* 0x000e620008000800 */
[----:B--2---:R-:W-:Y:S01]  /*50230*/  ISETP.GE.AND P3, PT, R9, UR4, PT ;  /* 0x0000000409007c0c */ /* 0x004fe2000bf66270 */
[----:B------:R-:W-:Y:S01]  /*50240*/  IMAD.X R9, R14, 0x1, R21, P6 ;  /* 0x000000010e097824 */ /* 0x000fe200030e0615 */
[----:B------:R-:W2:Y:S01]  /*50250*/  LDCU UR4, c[0x0][0x39c] ;  /* 0x00007380ff0477ac */ /* 0x000ea20008000800 */
[----:B0-----:R-:W-:-:S02]  /*50260*/  PRMT R16, R11, 0x7771, RZ ;  /* 0x000077710b107816 */ /* 0x001fc400000000ff */
[----:B------:R-:W-:Y:S02]  /*50270*/  IADD3 R12, P6, PT, R10, R22, RZ ;  /* 0x000000160a0c7210 */ /* 0x000fe40007fde0ff */
[C---:B------:R-:W-:Y:S01]  /*50280*/  PRMT R15, R11.reuse, 0x7773, RZ ;  /* 0x000077730b0f7816 */ /* 0x040fe200000000ff */
[----:B------:R0:W-:Y:S01]  /*50290*/  @P4 STG.E.U8 desc[UR42][R8.64], R16 ;  /* 0x0000001008004986 */ /* 0x0001e2000c10112a */
[----:B------:R-:W-:Y:S01]  /*502a0*/  PRMT R11, R11, 0x7772, RZ ;  /* 0x000077720b0b7816 */ /* 0x000fe200000000ff */
[----:B------:R-:W-:Y:S01]  /*502b0*/  IMAD.X R13, R14, 0x1, R3, P6 ;  /* 0x000000010e0d7824 */ /* 0x000fe200030e0603 */
[----:B------:R-:W-:Y:S01]  /*502c0*/  ISETP.LT.AND P4, PT, R28, UR10, !P2 ;  /* 0x0000000a1c007c0c */ /* 0x000fe2000d781270 */
[----:B------:R-:W4:Y:S03]  /*502d0*/  LDCU UR10, c[0x0][0x398] ;  /* 0x00007300ff0a77ac */ /* 0x000f260008000800 */
[----:B------:R1:W-:Y:S01]  /*502e0*/  @P5 STG.E.U8 desc[UR42][R12.64], R11 ;  /* 0x0000000b0c005986 */ /* 0x0003e2000c10112a */
[----:B------:R-:W-:Y:S01]  /*502f0*/  ISETP.LT.AND P5, PT, R18, UR6, !P3 ;  /* 0x0000000612007c0c */ /* 0x000fe2000dfa1270 */
[----:B------:R-:W2:Y:S01]  /*50300*/  LDCU UR6, c[0x0][0x398] ;  /* 0x00007300ff0677ac */ /* 0x000ea20008000800 */
[----:B0-----:R-:W-:-:S05]  /*50310*/  IADD3 R8, P2, PT, R10, R24, RZ ;  /* 0x000000180a087210 */ /* 0x001fca0007f5e0ff */
[----:B------:R-:W-:Y:S02]  /*50320*/  IMAD.X R9, R14, 0x1, R23, P2 ;  /* 0x000000010e097824 */ /* 0x000fe400010e0617 */
[----:B-1----:R-:W-:Y:S02]  /*50330*/  VIADD R12, R10, UR22 ;  /* 0x000000160a0c7c36 */ /* 0x002fe40008000000 */
[----:B------:R-:W-:Y:S01]  /*50340*/  VIADD R11, R7, 0x10 ;  /* 0x00000010070b7836 */ /* 0x000fe20000000000 */
[----:B------:R0:W-:Y:S02]  /*50350*/  @P4 STG.E.U8 desc[UR42][R8.64], R15 ;  /* 0x0000000f08004986 */ /* 0x0001e4000c10112a */
[----:B------:R-:W-:Y:S02]  /*50360*/  SHF.R.S32.HI R13, RZ, 0x1f, R12 ;  /* 0x0000001fff0d7819 */ /* 0x000fe4000001140c */
[C---:B------:R-:W-:Y:S02]  /*50370*/  IADD3 R10, P6, PT, R12.reuse, R2, RZ ;  /* 0x000000020c0a7210 */ /* 0x040fe40007fde0ff */
[----:B------:R-:W-:Y:S01]  /*50380*/  ISETP.LT.AND P4, PT, R27, UR8, !P3 ;  /* 0x000000081b007c0c */ /* 0x000fe2000df81270 */
[----:B------:R-:W1:Y:S01]  /*50390*/  LDCU UR8, c[0x0][0x398] ;  /* 0x00007300ff0877ac */ /* 0x000e620008000800 */
[----:B--2---:R-:W-:Y:S01]  /*503a0*/  ISETP.GE.AND P2, PT, R11, UR4, PT ;  /* 0x000000040b007c0c */ /* 0x004fe2000bf46270 */
[----:B------:R-:W-:Y:S01]  /*503b0*/  IMAD.X R11, R13, 0x1, R0, P6 ;  /* 0x000000010d0b7824 */ /* 0x000fe200030e0600 */
[----:B------:R-:W2:Y:S01]  /*503c0*/  LDCU UR4, c[0x0][0x39c] ;  /* 0x00007380ff0477ac */ /* 0x000ea20008000800 */
[----:B0-----:R-:W-:-:S05]  /*503d0*/  IADD3 R8, P6, PT, R12, R20, RZ ;  /* 0x000000140c087210 */ /* 0x001fca0007fde0ff */
[----:B------:R-:W-:Y:S01]  /*503e0*/  IMAD.X R9, R13, 0x1, R21, P6 ;  /* 0x000000010d097824 */ /* 0x000fe200030e0615 */
[C---:B---3--:R-:W-:Y:S02]  /*503f0*/  PRMT R14, R25.reuse, 0x7770, RZ ;  /* 0x00007770190e7816 */ /* 0x048fe400000000ff */
[----:B------:R-:W-:-:S03]  /*50400*/  PRMT R16, R25, 0x7771, RZ ;  /* 0x0000777119107816 */ /* 0x000fc600000000ff */
[----:B------:R0:W-:Y:S01]  /*50410*/  @P5 STG.E.U8 desc[UR42][R10.64], R14 ;  /* 0x0000000e0a005986 */ /* 0x0001e2000c10112a */
[----:B----4-:R-:W-:Y:S01]  /*50420*/  ISETP.LT.AND P5, PT, R26, UR10, !P3 ;  /* 0x0000000a1a007c0c */ /* 0x010fe2000dfa1270 */
[----:B------:R-:W3:Y:S01]  /*50430*/  LDCU UR10, c[0x0][0x398] ;  /* 0x00007300ff0a77ac */ /* 0x000ee20008000800 */
[----:B------:R-:W-:Y:S01]  /*50440*/  ISETP.LT.AND P3, PT, R28, UR6, !P3 ;  /* 0x000000061c007c0c */ /* 0x000fe2000df61270 */
[----:B------:R4:W-:Y:S01]  /*50450*/  @P4 STG.E.U8 desc[UR42][R8.64], R16 ;  /* 0x0000001008004986 */ /* 0x0009e2000c10112a */
[----:B------:R-:W2:Y:S01]  /*50460*/  LDCU UR6, c[0x0][0x398] ;  /* 0x00007300ff0677ac */ /* 0x000ea20008000800 */
[----:B------:R-:W-:Y:S02]  /*50470*/  PRMT R15, R25, 0x7772, RZ ;  /* 0x00007772190f7816 */ /* 0x000fe400000000ff */
[C---:B0-----:R-:W-:Y:S02]  /*50480*/  IADD3 R10, P6, PT, R12.reuse, R22, RZ ;  /* 0x000000160c0a7210 */ /* 0x041fe40007fde0ff */
[----:B----4-:R-:W-:-:S03]  /*50490*/  IADD3 R8, P4, PT, R12, R24, RZ ;  /* 0x000000180c087210 */ /* 0x010fc60007f9e0ff */
[C---:B------:R-:W-:Y:S02]  /*504a0*/  IMAD.X R11, R13.reuse, 0x1, R3, P6 ;  /* 0x000000010d0b7824 */ /* 0x040fe400030e0603 */
[----:B------:R-:W-:Y:S02]  /*504b0*/  VIADD R12, R12, UR22 ;  /* 0x000000160c0c7c36 */ /* 0x000fe40008000000 */
[----:B------:R-:W-:Y:S01]  /*504c0*/  IMAD.X R9, R13, 0x1, R23, P4 ;  /* 0x000000010d097824 */ /* 0x000fe200020e0617 */
[----:B-1----:R-:W-:Y:S01]  /*504d0*/  ISETP.LT.AND P4, PT, R18, UR8, !P2 ;  /* 0x0000000812007c0c */ /* 0x002fe2000d781270 */
[----:B------:R0:W-:Y:S01]  /*504e0*/  @P5 STG.E.U8 desc[UR42][R10.64], R15 ;  /* 0x0000000f0a005986 */ /* 0x0001e2000c10112a */
[----:B------:R-:W-:Y:S01]  /*504f0*/  PRMT R14, R25, 0x7773, RZ ;  /* 0x00007773190e7816 */ /* 0x000fe200000000ff */
[----:B------:R-:W1:Y:S01]  /*50500*/  LDCU UR8, c[0x0][0x398] ;  /* 0x00007300ff0877ac */ /* 0x000e620008000800 */
[----:B------:R-:W-:-:S03]  /*50510*/  SHF.R.S32.HI R13, RZ, 0x1f, R12 ;  /* 0x0000001fff0d7819 */ /* 0x000fc6000001140c */
[----:B------:R4:W-:Y:S01]  /*50520*/  @P3 STG.E.U8 desc[UR42][R8.64], R14 ;  /* 0x0000000e08003986 */ /* 0x0009e2000c10112a */
[----:B0-----:R-:W-:Y:S02]  /*50530*/  IADD3 R10, P6, PT, R12, R2, RZ ;  /* 0x000000020c0a7210 */ /* 0x001fe40007fde0ff */
[----:B---3--:R-:W-:Y:S01]  /*50540*/  ISETP.LT.AND P5, PT, R27, UR10, !P2 ;  /* 0x0000000a1b007c0c */ /* 0x008fe2000d7a1270 */
[----:B------:R-:W0:Y:S02]  /*50550*/  LDCU UR10, c[0x0][0x398] ;  /* 0x00007300ff0a77ac */ /* 0x000e240008000800 */
[----:B------:R-:W-:Y:S01]  /*50560*/  IMAD.X R11, R13, 0x1, R0, P6 ;  /* 0x000000010d0b7824 */ /* 0x000fe200030e0600 */
[----:B----4-:R-:W-:Y:S01]  /*50570*/  PRMT R9, R29, 0x7770, RZ ;  /* 0x000077701d097816 */ /* 0x010fe200000000ff */
[----:B------:R-:W-:Y:S01]  /*50580*/  VIADD R14, R7, 0x11 ;  /* 0x00000011070e7836 */ /* 0x000fe20000000000 */
[----:B--2---:R-:W-:Y:S01]  /*50590*/  ISETP.LT.AND P3, PT, R26, UR6, !P2 ;  /* 0x000000061a007c0c */ /* 0x004fe2000d761270 */
[----:B------:R-:W2:Y:S01]  /*505a0*/  LDCU UR6, c[0x0][0x398] ;  /* 0x00007300ff0677ac */ /* 0x000ea20008000800 */
[----:B------:R-:W-:Y:S01]  /*505b0*/  IADD3 R8, P6, PT, R12, R20, RZ ;  /* 0x000000140c087210 */ /* 0x000fe20007fde0ff */
[----:B------:R3:W-:Y:S01]  /*505c0*/  @P4 STG.E.U8 desc[UR42][R10.64], R9 ;  /* 0x000000090a004986 */ /* 0x0007e2000c10112a */
[----:B------:R-:W-:-:S02]  /*505d0*/  PRMT R15, R29, 0x7772, RZ ;  /* 0x000077721d0f7816 */ /* 0x000fc400000000ff */
[----:B---3--:R-:W-:Y:S01]  /*505e0*/  IADD3 R10, P4, PT, R12, R22, RZ ;  /* 0x000000160c0a7210 */ /* 0x008fe20007f9e0ff */
[----:B------:R-:W-:Y:S01]  /*505f0*/  IMAD.X R9, R13, 0x1, R21, P6 ;  /* 0x000000010d097824 */ /* 0x000fe200030e0615 */
[----:B------:R-:W-:Y:S01]  /*50600*/  ISETP.GE.AND P6, PT, R14, UR4, PT ;  /* 0x000000040e007c0c */ /* 0x000fe2000bfc6270 */
[----:B------:R-:W3:Y:S01]  /*50610*/  LDCU UR4, c[0x0][0x39c] ;  /* 0x00007380ff0477ac */ /* 0x000ee20008000800 */
[----:B------:R-:W-:Y:S01]  /*50620*/  PRMT R14, R29, 0x7771, RZ ;  /* 0x000077711d0e7816 */ /* 0x000fe200000000ff */
[----:B------:R-:W-:-:S04]  /*50630*/  IMAD.X R11, R13, 0x1, R3, P4 ;  /* 0x000000010d0b7824 */ /* 0x000fc800020e0603 */
[----:B------:R-:W-:Y:S04]  /*50640*/  @P5 STG.E.U8 desc[UR42][R8.64], R14 ;  /* 0x0000000e08005986 */ /* 0x000fe8000c10112a */
[----:B------:R4:W-:Y:S02]  /*50650*/  @P3 STG.E.U8 desc[UR42][R10.64], R15 ;  /* 0x0000000f0a003986 */ /* 0x0009e4000c10112a */
[----:B----4-:R-:W-:Y:S02]  /*50660*/  PRMT R11, R29, 0x7773, RZ ;  /* 0x000077731d0b7816 */ /* 0x010fe400000000ff */
[----:B------:R-:W4:Y:S01]  /*50670*/  LDL.LU R29, [R1+0x14] ;  /* 0x00001400011d7983 */ /* 0x000f220000300800 */
[----:B-1----:R-:W-:Y:S01]  /*50680*/  ISETP.LT.AND P2, PT, R28, UR8, !P2 ;  /* 0x000000081c007c0c */ /* 0x002fe2000d741270 */
[----:B------:R-:W1:Y:S01]  /*50690*/  LDCU UR8, c[0x0][0x398] ;  /* 0x00007300ff0877ac */ /* 0x000e620008000800 */
[C---:B------:R-:W-:Y:S01]  /*506a0*/  IADD3 R8, P3, PT, R12.reuse, R24, RZ ;  /* 0x000000180c087210 */ /* 0x040fe20007f7e0ff */
[----:B------:R-:W-:Y:S01]  /*506b0*/  VIADD R12, R12, UR22 ;  /* 0x000000160c0c7c36 */ /* 0x000fe20008000000 */
[----:B------:R-:W-:Y:S01]  /*506c0*/  ISETP.LT.AND P5, PT, R18, UR12, !P6 ;  /* 0x0000000c12007c0c */ /* 0x000fe2000f7a1270 */
[----:B------:R-:W0:Y:S02]  /*506d0*/  LDCU UR12, c[0x0][0x398] ;  /* 0x00007300ff0c77ac */ /* 0x000e240008000800 */
[----:B------:R-:W-:Y:S01]  /*506e0*/  IMAD.X R9, R13, 0x1, R23, P3 ;  /* 0x000000010d097824 */ /* 0x000fe200018e0617 */
[----:B------:R-:W-:-:S02]  /*506f0*/  SHF.R.S32.HI R13, RZ, 0x1f, R12 ;  /* 0x0000001fff0d7819 */ /* 0x000fc4000001140c */
[----:B------:R-:W-:Y:S02]  /*50700*/  IADD3 R10, P3, PT, R12, R2, RZ ;  /* 0x000000020c0a7210 */ /* 0x000fe40007f7e0ff */
[----:B--2---:R-:W-:Y:S01]  /*50710*/  ISETP.LT.AND P4, PT, R27, UR6, !P6 ;  /* 0x000000061b007c0c */ /* 0x004fe2000f781270 */
[----:B------:R2:W-:Y:S01]  /*50720*/  @P2 STG.E.U8 desc[UR42][R8.64], R11 ;  /* 0x0000000b08002986 */ /* 0x0005e2000c10112a */
[----:B------:R-:W-:Y:S01]  /*50730*/  VIADD R14, R7, 0x12 ;  /* 0x00000012070e7836 */ /* 0x000fe20000000000 */
[C---:B------:R-:W-:Y:S01]  /*50740*/  PRMT R15, R4.reuse, 0x7772, RZ ;  /* 0x00007772040f7816 */ /* 0x040fe200000000ff */
[----:B------:R-:W0:Y:S01]  /*50750*/  LDCU UR6, c[0x0][0x398] ;  /* 0x00007300ff0677ac */ /* 0x000e220008000800 */
[----:B--2---:R-:W-:Y:S01]  /*50760*/  IMAD.X R11, R13, 0x1, R0, P3 ;  /* 0x000000010d0b7824 */ /* 0x004fe200018e0600 */
[----:B------:R-:W-:Y:S02]  /*50770*/  PRMT R9, R4, 0x7770, RZ ;  /* 0x0000777004097816 */ /* 0x000fe400000000ff */
[----:B------:R-:W-:-:S02]  /*50780*/  IADD3 R8, P2, PT, R12, R20, RZ ;  /* 0x000000140c087210 */ /* 0x000fc40007f5e0ff */
[----:B-1----:R-:W-:Y:S01]  /*50790*/  ISETP.LT.AND P3, PT, R26, UR8, !P6 ;  /* 0x000000081a007c0c */ /* 0x002fe2000f761270 */
[----:B------:R1:W-:Y:S01]  /*507a0*/  @P5 STG.E.U8 desc[UR42][R10.64], R9 ;  /* 0x000000090a005986 */ /* 0x0003e2000c10112a */
[----:B------:R-:W2:Y:S01]  /*507b0*/  LDCU UR8, c[0x0][0x398] ;  /* 0x00007300ff0877ac */ /* 0x000ea20008000800 */
[----:B-1----:R-:W-:Y:S01]  /*507c0*/  IADD3 R10, P5, PT, R12, R22, RZ ;  /* 0x000000160c0a7210 */ /* 0x002fe20007fbe0ff */
[C---:B------:R-:W-:Y:S01]  /*507d0*/  IMAD.X R9, R13.reuse, 0x1, R21, P2 ;  /* 0x000000010d097824 */ /* 0x040fe200010e0615 */
[----:B---3--:R-:W-:Y:S01]  /*507e0*/  ISETP.GE.AND P2, PT, R14, UR4, PT ;  /* 0x000000040e007c0c */ /* 0x008fe2000bf46270 */
[----:B------:R-:W1:Y:S01]  /*507f0*/  LDCU UR4, c[0x0][0x39c] ;  /* 0x00007380ff0477ac */ /* 0x000e620008000800 */
[----:B------:R-:W-:Y:S01]  /*50800*/  PRMT R14, R4, 0x7771, RZ ;  /* 0x00007771040e7816 */ /* 0x000fe200000000ff */
[----:B------:R-:W-:-:S04]  /*50810*/  IMAD.X R11, R13, 0x1, R3, P5 ;  /* 0x000000010d0b7824 */ /* 0x000fc800028e0603 */
[----:B------:R3:W-:Y:S01]  /*50820*/  @P4 STG.E.U8 desc[UR42][R8.64], R14 ;  /* 0x0000000e08004986 */ /* 0x0007e2000c10112a */
[----:B0-----:R-:W-:Y:S01]  /*50830*/  ISETP.LT.AND P4, PT, R28, UR10, !P6 ;  /* 0x0000000a1c007c0c */ /* 0x001fe2000f781270 */
[----:B------:R-:W0:Y:S02]  /*50840*/  LDCU UR10, c[0x0][0x398] ;  /* 0x00007300ff0a77ac */ /* 0x000e240008000800 */
[----:B------:R1:W-:Y:S01]  /*50850*/  @P3 STG.E.U8 desc[UR42][R10.64], R15 ;  /* 0x0000000f0a003986 */ /* 0x0003e2000c10112a */
[----:B------:R-:W-:Y:S01]  /*50860*/  ISETP.LT.AND P6, PT, R18, UR12, !P2 ;  /* 0x0000000c12007c0c */ /* 0x000fe2000d7c1270 */
[----:B------:R-:W0:Y:S01]  /*50870*/  LDCU UR12, c[0x0][0x398] ;  /* 0x00007300ff0c77ac */ /* 0x000e220008000800 */
[C---:B---3--:R-:W-:Y:S01]  /*50880*/  IADD3 R8, P3, PT, R12.reuse, R24, RZ ;  /* 0x000000180c087210 */ /* 0x048fe20007f7e0ff */
[----:B------:R-:W-:Y:S01]  /*50890*/  VIADD R12, R12, UR22 ;  /* 0x000000160c0c7c36 */ /* 0x000fe20008000000 */
[----:B-1----:R-:W-:-:S03]  /*508a0*/  PRMT R11, R4, 0x7773, RZ ;  /* 0x00007773040b7816 */ /* 0x002fc600000000ff */
[----:B------:R-:W-:Y:S01]  /*508b0*/  IMAD.X R9, R13, 0x1, R23, P3 ;  /* 0x000000010d097824 */ /* 0x000fe200018e0617 */
[----:B------:R-:W-:Y:S02]  /*508c0*/  SHF.R.S32.HI R4, RZ, 0x1f, R12 ;  /* 0x0000001fff047819 */ /* 0x000fe4000001140c */
[----:B------:R-:W-:Y:S02]  /*508d0*/  IADD3 R10, P3, PT, R12, R2, RZ ;  /* 0x000000020c0a7210 */ /* 0x000fe40007f7e0ff */
[----:B------:R1:W-:Y:S01]  /*508e0*/  @P4 STG.E.U8 desc[UR42][R8.64], R11 ;  /* 0x0000000b08004986 */ /* 0x0003e2000c10112a */
[----:B------:R-:W-:Y:S01]  /*508f0*/  ISETP.LT.AND P5, PT, R27, UR6, !P2 ;  /* 0x000000061b007c0c */ /* 0x000fe2000d7a1270 */
[----:B------:R-:W-:Y:S01]  /*50900*/  VIADD R13, R7, 0x13 ;  /* 0x00000013070d7836 */ /* 0x000fe20000000000 */
[----:B------:R-:W3:Y:S01]  /*50910*/  LDCU UR6, c[0x0][0x398] ;  /* 0x00007300ff0677ac */ /* 0x000ee20008000800 */
[----:B-1----:R-:W-:Y:S01]  /*50920*/  IMAD.X R11, R4, 0x1, R0, P3 ;  /* 0x00000001040b7824 */ /* 0x002fe200018e0600 */
[----:B--2---:R-:W-:Y:S01]  /*50930*/  ISETP.LT.AND P3, PT, R26, UR8, !P2 ;  /* 0x000000081a007c0c */ /* 0x004fe2000d761270 */
[----:B------:R-:W1:Y:S01]  /*50940*/  LDCU UR8, c[0x0][0x398] ;  /* 0x00007300ff0877ac */ /* 0x000e620008000800 */
[----:B------:R-:W-:-:S02]  /*50950*/  IADD3 R8, P4, PT, R12, R20, RZ ;  /* 0x000000140c087210 */ /* 0x000fc40007f9e0ff */
[----:B----4-:R-:W-:-:S05]  /*50960*/  PRMT R9, R29, 0x7770, RZ ;  /* 0x000077701d097816 */ /* 0x010fca00000000ff */
[----:B------:R2:W-:Y:S01]  /*50970*/  @P6 STG.E.U8 desc[UR42][R10.64], R9 ;  /* 0x000000090a006986 */ /* 0x0005e2000c10112a */
[----:B------:R-:W-:Y:S02]  /*50980*/  PRMT R14, R29, 0x7772, RZ ;  /* 0x000077721d0e7816 */ /* 0x000fe400000000ff */
[----:B--2---:R-:W-:Y:S01]  /*50990*/  IADD3 R10, P6, PT, R12, R22, RZ ;  /* 0x000000160c0a7210 */ /* 0x004fe20007fde0ff */
[C---:B------:R-:W-:Y:S01]  /*509a0*/  IMAD.X R9, R4.reuse, 0x1, R21, P4 ;  /* 0x0000000104097824 */ /* 0x040fe200020e0615 */
[----:B------:R-:W-:Y:S01]  /*509b0*/  ISETP.GE.AND P4, PT, R13, UR4, PT ;  /* 0x000000040d007c0c */ /* 0x000fe2000bf86270 */
[----:B------:R-:W2:Y:S01]  /*509c0*/  LDCU UR4, c[0x0][0x39c] ;  /* 0x00007380ff0477ac */ /* 0x000ea20008000800 */
[----:B------:R-:W-:Y:S01]  /*509d0*/  PRMT R13, R29, 0x7771, RZ ;  /* 0x000077711d0d7816 */ /* 0x000fe200000000ff */
[----:B------:R-:W-:-:S04]  /*509e0*/  IMAD.X R11, R4, 0x1, R3, P6 ;  /* 0x00000001040b7824 */ /* 0x000fc800030e0603 */
[----:B------:R-:W-:Y:S04]  /*509f0*/  @P5 STG.E.U8 desc[UR42][R8.64], R13 ;  /* 0x0000000d08005986 */ /* 0x000fe8000c10112a */
[----:B------:R4:W-:Y:S02]  /*50a00*/  @P3 STG.E.U8 desc[UR42][R10.64], R14 ;  /* 0x0000000e0a003986 */ /* 0x0009e4000c10112a */
[----:B----4-:R-:W-:Y:S02]  /*50a10*/  PRMT R11, R29, 0x7773, RZ ;  /* 0x000077731d0b7816 */ /* 0x010fe400000000ff */
[----:B------:R-:W4:Y:S01]  /*50a20*/  LDL.LU R29, [R1+0x18] ;  /* 0x00001800011d7983 */ /* 0x000f220000300800 */
[----:B0-----:R-:W-:Y:S01]  /*50a30*/  ISETP.LT.AND P2, PT, R28, UR10, !P2 ;  /* 0x0000000a1c007c0c */ /* 0x001fe2000d741270 */
[C---:B------:R-:W-:Y:S01]  /*50a40*/  VIADD R10, R12.reuse, UR22 ;  /* 0x000000160c0a7c36 */ /* 0x040fe20008000000 */
[----:B------:R-:W-:Y:S01]  /*50a50*/  IADD3 R8, P3, PT, R12, R24, RZ ;  /* 0x000000180c087210 */ /* 0x000fe20007f7e0ff */
[----:B------:R-:W0:Y:S01]  /*50a60*/  LDCU UR10, c[0x0][0x398] ;  /* 0x00007300ff0a77ac */ /* 0x000e220008000800 */
[----:B------:R-:W-:-:S03]  /*50a70*/  ISETP.LT.AND P6, PT, R18, UR12, !P4 ;  /* 0x0000000c12007c0c */ /* 0x000fc6000e7c1270 */
[----:B------:R-:W-:Y:S01]  /*50a80*/  IMAD.X R9, R4, 0x1, R23, P3 ;  /* 0x0000000104097824 */ /* 0x000fe200018e0617 */
[----:B------:R-:W-:Y:S01]  /*50a90*/  SHF.R.S32.HI R4, RZ, 0x1f, R10 ;  /* 0x0000001fff047819 */ /* 0x000fe2000001140a */
[----:B------:R-:W0:Y:S01]  /*50aa0*/  LDCU UR12, c[0x0][0x398] ;  /* 0x00007300ff0c77ac */ /* 0x000e220008000800 */
[----:B------:R-:W-:Y:S02]  /*50ab0*/  IADD3 R12, P3, PT, R10, R2, RZ ;  /* 0x000000020a0c7210 */ /* 0x000fe40007f7e0ff */
[----:B---3--:R-:W-:Y:S01]  /*50ac0*/  ISETP.LT.AND P5, PT, R27, UR6, !P4 ;  /* 0x000000061b007c0c */ /* 0x008fe2000e7a1270 */
[----:B------:R3:W-:Y:S02]  /*50ad0*/  @P2 STG.E.U8 desc[UR42][R8.64], R11 ;  /* 0x0000000b08002986 */ /* 0x0007e4000c10112a */
[----:B------:R-:W-:Y:S01]  /*50ae0*/  IMAD.X R13, R4, 0x1, R0, P3 ;  /* 0x00000001040d7824 */ /* 0x000fe200018e0600 */
[----:B-1----:R-:W-:Y:S01]  /*50af0*/  ISETP.LT.AND P2, PT, R26, UR8, !P4 ;  /* 0x000000081a007c0c */ /* 0x002fe2000e741270 */
[----:B------:R-:W1:Y:S01]  /*50b00*/  LDCU UR6, c[0x0][0x398] ;  /* 0x00007300ff0677ac */ /* 0x000e620008000800 */
[----:B---3--:R-:W-:Y:S01]  /*50b10*/  PRMT R9, R5, 0x7770, RZ ;  /* 0x0000777005097816 */ /* 0x008fe200000000ff */
[----:B------:R-:W-:Y:S01]  /*50b20*/  VIADD R11, R7, 0x14 ;  /* 0x00000014070b7836 */ /* 0x000fe20000000000 */
[----:B------:R-:W-:Y:S01]  /*50b30*/  IADD3 R8, P3, PT, R10, R20, RZ ;  /* 0x000000140a087210 */ /* 0x000fe20007f7e0ff */
[----:B------:R-:W3:Y:S02]  /*50b40*/  LDCU UR8, c[0x0][0x398] ;  /* 0x00007300ff0877ac */ /* 0x000ee40008000800 */
[----:B------:R1:W-:Y:S01]  /*50b50*/  @P6 STG.E.U8 desc[UR42][R12.64], R9 ;  /* 0x000000090c006986 */ /* 0x0003e2000c10112a */
[----:B------:R-:W-:-:S02]  /*50b60*/  PRMT R14, R5, 0x7772, RZ ;  /* 0x00007772050e7816 */ /* 0x000fc400000000ff */
[----:B0-----:R-:W-:Y:S01]  /*50b70*/  ISETP.LT.AND P4, PT, R28, UR10, !P4 ;  /* 0x0000000a1c007c0c */ /* 0x001fe2000e781270 */
[----:B------:R-:W0:Y:S01]  /*50b80*/  LDCU UR10, c[0x0][0x398] ;  /* 0x00007300ff0a77ac */ /* 0x000e220008000800 */
[----:B-1----:R-:W-:Y:S01]  /*50b90*/  IADD3 R12, P6, PT, R10, R22, RZ ;  /* 0x000000160a0c7210 */ /* 0x002fe20007fde0ff */
[C---:B------:R-:W-:Y:S01]  /*50ba0*/  IMAD.X R9, R4.reuse, 0x1, R21, P3 ;  /* 0x0000000104097824 */ /* 0x040fe200018e0615 */
[----:B--2---:R-:W-:Y:S01]  /*50bb0*/  ISETP.GE.AND P3, PT, R11, UR4, PT ;  /* 0x000000040b007c0c */ /* 0x004fe2000bf66270 */
[----:B------:R-:W1:Y:S01]  /*50bc0*/  LDCU UR4, c[0x0][0x39c] ;  /* 0x00007380ff0477ac */ /* 0x000e620008000800 */
[----:B------:R-:W-:Y:S01]  /*50bd0*/  PRMT R11, R5, 0x7771, RZ ;  /* 0x00007771050b7816 */ /* 0x000fe200000000ff */
[----:B------:R-:W-:-:S04]  /*50be0*/  IMAD.X R13, R4, 0x1, R3, P6 ;  /* 0x00000001040d7824 */ /* 0x000fc800030e0603 */
[----:B------:R2:W-:Y:S01]  /*50bf0*/  @P5 STG.E.U8 desc[UR42][R8.64], R11 ;  /* 0x0000000b08005986 */ /* 0x0005e2000c10112a */
[----:B------:R-:W-:-:S03]  /*50c00*/  PRMT R15, R5, 0x7773, RZ ;  /* 0x00007773050f7816 */ /* 0x000fc600000000ff */
[----:B------:R0:W-:Y:S01]  /*50c10*/  @P2 STG.E.U8 desc[UR42][R12.64], R14 ;  /* 0x0000000e0c002986 */ /* 0x0001e2000c10112a */
[----:B------:R-:W-:Y:S01]  /*50c20*/  ISETP.LT.AND P2, PT, R18, UR12, !P3 ;  /* 0x0000000c12007c0c */ /* 0x000fe2000df41270 */
[----:B------:R-:W0:Y:S01]  /*50c30*/  LDCU UR12, c[0x0][0x398] ;  /* 0x00007300ff0c77ac */ /* 0x000e220008000800 */
[C---:B--2---:R-:W-:Y:S01]  /*50c40*/  IADD3 R8, P5, PT, R10.reuse, R24, RZ ;  /* 0x000000180a087210 */ /* 0x044fe20007fbe0ff */
[----:B------:R-:W-:-:S04]  /*50c50*/  VIADD R10, R10, UR22 ;  /* 0x000000160a0a7c36 */ /* 0x000fc80008000000 */
[----:B------:R-:W-:Y:S01]  /*50c60*/  IMAD.X R9, R4, 0x1, R23, P5 ;  /* 0x0000000104097824 */ /* 0x000fe200028e0617 */
[----:B------:R-:W-:Y:S02]  /*50c70*/  SHF.R.S32.HI R11, RZ, 0x1f, R10 ;  /* 0x0000001fff0b7819 */ /* 0x000fe4000001140a */
[----:B------:R-:W-:Y:S02]  /*50c80*/  IADD3 R4, P5, PT, R10, R2, RZ ;  /* 0x000000020a047210 */ /* 0x000fe40007fbe0ff */
[----:B------:R2:W-:Y:S03]  /*50c90*/  @P4 STG.E.U8 desc[UR42][R8.64], R15 ;  /* 0x0000000f08004986 */ /* 0x0005e6000c10112a */
[----:B------:R-:W-:Y:S01]  /*50ca0*/  IMAD.X R5, R11, 0x1, R0, P5 ;  /* 0x000000010b057824 */ /* 0x000fe200028e0600 */
[----:B------:R-:W-:Y:S01]  /*50cb0*/  ISETP.LT.AND P4, PT, R27, UR6, !P3 ;  /* 0x000000061b007c0c */ /* 0x000fe2000df81270 */
[----:B0-----:R-:W-:Y:S01]  /*50cc0*/  VIADD R12, R7, 0x15 ;  /* 0x00000015070c7836 */ /* 0x001fe20000000000 */
[----:B---3--:R-:W-:Y:S01]  /*50cd0*/  ISETP.LT.AND P5, PT, R26, UR8, !P3 ;  /* 0x000000081a007c0c */ /* 0x008fe2000dfa1270 */
[----:B------:R-:W0:Y:S01]  /*50ce0*/  LDCU UR6, c[0x0][0x398] ;  /* 0x00007300ff0677ac */ /* 0x000e220008000800 */
[----:B--2---:R-:W-:Y:S01]  /*50cf0*/  IADD3 R8, P6, PT, R10, R20, RZ ;  /* 0x000000140a087210 */ /* 0x004fe20007fde0ff */
[----:B------:R-:W2:Y:S01]  /*50d00*/  LDCU UR8, c[0x0][0x398] ;  /* 0x00007300ff0877ac */ /* 0x000ea20008000800 */
[----:B------:R-:W-:-:S02]  /*50d10*/  ISETP.LT.AND P3, PT, R28, UR10, !P3 ;  /* 0x0000000a1c007c0c */ /* 0x000fc4000df61270 */
[----:B------:R-:W-:Y:S01]  /*50d20*/  PRMT R19, R6, 0x7773, RZ ;  /* 0x0000777306137816 */ /* 0x000fe200000000ff */
[----:B------:R-:W3:Y:S01]  /*50d30*/  LDCU UR10, c[0x0][0x398] ;  /* 0x00007300ff0a77ac */ /* 0x000ee20008000800 */
[----:B----4-:R-:W-:-:S05]  /*50d40*/  PRMT R9, R29, 0x7770, RZ ;  /* 0x000077701d097816 */ /* 0x010fca00000000ff */
[----:B------:R4:W-:Y:S01]  /*50d50*/  @P2 STG.E.U8 desc[UR42][R4.64], R9 ;  /* 0x0000000904002986 */ /* 0x0009e2000c10112a */
[----:B-1----:R-:W-:Y:S01]  /*50d60*/  ISETP.GE.AND P2, PT, R12, UR4, PT ;  /* 0x000000040c007c0c */ /* 0x002fe2000bf46270 */
[----:B------:R-:W1:Y:S01]  /*50d70*/  LDCU UR4, c[0x0][0x398] ;  /* 0x00007300ff0477ac */ /* 0x000e620008000800 */
[C---:B------:R-:W-:Y:S02]  /*50d80*/  PRMT R13, R29.reuse, 0x7771, RZ ;  /* 0x000077711d0d7816 */ /* 0x040fe400000000ff */
[----:B------:R-:W-:Y:S01]  /*50d90*/  PRMT R12, R29, 0x7772, RZ ;  /* 0x000077721d0c7816 */ /* 0x000fe200000000ff */
[----:B----4-:R-:W-:Y:S01]  /*50da0*/  IMAD.X R9, R11, 0x1, R21, P6 ;  /* 0x000000010b097824 */ /* 0x010fe200030e0615 */
[----:B------:R-:W-:Y:S02]  /*50db0*/  IADD3 R4, P6, PT, R10, R22, RZ ;  /* 0x000000160a047210 */ /* 0x000fe40007fde0ff */
[----:B------:R-:W-:Y:S02]  /*50dc0*/  PRMT R15, R29, 0x7773, RZ ;  /* 0x000077731d0f7816 */ /* 0x000fe400000000ff */
[----:B------:R-:W4:Y:S01]  /*50dd0*/  LDL.LU R29, [R1+0x1c] ;  /* 0x00001c00011d7983 */ /* 0x000f220000300800 */
[----:B------:R-:W-:-:S03]  /*50de0*/  IMAD.X R5, R11, 0x1, R3, P6 ;  /* 0x000000010b057824 */ /* 0x000fc600030e0603 */
[----:B------:R0:W-:Y:S04]  /*50df0*/  @P4 STG.E.U8 desc[UR42][R8.64], R13 ;  /* 0x0000000d08004986 */ /* 0x0001e8000c10112a */
[----:B------:R1:W-:Y:S01]  /*50e00*/  @P5 STG.E.U8 desc[UR42][R4.64], R12 ;  /* 0x0000000c04005986 */ /* 0x0003e2000c10112a */
[C---:B0-----:R-:W-:Y:S01]  /*50e10*/  IADD3 R8, P6, PT, R10.reuse, R24, RZ ;  /* 0x000000180a087210 */ /* 0x041fe20007fde0ff */
[----:B-1----:R-:W-:-:S04]  /*50e20*/  VIADD R12, R10, UR22 ;  /* 0x000000160a0c7c36 */ /* 0x002fc80008000000 */
[----:B------:R-:W-:Y:S01]  /*50e30*/  IMAD.X R9, R11, 0x1, R23, P6 ;  /* 0x000000010b097824 */ /* 0x000fe200030e0617 */
[----:B------:R-:W-:Y:S02]  /*50e40*/  SHF.R.S32.HI R10, RZ, 0x1f, R12 ;  /* 0x0000001fff0a7819 */ /* 0x000fe4000001140c */
[----:B------:R-:W-:Y:S02]  /*50e50*/  IADD3 R4, P6, PT, R12, R2, RZ ;  /* 0x000000020c047210 */ /* 0x000fe40007fde0ff */
[----:B------:R0:W-:Y:S01]  /*50e60*/  @P3 STG.E.U8 desc[UR42][R8.64], R15 ;  /* 0x0000000f08003986 */ /* 0x0001e2000c10112a */
[----:B------:R-:W-:Y:S02]  /*50e70*/  VIADD R11, R7, 0x16 ;  /* 0x00000016070b7836 */ /* 0x000fe40000000000 */
[----:B------:R-:W-:Y:S01]  /*50e80*/  IMAD.X R5, R10, 0x1, R0, P6 ;  /* 0x000000010a057824 */ /* 0x000fe200030e0600 */
[----:B------:R-:W-:Y:S02]  /*50e90*/  PRMT R13, R6, 0x7770, RZ ;  /* 0x00007770060d7816 */ /* 0x000fe400000000ff */
[----:B0-----:R-:W-:-:S02]  /*50ea0*/  IADD3 R8, P6, PT, R12, R20, RZ ;  /* 0x000000140c087210 */ /* 0x001fc40007fde0ff */
[----:B------:R-:W-:-:S03]  /*50eb0*/  PRMT R15, R6, 0x7771, RZ ;  /* 0x00007771060f7816 */ /* 0x000fc600000000ff */
[----:B------:R-:W-:Y:S01]  /*50ec0*/  IMAD.X R9, R10, 0x1, R21, P6 ;  /* 0x000000010a097824 */ /* 0x000fe200030e0615 */
[----:B------:R-:W-:Y:S01]  /*50ed0*/  ISETP.GE.AND P6, PT, R11, UR5, PT ;  /* 0x000000050b007c0c */ /* 0x000fe2000bfc6270 */
[----:B------:R-:W0:Y:S01]  /*50ee0*/  LDCU UR5, c[0x0][0x398] ;  /* 0x00007300ff0577ac */ /* 0x000e220008000800 */
[----:B------:R-:W-:Y:S01]  /*50ef0*/  PRMT R11, R6, 0x7772, RZ ;  /* 0x00007772060b7816 */ /* 0x000fe200000000ff */
[----:B------:R-:W-:Y:S02]  /*50f00*/  VIADD R6, R7, 0x17 ;  /* 0x0000001707067836 */ /* 0x000fe40000000000 */
[----:B------:R-:W4:Y:S01]  /*50f10*/  LDL.LU R7, [R1+0x1d6c] ;  /* 0x001d6c0001077983 */ /* 0x000f220000300800 */
[----:B------:R-:W-:Y:S02]  /*50f20*/  ISETP.LT.AND P4, PT, R18, UR12, !P2 ;  /* 0x0000000c12007c0c */ /* 0x000fe4000d781270 */
[----:B------:R-:W-:Y:S01]  /*50f30*/  ISETP.LT.AND P5, PT, R27, UR4, !P2 ;  /* 0x000000041b007c0c */ /* 0x000fe2000d7a1270 */
[----:B------:R-:W1:Y:S01]  /*50f40*/  LDCU UR4, c[0x0][0x398] ;  /* 0x00007300ff0477ac */ /* 0x000e620008000800 */
[----:B------:R-:W-:Y:S01]  /*50f50*/  ISETP.LT.AND P3, PT, R26, UR6, !P2 ;  /* 0x000000061a007c0c */ /* 0x000fe2000d761270 */
[----:B------:R-:W4:Y:S08]  /*50f60*/  LDL.LU R16, [R1+0x40] ;  /* 0x0000400001107983 */ /* 0x000f300000300800 */
[----:B------:R0:W-:Y:S01]  /*50f70*/  @P4 STG.E.U8 desc[UR42][R4.64], R13 ;  /* 0x0000000d04004986 */ /* 0x0001e2000c10112a */
[----:B--2---:R-:W-:Y:S01]  /*50f80*/  ISETP.LT.AND P2, PT, R28, UR8, !P2 ;  /* 0x000000081c007c0c */ /* 0x004fe2000d741270 */
[----:B------:R-:W2:Y:S01]  /*50f90*/  LDCU UR6, c[0x0][0x398] ;  /* 0x00007300ff0677ac */ /* 0x000ea20008000800 */
[C---:B0-----:R-:W-:Y:S01]  /*50fa0*/  IADD3 R4, P4, PT, R12.reuse, R22, RZ ;  /* 0x000000160c047210 */ /* 0x041fe20007f9e0ff */
[----:B------:R-:W-:Y:S01]  /*50fb0*/  VIADD R13, R12, UR22 ;  /* 0x000000160c0d7c36 */ /* 0x000fe20008000000 */
[----:B------:R0:W-:Y:S01]  /*50fc0*/  @P5 STG.E.U8 desc[UR42][R8.64], R15 ;  /* 0x0000000f08005986 */ /* 0x0001e2000c10112a */
[----:B------:R-:W1:Y:S02]  /*50fd0*/  LDCU UR8, c[0x0][0x398] ;  /* 0x00007300ff0877ac */ /* 0x000e640008000800 */
[----:B------:R-:W-:Y:S01]  /*50fe0*/  IMAD.X R5, R10, 0x1, R3, P4 ;  /* 0x000000010a057824 */ /* 0x000fe200020e0603 */
[----:B---3--:R-:W-:-:S04]  /*50ff0*/  ISETP.LT.AND P4, PT, R18, UR10, !P6 ;  /* 0x0000000a12007c0c */ /* 0x008fc8000f781270 */
[----:B------:R3:W-:Y:S01]  /*51000*/  @P3 STG.E.U8 desc[UR42][R4.64], R11 ;  /* 0x0000000b04003986 */ /* 0x0007e2000c10112a */
[----:B0-----:R-:W-:Y:S02]  /*51010*/  IADD3 R8, P5, PT, R13, R2, RZ ;  /* 0x000000020d087210 */ /* 0x001fe40007fbe0ff */
[----:B---3--:R-:W-:Y:S02]  /*51020*/  IADD3 R4, P3, PT, R12, R24, RZ ;  /* 0x000000180c047210 */ /* 0x008fe40007f7e0ff */
[----:B------:R-:W-:-:S03]  /*51030*/  SHF.R.S32.HI R12, RZ, 0x1f, R13 ;  /* 0x0000001fff0c7819 */ /* 0x000fc6000001140d */
[----:B------:R-:W-:Y:S02]  /*51040*/  IMAD.X R5, R10, 0x1, R23, P3 ;  /* 0x000000010a057824 */ /* 0x000fe400018e0617 */
[----:B------:R-:W-:Y:S01]  /*51050*/  IMAD.X R9, R12, 0x1, R0, P5 ;  /* 0x000000010c097824 */ /* 0x000fe200028e0600 */
[----:B-1----:R-:W-:Y:S01]  /*51060*/  ISETP.LT.AND P3, PT, R27, UR4, !P6 ;  /* 0x000000041b007c0c */ /* 0x002fe2000f761270 */
[----:B------:R-:W0:Y:S01]  /*51070*/  LDCU UR4, c[0x0][0x398] ;  /* 0x00007300ff0477ac */ /* 0x000e220008000800 */
[----:B------:R1:W-:Y:S01]  /*51080*/  @P2 STG.E.U8 desc[UR42][R4.64], R19 ;  /* 0x0000001304002986 */ /* 0x0003e2000c10112a */
[C---:B------:R-:W-:Y:S02]  /*51090*/  IADD3 R10, P5, PT, R13.reuse, R22, RZ ;  /* 0x000000160d0a7210 */ /* 0x040fe40007fbe0ff */
[----:B-1----:R-:W-:-:S03]  /*510a0*/  IADD3 R4, P2, PT, R13, R20, RZ ;  /* 0x000000140d047210 */ /* 0x002fc60007f5e0ff */
[C---:B------:R-:W-:Y:S02]  /*510b0*/  IMAD.X R11, R12.reuse, 0x1, R3, P5 ;  /* 0x000000010c0b7824 */ /* 0x040fe400028e0603 */
[----:B------:R-:W-:Y:S01]  /*510c0*/  IMAD.X R5, R12, 0x1, R21, P2 ;  /* 0x000000010c057824 */ /* 0x000fe200010e0615 */
[----:B------:R-:W-:Y:S01]  /*510d0*/  ISETP.GE.AND P2, PT, R6, UR7, PT ;  /* 0x0000000706007c0c */ /* 0x000fe2000bf46270 */
[----:B------:R-:W1:Y:S01]  /*510e0*/  LDCU UR7, c[0x0][0x398] ;  /* 0x00007300ff0777ac */ /* 0x000e620008000800 */
[----:B----4-:R-:W-:-:S05]  /*510f0*/  PRMT R15, R29, 0x7770, RZ ;  /* 0x000077701d0f7816 */ /* 0x010fca00000000ff */
[----:B------:R3:W-:Y:S01]  /*51100*/  @P4 STG.E.U8 desc[UR42][R8.64], R15 ;  /* 0x0000000f08004986 */ /* 0x0007e2000c10112a */
[----:B------:R-:W-:Y:S01]  /*51110*/  ISETP.LT.AND P4, PT, R26, UR5, !P6 ;  /* 0x000000051a007c0c */ /* 0x000fe2000f781270 */
[----:B------:R-:W4:Y:S01]  /*51120*/  LDCU UR5, c[0x0][0x398] ;  /* 0x00007300ff0577ac */ /* 0x000f220008000800 */
[C---:B------:R-:W-:Y:S02]  /*51130*/  PRMT R17, R29.reuse, 0x7771, RZ ;  /* 0x000077711d117816 */ /* 0x040fe400000000ff */
[----:B--2---:R-:W-:Y:S01]  /*51140*/  ISETP.LT.AND P6, PT, R28, UR6, !P6 ;  /* 0x000000061c007c0c */ /* 0x004fe2000f7c1270 */
[----:B------:R-:W2:Y:S02]  /*51150*/  LDCU UR6, c[0x0][0x398] ;  /* 0x00007300ff0677ac */ /* 0x000ea40008000800 */
[----:B------:R0:W-:Y:S01]  /*51160*/  @P3 STG.E.U8 desc[UR42][R4.64], R17 ;  /* 0x0000001104003986 */ /* 0x0001e2000c10112a */
[----:B------:R-:W-:Y:S01]  /*51170*/  ISETP.LT.AND P3, PT, R18, UR8, !P2 ;  /* 0x0000000812007c0c */ /* 0x000fe2000d761270 */
[----:B------:R-:W1:Y:S01]  /*51180*/  LDCU UR8, c[0x0][0x398] ;  /* 0x00007300ff0877ac */ /* 0x000e620008000800 */
[----:B---3--:R-:W-:Y:S01]  /*51190*/  PRMT R15, R29, 0x7772, RZ ;  /* 0x000077721d0f7816 */ /* 0x008fe200000000ff */
[----:B------:R-:W-:-:S04]  /*511a0*/  VIADD R8, R13, UR22 ;  /* 0x000000160d087c36 */ /* 0x000fc80008000000 */
[----:B------:R3:W-:Y:S01]  /*511b0*/  @P4 STG.E.U8 desc[UR42][R10.64], R15 ;  /* 0x0000000f0a004986 */ /* 0x0007e2000c10112a */
[----:B------:R-:W-:Y:S02]  /*511c0*/  SHF.R.S32.HI R9, RZ, 0x1f, R8 ;  /* 0x0000001fff097819 */ /* 0x000fe40000011408 */
[----:B0-----:R-:W-:Y:S02]  /*511d0*/  IADD3 R4, P5, PT, R13, R24, RZ ;  /* 0x000000180d047210 */ /* 0x001fe40007fbe0ff */
[----:B------:R-:W-:Y:S02]  /*511e0*/  PRMT R13, R29, 0x7773, RZ ;  /* 0x000077731d0d7816 */ /* 0x000fe400000000ff */
[----:B------:R-:W2:Y:S01]  /*511f0*/  LDL.LU R29, [R1+0x30] ;  /* 0x00003000011d7983 */ /* 0x000ea20000300800 */
[----:B------:R-:W-:Y:S01]  /*51200*/  IMAD.X R5, R12, 0x1, R23, P5 ;  /* 0x000000010c057824 */ /* 0x000fe200028e0617 */
[----:B---3--:R-:W-:-:S04]  /*51210*/  IADD3 R10, P4, PT, R8, R2, RZ ;  /* 0x00000002080a7210 */ /* 0x008fc80007f9e0ff */
[----:B------:R-:W-:Y:S01]  /*51220*/  @P6 STG.E.U8 desc[UR42][R4.64], R13 ;  /* 0x0000000d04006986 */ /* 0x000fe2000c10112a */
[----:B------:R-:W-:Y:S01]  /*51230*/  IMAD.X R11, R9, 0x1, R0, P4 ;  /* 0x00000001090b7824 */ /* 0x000fe200020e0600 */
[----:B------:R-:W-:-:S05]  /*51240*/  PRMT R25, R7, 0x7770, RZ ;  /* 0x0000777007197816 */ /* 0x000fca00000000ff */
[----:B------:R0:W-:Y:S04]  /*51250*/  @P3 STG.E.U8 desc[UR42][R10.64], R25 ;  /* 0x000000190a003986 */ /* 0x0001e8000c10112a */
[----:B0-----:R-:W3:Y:S01]  /*51260*/  LDL R25, [R1+0x9d8] ;  /* 0x0009d80001197983 */ /* 0x001ee20000100800 */
[----:B------:R-:W-:Y:S01]  /*51270*/  ISETP.LT.AND P4, PT, R27, UR4, !P2 ;  /* 0x000000041b007c0c */ /* 0x000fe2000d781270 */
[----:B------:R-:W0:Y:S01]  /*51280*/  LDCU UR4, c[0x0][0x398] ;  /* 0x00007300ff0477ac */ /* 0x000e220008000800 */
[----:B----4-:R-:W-:Y:S02]  /*51290*/  ISETP.LT.AND P3, PT, R26, UR5, !P2 ;  /* 0x000000051a007c0c */ /* 0x010fe4000d761270 */
[C---:B------:R-:W-:Y:S01]  /*512a0*/  IADD3 R4, P5, PT, R8.reuse, R20, RZ ;  /* 0x0000001408047210 */ /* 0x040fe20007fbe0ff */
[----:B------:R-:W4:Y:S01]  /*512b0*/  LDCU UR5, c[0x0][0x398] ;  /* 0x00007300ff0577ac */ /* 0x000f220008000800 */
[----:B------:R-:W-:-:S02]  /*512c0*/  IADD3 R6, P6, PT, R8, R22, RZ ;  /* 0x0000001608067210 */ /* 0x000fc40007fde0ff */
[----:B------:R-:W-:Y:S01]  /*512d0*/  PRMT R10, R7, 0x7773, RZ ;  /* 0x00007773070a7816 */ /* 0x000fe200000000ff */
[----:B------:R-:W-:Y:S01]  /*512e0*/  IMAD.X R5, R9, 0x1, R21, P5 ;  /* 0x0000000109057824 */ /* 0x000fe200028e0615 */
[C---:B------:R-:W-:Y:S02]  /*512f0*/  PRMT R19, R7.reuse, 0x7771, RZ ;  /* 0x0000777107137816 */ /* 0x040fe400000000ff */
[----:B------:R-:W-:Y:S01]  /*51300*/  PRMT R17, R7, 0x7772, RZ ;  /* 0x0000777207117816 */ /* 0x000fe200000000ff */
[----:B------:R-:W-:Y:S01]  /*51310*/  IMAD.X R7, R9, 0x1, R3, P6 ;  /* 0x0000000109077824 */ /* 0x000fe200030e0603 */
[----:B--2---:R-:W-:Y:S01]  /*51320*/  ISETP.LT.AND P2, PT, R28, UR6, !P2 ;  /* 0x000000061c007c0c */ /* 0x004fe2000d741270 */
[----:B------:R-:W-:Y:S01]  /*51330*/  @P4 STG.E.U8 desc[UR42][R4.64], R19 ;  /* 0x0000001304004986 */ /* 0x000fe2000c10112a */
[----:B------:R-:W2:Y:S03]  /*51340*/  LDCU UR6, c[0x0][0x398] ;  /* 0x00007300ff0677ac */ /* 0x000ea60008000800 */
[----:B------:R-:W-:Y:S01]  /*51350*/  @P3 STG.E.U8 desc[UR42][R6.64], R17 ;  /* 0x0000001106003986 */ /* 0x000fe2000c10112a */
[----:B------:R-:W-:-:S03]  /*51360*/  IADD3 R12, P3, PT, R8, R24, RZ ;  /* 0x00000018080c7210 */ /* 0x000fc60007f7e0ff */
[----:B------:R4:W2:Y:S01]  /*51370*/  LDS.128 R4, [R16] ;  /* 0x0000000010047984 */ /* 0x0008a20000000c00 */
[----:B-1----:R-:W-:Y:S01]  /*51380*/  ISETP.LT.AND P4, PT, R18, UR7, !P0 ;  /* 0x0000000712007c0c */ /* 0x002fe2000c781270 */
[----:B------:R-:W-:Y:S01]  /*51390*/  IMAD.X R13, R9, 0x1, R23, P3 ;  /* 0x00000001090d7824 */ /* 0x000fe200018e0617 */
[----:B0-----:R-:W-:Y:S01]  /*513a0*/  ISETP.LT.AND P3, PT, R27, UR4, !P0 ;  /* 0x000000041b007c0c */ /* 0x001fe2000c761270 */
[----:B------:R-:W0:Y:S01]  /*513b0*/  LDCU UR4, c[0x0][0x398] ;  /* 0x00007300ff0477ac */ /* 0x000e220008000800 */
[----:B----4-:R-:W-:Y:S02]  /*513c0*/  VIADD R16, R8, UR22 ;  /* 0x0000001608107c36 */ /* 0x010fe40008000000 */
[----:B------:R1:W-:Y:S01]  /*513d0*/  @P2 STG.E.U8 desc[UR42][R12.64], R10 ;  /* 0x0000000a0c002986 */ /* 0x0003e2000c10112a */
[----:B------:R-:W4:Y:S02]  /*513e0*/  LDCU UR7, c[0x0][0x398] ;  /* 0x00007300ff0777ac */ /* 0x000f240008000800 */
[----:B------:R-:W-:-:S02]  /*513f0*/  SHF.R.S32.HI R11, RZ, 0x1f, R16 ;  /* 0x0000001fff0b7819 */ /* 0x000fc40000011410 */
[C---:B------:R-:W-:Y:S02]  /*51400*/  IADD3 R8, P6, PT, R16.reuse, R2, RZ ;  /* 0x0000000210087210 */ /* 0x040fe40007fde0ff */
[----:B------:R-:W-:-:S03]  /*51410*/  IADD3 R14, P5, PT, R16, R20, RZ ;  /* 0x00000014100e7210 */ /* 0x000fc60007fbe0ff */
[----:B------:R-:W-:Y:S01]  /*51420*/  IMAD.X R9, R11, 0x1, R0, P6 ;  /* 0x000000010b097824 */ /* 0x000fe200030e0600 */
[----:B-1----:R-:W-:Y:S02]  /*51430*/  IADD3 R10, P6, PT, R16, R24, RZ ;  /* 0x00000018100a7210 */ /* 0x002fe40007fde0ff */
[C---:B------:R-:W-:Y:S02]  /*51440*/  PRMT R17, R29.reuse, 0x7770, RZ ;  /* 0x000077701d117816 */ /* 0x040fe400000000ff */
[----:B------:R-:W-:-:S03]  /*51450*/  PRMT R19, R29, 0x7771, RZ ;  /* 0x000077711d137816 */ /* 0x000fc600000000ff */
[----:B------:R1:W-:Y:S01]  /*51460*/  @P4 STG.E.U8 desc[UR42][R8.64], R17 ;  /* 0x0000001108004986 */ /* 0x0003e2000c10112a */
[----:B------:R-:W-:Y:S01]  /*51470*/  PRMT R13, R29, 0x7772, RZ ;  /* 0x000077721d0d7816 */ /* 0x000fe200000000ff */
[----:B---3--:R-:W-:-:S05]  /*51480*/  VIADD R15, R25, 0x1a ;  /* 0x0000001a190f7836 */ /* 0x008fca0000000000 */
[----:B------:R-:W-:Y:S01]  /*51490*/  ISETP.GE.AND P2, PT, R15, UR9, PT ;  /* 0x000000090f007c0c */ /* 0x000fe2000bf46270 */
[----:B------:R-:W-:Y:S01]  /*514a0*/  IMAD.X R15, R11, 0x1, R21, P5 ;  /* 0x000000010b0f7824 */ /* 0x000fe200028e0615 */
[----:B-1----:R-:W-:Y:S01]  /*514b0*/  IADD3 R8, P5, PT, R16, R22, RZ ;  /* 0x0000001610087210 */ /* 0x002fe20007fbe0ff */
[----:B------:R-:W-:Y:S01]  /*514c0*/  VIADD R17, R25, 0x1b ;  /* 0x0000001b19117836 */ /* 0x000fe20000000000 */
[----:B------:R-:W-:Y:S01]  /*514d0*/  ISETP.LT.AND P4, PT, R26, UR5, !P0 ;  /* 0x000000051a007c0c */ /* 0x000fe2000c781270 */
[----:B------:R-:W1:Y:S01]  /*514e0*/  LDCU UR5, c[0x0][0x398] ;  /* 0x00007300ff0577ac */ /* 0x000e620008000800 */
[----:B------:R3:W-:Y:S01]  /*514f0*/  @P3 STG.E.U8 desc[UR42][R14.64], R19 ;  /* 0x000000130e003986 */ /* 0x0007e2000c10112a */
[----:B------:R-:W0:Y:S01]  /*51500*/  LDCU UR9, c[0x0][0x398] ;  /* 0x00007300ff0977ac */ /* 0x000e220008000800 */
[----:B---3--:R-:W-:Y:S01]  /*51510*/  VIADD R15, R16, UR22 ;  /* 0x00000016100f7c36 */ /* 0x008fe20008000000 */
[----:B------:R-:W-:Y:S02]  /*51520*/  PRMT R16, R29, 0x7773, RZ ;  /* 0x000077731d107816 */ /* 0x000fe400000000ff */
[----:B------:R-:W3:Y:S01]  /*51530*/  LDL.LU R29, [R1+0x34] ;  /* 0x00003400011d7983 */ /* 0x000ee20000300800 */
[----:B------:R-:W-:Y:S01]  /*51540*/  ISETP.LT.AND P0, PT, R28, UR8, !P0 ;  /* 0x000000081c007c0c */ /* 0x000fe2000c701270 */
[----:B------:R-:W-:Y:S01]  /*51550*/  IMAD.X R9, R11, 0x1, R3, P5 ;  /* 0x000000010b097824 */ /* 0x000fe200028e0603 */
[----:B--2---:R-:W-:-:S02]  /*51560*/  ISETP.LT.AND P3, PT, R18, UR6, !P1 ;  /* 0x0000000612007c0c */ /* 0x004fc4000cf61270 */
[----:B------:R-:W-:Y:S01]  /*51570*/  SHF.R.S32.HI R14, RZ, 0x1f, R15 ;  /* 0x0000001fff0e7819 */ /* 0x000fe2000001140f */
[----:B------:R-:W-:Y:S01]  /*51580*/  IMAD.X R11, R11, 0x1, R23, P6 ;  /* 0x000000010b0b7824 */ /* 0x000fe200030e0617 */
[----:B------:R-:W-:Y:S01]  /*51590*/  IADD3 R12, P5, PT, R15, R2, RZ ;  /* 0x000000020f0c7210 */ /* 0x000fe20007fbe0ff */
[----:B------:R2:W-:Y:S01]  /*515a0*/  @P4 STG.E.U8 desc[UR42][R8.64], R13 ;  /* 0x0000000d08004986 */ /* 0x0005e2000c10112a */
[----:B------:R-:W-:Y:S01]  /*515b0*/  PRMT R19, R4, 0x7770, RZ ;  /* 0x0000777004137816 */ /* 0x000fe200000000ff */
[----:B------:R-:W4:Y:S01]  /*515c0*/  LDCU UR6, c[0x0][0x398] ;  /* 0x00007300ff0677ac */ /* 0x000f220008000800 */
[----:B0-----:R-:W-:-:S03]  /*515d0*/  ISETP.LT.AND P4, PT, R27, UR4, !P1 ;  /* 0x000000041b007c0c */ /* 0x001fc6000cf81270 */
[----:B------:R0:W-:Y:S01]  /*515e0*/  @P0 STG.E.U8 desc[UR42][R10.64], R16 ;  /* 0x000000100a000986 */ /* 0x0001e2000c10112a */
[----:B------:R-:W4:Y:S01]  /*515f0*/  LDCU UR4, c[0x0][0x398] ;  /* 0x00007300ff0477ac */ /* 0x000f220008000800 */
[----:B------:R-:W3:Y:S01]  /*51600*/  LDCU UR8, c[0x0][0x398] ;  /* 0x00007300ff0877ac */ /* 0x000ee20008000800 */
[----:B--2---:R-:W-:Y:S01]  /*51610*/  IMAD.X R13, R14, 0x1, R0, P5 ;  /* 0x000000010e0d7824 */ /* 0x004fe200028e0600 */
[----:B------:R-:W-:-:S04]  /*51620*/  IADD3 R8, P0, PT, R15, R20, RZ ;  /* 0x000000140f087210 */ /* 0x000fc80007f1e0ff */
[----:B------:R2:W-:Y:S01]  /*51630*/  @P3 STG.E.U8 desc[UR42][R12.64], R19 ;  /* 0x000000130c003986 */ /* 0x0005e2000c10112a */
[----:B-1----:R-:W-:Y:S01]  /*51640*/  ISETP.LT.AND P3, PT, R26, UR5, !P1 ;  /* 0x000000051a007c0c */ /* 0x002fe2000cf61270 */
[----:B------:R-:W1:Y:S01]  /*51650*/  LDCU UR5, c[0x0][0x398] ;  /* 0x00007300ff0577ac */ /* 0x000e620008000800 */
[----:B0-----:R-:W-:Y:S01]  /*51660*/  IADD3 R10, P5, PT, R15, R22, RZ ;  /* 0x000000160f0a7210 */ /* 0x001fe20007fbe0ff */
[----:B------:R-:W-:Y:S01]  /*51670*/  IMAD.X R9, R14, 0x1, R21, P0 ;  /* 0x000000010e097824 */ /* 0x000fe200000e0615 */
[----:B------:R-:W-:Y:S02]  /*51680*/  ISETP.GE.AND P0, PT, R17, UR11, PT ;  /* 0x0000000b11007c0c */ /* 0x000fe4000bf06270 */
[----:B------:R-:W-:Y:S01]  /*51690*/  PRMT R17, R4, 0x7771, RZ ;  /* 0x0000777104117816 */ /* 0x000fe200000000ff */
[----:B------:R-:W-:Y:S01]  /*516a0*/  IMAD.X R11, R14, 0x1, R3, P5 ;  /* 0x000000010e0b7824 */ /* 0x000fe200028e0603 */
[----:B--2---:R-:W-:-:S03]  /*516b0*/  PRMT R19, R4, 0x7772, RZ ;  /* 0x0000777204137816 */ /* 0x004fc600000000ff */
[----:B------:R0:W-:Y:S01]  /*516c0*/  @P4 STG.E.U8 desc[UR42][R8.64], R17 ;  /* 0x0000001108004986 */ /* 0x0001e2000c10112a */
[----:B------:R-:W-:-:S03]  /*516d0*/  VIADD R16, R15, UR22 ;  /* 0x000000160f107c36 */ /* 0x000fc60008000000 */
[----:B------:R2:W-:Y:S01]  /*516e0*/  @P3 STG.E.U8 desc[UR42][R10.64], R19 ;  /* 0x000000130a003986 */ /* 0x0005e2000c10112a */
[----:B----4-:R-:W-:Y:S01]  /*516f0*/  ISETP.LT.AND P1, PT, R28, UR6, !P1 ;  /* 0x000000061c007c0c */ /* 0x010fe2000cf21270 */
[----:B------:R-:W-:Y:S01]  /*51700*/  VIADD R13, R25, 0x1c ;  /* 0x0000001c190d7836 */ /* 0x000fe20000000000 */
[----:B------:R-:W-:Y:S01]  /*51710*/  ISETP.LT.AND P5, PT, R18, UR4, !P2 ;  /* 0x0000000412007c0c */ /* 0x000fe2000d7a1270 */
[----:B------:R-:W4:Y:S01]  /*51720*/  LDCU UR6, c[0x0][0x398] ;  /* 0x00007300ff0677ac */ /* 0x000f220008000800 */
[----:B0-----:R-:W-:Y:S01]  /*51730*/  IADD3 R8, P3, PT, R15, R24, RZ ;  /* 0x000000180f087210 */ /* 0x001fe20007f7e0ff */
[----:B------:R-:W0:Y:S01]  /*51740*/  LDCU UR4, c[0x0][0x398] ;  /* 0x00007300ff0477ac */ /* 0x000e220008000800 */
[----:B------:R-:W-:-:S03]  /*51750*/  SHF.R.S32.HI R15, RZ, 0x1f, R16 ;  /* 0x0000001fff0f7819 */ /* 0x000fc60000011410 */
[----:B------:R-:W-:Y:S01]  /*51760*/  IMAD.X R9, R14, 0x1, R23, P3 ;  /* 0x000000010e097824 */ /* 0x000fe200018e0617 */
[----:B--2---:R-:W-:Y:S02]  /*51770*/  IADD3 R10, P3, PT, R16, R2, RZ ;  /* 0x00000002100a7210 */ /* 0x004fe40007f7e0ff */
[----:B-1----:R-:W-:Y:S01]  /*51780*/  ISETP.LT.AND P4, PT, R27, UR5, !P2 ;  /* 0x000000051b007c0c */ /* 0x002fe2000d781270 */
[----:B------:R-:W1:Y:S01]  /*51790*/  LDCU UR5, c[0x0][0x398] ;  /* 0x00007300ff0577ac */ /* 0x000e620008000800 */
[----:B------:R-:W-:Y:S01]  /*517a0*/  PRMT R17, R4, 0x7773, RZ ;  /* 0x0000777304117816 */ /* 0x000fe200000000ff */
[----:B------:R-:W-:Y:S01]  /*517b0*/  IMAD.X R11, R15, 0x1, R0, P3 ;  /* 0x000000010f0b7824 */ /* 0x000fe200018e0600 */
[----:B------:R-:W-:Y:S02]  /*517c0*/  IADD3 R12, P6, PT, R16, R20, RZ ;  /* 0x00000014100c7210 */ /* 0x000fe40007fde0ff */
[----:B------:R-:W-:Y:S01]  /*517d0*/  ISETP.GE.AND P3, PT, R13, UR19, PT ;  /* 0x000000130d007c0c */ /* 0x000fe2000bf66270 */
[----:B------:R2:W-:Y:S02]  /*517e0*/  @P1 STG.E.U8 desc[UR42][R8.64], R17 ;  /* 0x0000001108001986 */ /* 0x0005e4000c10112a */
[----:B------:R-:W-:Y:S01]  /*517f0*/  IMAD.X R13, R15, 0x1, R21, P6 ;  /* 0x000000010f0d7824 */ /* 0x000fe200030e0615 */
[----:B---3--:R-:W-:-:S02]  /*51800*/  PRMT R25, R29, 0x7770, RZ ;  /* 0x000077701d197816 */ /* 0x008fc400000000ff */
[----:B------:R-:W-:-:S03]  /*51810*/  PRMT R19, R29, 0x7771, RZ ;  /* 0x000077711d137816 */ /* 0x000fc600000000ff */
[----:B------:R3:W-:Y:S04]  /*51820*/  @P5 STG.E.U8 desc[UR42][R10.64], R25 ;  /* 0x000000190a005986 */ /* 0x0007e8000c10112a */
[----:B------:R0:W-:Y:S01]  /*51830*/  @P4 STG.E.U8 desc[UR42][R12.64], R19 ;  /* 0x000000130c004986 */ /* 0x0001e2000c10112a */
[----:B--2---:R-:W-:-:S03]  /*51840*/  IADD3 R8, P4, PT, R16, R22, RZ ;  /* 0x0000001610087210 */ /* 0x004fc60007f9e0ff */
[----:B---3--:R-:W2:Y:S01]  /*51850*/  LDL.LU R25, [R1+0x9d8] ;  /* 0x0009d80001197983 */ /* 0x008ea20000300800 */
[----:B------:R-:W-:Y:S01]  /*51860*/  IADD3 R10, P5, PT, R16, R24, RZ ;  /* 0x00000018100a7210 */ /* 0x000fe20007fbe0ff */
[----:B------:R-:W-:Y:S01]  /*51870*/  IMAD.X R9, R15, 0x1, R3, P4 ;  /* 0x000000010f097824 */ /* 0x000fe200020e0603 */
[----:B------:R-:W-:-:S03]  /*51880*/  PRMT R17, R29, 0x7772, RZ ;  /* 0x000077721d117816 */ /* 0x000fc600000000ff */
[----:B------:R-:W-:Y:S01]  /*51890*/  IMAD.X R11, R15, 0x1, R23, P5 ;  /* 0x000000010f0b7824 */ /* 0x000fe200028e0617 */
[----:B------:R-:W-:Y:S02]  /*518a0*/  PRMT R15, R29, 0x7773, RZ ;  /* 0x000077731d0f7816 */ /* 0x000fe400000000ff */
[----:B------:R-:W3:Y:S01]  /*518b0*/  LDL.LU R29, [R1+0x38] ;  /* 0x00003800011d7983 */ /* 0x000ee20000300800 */
[----:B------:R-:W-:Y:S01]  /*518c0*/  ISETP.LT.AND P1, PT, R26, UR7, !P2 ;  /* 0x000000071a007c0c */ /* 0x000fe2000d721270 */
[----:B------:R-:W-:Y:S01]  /*518d0*/  VIADD R16, R16, UR22 ;  /* 0x0000001610107c36 */ /* 0x000fe20008000000 */
[----:B------:R-:W-:Y:S01]  /*518e0*/  ISETP.LT.AND P2, PT, R28, UR8, !P2 ;  /* 0x000000081c007c0c */ /* 0x000fe2000d741270 */
[----:B------:R-:W1:Y:S01]  /*518f0*/  LDCU UR7, c[0x0][0x398] ;  /* 0x00007300ff0777ac */ /* 0x000e620008000800 */
[----:B----4-:R-:W-:Y:S02]  /*51900*/  ISETP.LT.AND P4, PT, R18, UR6, !P0 ;  /* 0x0000000612007c0c */ /* 0x010fe4000c781270 */
[----:B0-----:R-:W-:Y:S01]  /*51910*/  SHF.R.S32.HI R12, RZ, 0x1f, R16 ;  /* 0x0000001fff0c7819 */ /* 0x001fe20000011410 */
[----:B------:R-:W0:Y:S01]  /*51920*/  LDCU UR6, c[0x0][0x398] ;  /* 0x00007300ff0677ac */ /* 0x000e220008000800 */
[----:B------:R-:W-:-:S02]  /*51930*/  PRMT R19, R5, 0x7770, RZ ;  /* 0x0000777005137816 */ /* 0x000fc400000000ff */
[----:B------:R-:W-:Y:S01]  /*51940*/  PRMT R13, R5, 0x7772, RZ ;  /* 0x00007772050d7816 */ /* 0x000fe200000000ff */
[----:B------:R-:W4:Y:S02]  /*51950*/  LDCU UR8, c[0x0][0x398] ;  /* 0x00007300ff0877ac */ /* 0x000f240008000800 */
[----:B------:R0:W-:Y:S01]  /*51960*/  @P1 STG.E.U8 desc[UR42][R8.64], R17 ;  /* 0x0000001108001986 */ /* 0x0001e2000c10112a */
[----:B------:R-:W-:Y:S01]  /*51970*/  ISETP.LT.AND P1, PT, R27, UR4, !P0 ;  /* 0x000000041b007c0c */ /* 0x000fe2000c721270 */
[----:B------:R-:W4:Y:S02]  /*51980*/  LDCU UR4, c[0x0][0x398] ;  /* 0x00007300ff0477ac */ /* 0x000f240008000800 */
[----:B------:R1:W-:Y:S01]  /*51990*/  @P2 STG.E.U8 desc[UR42][R10.64], R15 ;  /* 0x0000000f0a002986 */ /* 0x0003e2000c10112a */
[----:B0-----:R-:W-:-:S05]  /*519a0*/  IADD3 R8, P5, PT, R16, R2, RZ ;  /* 0x0000000210087210 */ /* 0x001fca0007fbe0ff */
[----:B------:R-:W-:Y:S01]  /*519b0*/  IMAD.X R9, R12, 0x1, R0, P5 ;  /* 0x000000010c097824 */ /* 0x000fe200028e0600 */
[----:B-1----:R-:W-:Y:S01]  /*519c0*/  ISETP.LT.AND P5, PT, R26, UR5, !P0 ;  /* 0x000000051a007c0c */ /* 0x002fe2000c7a1270 */
[----:B------:R-:W0:Y:S01]  /*519d0*/  LDCU UR5, c[0x0][0x398] ;  /* 0x00007300ff0577ac */ /* 0x000e220008000800 */
[----:B------:R-:W-:Y:S02]  /*519e0*/  IADD3 R10, P2, PT, R16, R20, RZ ;  /* 0x00000014100a7210 */ /* 0x000fe40007f5e0ff */
[----:B------:R1:W-:Y:S01]  /*519f0*/  @P4 STG.E.U8 desc[UR42][R8.64], R19 ;  /* 0x0000001308004986 */ /* 0x0003e2000c10112a */
[----:B------:R-:W-:Y:S02]  /*51a00*/  PRMT R15, R5, 0x7771, RZ ;  /* 0x00007771050f7816 */ /* 0x000fe400000000ff */
[----:B------:R-:W-:Y:S01]  /*51a10*/  IMAD.X R11, R12, 0x1, R21, P2 ;  /* 0x000000010c0b7824 */ /* 0x000fe200010e0615 */
[----:B-1----:R-:W-:-:S04]  /*51a20*/  IADD3 R8, P4, PT, R16, R22, RZ ;  /* 0x0000001610087210 */ /* 0x002fc80007f9e0ff */
[----:B------:R1:W-:Y:S01]  /*51a30*/  @P1 STG.E.U8 desc[UR42][R10.64], R15 ;  /* 0x0000000f0a001986 */ /* 0x0003e2000c10112a */
[----:B------:R-:W-:Y:S01]  /*51a40*/  IMAD.X R9, R12, 0x1, R3, P4 ;  /* 0x000000010c097824 */ /* 0x000fe200020e0603 */
[----:B------:R-:W-:Y:S01]  /*51a50*/  ISETP.LT.AND P1, PT, R28, UR6, !P0 ;  /* 0x000000061c007c0c */ /* 0x000fe2000c721270 */
[----:B------:R-:W0:Y:S03]  /*51a60*/  LDCU UR6, c[0x0][0x398] ;  /* 0x00007300ff0677ac */ /* 0x000e260008000800 */
[----:B------:R0:W-:Y:S01]  /*51a70*/  @P5 STG.E.U8 desc[UR42][R8.64], R13 ;  /* 0x0000000d08005986 */ /* 0x0001e2000c10112a */
[----:B----4-:R-:W-:Y:S01]  /*51a80*/  ISETP.LT.AND P5, PT, R18, UR4, !P3 ;  /* 0x0000000412007c0c */ /* 0x010fe2000dfa1270 */
[----:B------:R-:W4:Y:S01]  /*51a90*/  LDCU UR4, c[0x0][0x398] ;  /* 0x00007300ff0477ac */ /* 0x000f220008000800 */
[----:B-1----:R-:W-:Y:S01]  /*51aa0*/  VIADD R11, R16, UR22 ;  /* 0x00000016100b7c36 */ /* 0x002fe20008000000 */
[----:B------:R-:W-:-:S04]  /*51ab0*/  PRMT R15, R5, 0x7773, RZ ;  /* 0x00007773050f7816 */ /* 0x000fc800000000ff */
[----:B------:R-:W-:Y:S02]  /*51ac0*/  SHF.R.S32.HI R10, RZ, 0x1f, R11 ;  /* 0x0000001fff0a7819 */ /* 0x000fe4000001140b */
[----:B0-----:R-:W-:-:S05]  /*51ad0*/  IADD3 R8, P0, PT, R16, R24, RZ ;  /* 0x0000001810087210 */ /* 0x001fca0007f1e0ff */
[----:B------:R-:W-:-:S05]  /*51ae0*/  IMAD.X R9, R12, 0x1, R23, P0 ;  /* 0x000000010c097824 */ /* 0x000fca00000e0617 */
[----:B------:R0:W-:Y:S02]  /*51af0*/  @P1 STG.E.U8 desc[UR42][R8.64], R15 ;  /* 0x0000000f08001986 */ /* 0x0001e4000c10112a */
[----:B0-----:R-:W-:Y:S01]  /*51b00*/  IADD3 R8, P6, PT, R11, R22, RZ ;  /* 0x000000160b087210 */ /* 0x001fe20007fde0ff */
[----:B--2---:R-:W-:-:S05]  /*51b10*/  VIADD R4, R25, 0x1d ;  /* 0x0000001d19047836 */ /* 0x004fca0000000000 */
[----:B------:R-:W-:Y:S02]  /*51b20*/  ISETP.GE.AND P2, PT, R4, UR17, PT ;  /* 0x0000001104007c0c */ /* 0x000fe4000bf46270 */
[----:B------:R-:W-:Y:S02]  /*51b30*/  IADD3 R4, P4, PT, R11, R2, RZ ;  /* 0x000000020b047210 */ /* 0x000fe40007f9e0ff */
[----:B---3--:R-:W-:-:S03]  /*51b40*/  PRMT R13, R29, 0x7770, RZ ;  /* 0x000077701d0d7816 */ /* 0x008fc600000000ff */
[----:B------:R-:W-:-:S05]  /*51b50*/  IMAD.X R5, R10, 0x1, R0, P4 ;  /* 0x000000010a057824 */ /* 0x000fca00020e0600 */
[----:B------:R0:W-:Y:S01]  /*51b60*/  @P5 STG.E.U8 desc[UR42][R4.64], R13 ;  /* 0x0000000d04005986 */ /* 0x0001e2000c10112a */
[----:B------:R-:W-:Y:S01]  /*51b70*/  ISETP.LT.AND P5, PT, R27, UR5, !P3 ;  /* 0x000000051b007c0c */ /* 0x000fe2000dfa1270 */
[----:B------:R-:W1:Y:S01]  /*51b80*/  LDCU UR5, c[0x0][0x398] ;  /* 0x00007300ff0577ac */ /* 0x000e620008000800 */
[----:B------:R-:W-:Y:S02]  /*51b90*/  PRMT R17, R29, 0x7771, RZ ;  /* 0x000077711d117816 */ /* 0x000fe400000000ff */
[----:B0-----:R-:W-:-:S05]  /*51ba0*/  IADD3 R4, P1, PT, R11, R20, RZ ;  /* 0x000000140b047210 */ /* 0x001fca0007f3e0ff */
[----:B------:R-:W-:Y:S01]  /*51bb0*/  IMAD.X R5, R10, 0x1, R21, P1 ;  /* 0x000000010a057824 */ /* 0x000fe200008e0615 */
[----:B------:R-:W-:Y:S01]  /*51bc0*/  PRMT R15, R29, 0x7772, RZ ;  /* 0x000077721d0f7816 */ /* 0x000fe200000000ff */
[----:B------:R-:W-:-:S03]  /*51bd0*/  VIADD R13, R11, UR22 ;  /* 0x000000160b0d7c36 */ /* 0x000fc60008000000 */
[----:B------:R0:W-:Y:S02]  /*51be0*/  @P5 STG.E.U8 desc[UR42][R4.64], R17 ;  /* 0x0000001104005986 */ /* 0x0001e4000c10112a */
[----:B0-----:R-:W-:Y:S02]  /*51bf0*/  IADD3 R4, P5, PT, R11, R24, RZ ;  /* 0x000000180b047210 */ /* 0x001fe40007fbe0ff */
[----:B------:R-:W-:Y:S02]  /*51c00*/  PRMT R11, R29, 0x7773, RZ ;  /* 0x000077731d0b7816 */ /* 0x000fe400000000ff */
[----:B------:R-:W2:Y:S01]  /*51c10*/  LDL.LU R29, [R1+0x3c] ;  /* 0x00003c00011d7983 */ /* 0x000ea20000300800 */
[----:B------:R-:W-:Y:S01]  /*51c20*/  ISETP.LT.AND P4, PT, R26, UR6, !P3 ;  /* 0x000000061a007c0c */ /* 0x000fe2000df81270 */
[----:B------:R-:W0:Y:S01]  /*51c30*/  LDCU UR6, c[0x0][0x398] ;  /* 0x00007300ff0677ac */ /* 0x000e220008000800 */
[----:B----4-:R-:W-:Y:S01]  /*51c40*/  ISETP.LT.AND P3, PT, R28, UR4, !P3 ;  /* 0x000000041c007c0c */ /* 0x010fe2000df61270 */
[----:B------:R-:W-:-:S02]  /*51c50*/  IMAD.X R9, R10, 0x1, R3, P6 ;  /* 0x000000010a097824 */ /* 0x000fc400030e0603 */
[----:B------:R-:W-:Y:S01]  /*51c60*/  VIADD R12, R25, 0x1f ;  /* 0x0000001f190c7836 */ /* 0x000fe20000000000 */
[----:B------:R-:W-:Y:S01]  /*51c70*/  PRMT R17, R6, 0x7770, RZ ;  /* 0x0000777006117816 */ /* 0x000fe200000000ff */
[----:B------:R-:W-:Y:S01]  /*51c80*/  IMAD.X R5, R10, 0x1, R23, P5 ;  /* 0x000000010a057824 */ /* 0x000fe200028e0617 */
[----:B------:R-:W3:Y:S02]  /*51c90*/  LDCU UR4, c[0x0][0x398] ;  /* 0x00007300ff0477ac */ /* 0x000ee40008000800 */
[----:B------:R-:W-:-:S03]  /*51ca0*/  ISETP.GE.AND P1, PT, R12, UR13, PT ;  /* 0x0000000d0c007c0c */ /* 0x000fc6000bf26270 */
[----:B------:R4:W-:Y:S01]  /*51cb0*/  @P4 STG.E.U8 desc[UR42][R8.64], R15 ;  /* 0x0000000f08004986 */ /* 0x0009e2000c10112a */
[----:B-1----:R-:W-:Y:S01]  /*51cc0*/  ISETP.LT.AND P4, PT, R18, UR5, !P2 ;  /* 0x0000000512007c0c */ /* 0x002fe2000d781270 */
[----:B------:R-:W1:Y:S01]  /*51cd0*/  LDCU UR5, c[0x0][0x398] ;  /* 0x00007300ff0577ac */ /* 0x000e620008000800 */
[----:B------:R-:W-:Y:S01]  /*51ce0*/  SHF.R.S32.HI R12, RZ, 0x1f, R13 ;  /* 0x0000001fff0c7819 */ /* 0x000fe2000001140d */
[----:B------:R3:W-:Y:S01]  /*51cf0*/  @P3 STG.E.U8 desc[UR42][R4.64], R11 ;  /* 0x0000000b04003986 */ /* 0x0007e2000c10112a */
[----:B0-----:R-:W-:Y:S01]  /*51d00*/  ISETP.LT.AND P5, PT, R27, UR6, !P2 ;  /* 0x000000061b007c0c */ /* 0x001fe2000d7a1270 */
[----:B------:R-:W-:Y:S01]  /*51d10*/  VIADD R14, R25, 0x1e ;  /* 0x0000001e190e7836 */ /* 0x000fe20000000000 */
[----:B------:R-:W0:Y:S01]  /*51d20*/  LDCU UR6, c[0x0][0x398] ;  /* 0x00007300ff0677ac */ /* 0x000e220008000800 */
[C---:B----4-:R-:W-:Y:S02]  /*51d30*/  IADD3 R8, P6, PT, R13.reuse, R2, RZ ;  /* 0x000000020d087210 */ /* 0x050fe40007fde0ff */
[----:B---3--:R-:W-:-:S03]  /*51d40*/  IADD3 R4, P3, PT, R13, R20, RZ ;  /* 0x000000140d047210 */ /* 0x008fc60007f7e0ff */
[----:B------:R-:W-:Y:S01]  /*51d50*/  IMAD.X R9, R12, 0x1, R0, P6 ;  /* 0x000000010c097824 */ /* 0x000fe200030e0600 */
[----:B------:R-:W-:Y:S01]  /*51d60*/  PRMT R15, R6, 0x7771, RZ ;  /* 0x00007771060f7816 */ /* 0x000fe200000000ff */
[----:B------:R-:W-:-:S03]  /*51d70*/  IMAD.X R5, R12, 0x1, R21, P3 ;  /* 0x000000010c057824 */ /* 0x000fc600018e0615 */
[----:B------:R3:W-:Y:S01]  /*51d80*/  @P4 STG.E.U8 desc[UR42][R8.64], R17 ;  /* 0x0000001108004986 */ /* 0x0007e2000c10112a */
[----:B------:R-:W-:Y:S01]  /*51d90*/  ISETP.LT.AND P4, PT, R26, UR7, !P2 ;  /* 0x000000071a007c0c */ /* 0x000fe2000d781270 */
[C---:B------:R-:W-:Y:S01]  /*51da0*/  VIADD R11, R13.reuse, UR22 ;  /* 0x000000160d0b7c36 */ /* 0x040fe20008000000 */
[----:B------:R-:W-:Y:S01]  /*51db0*/  ISETP.LT.AND P2, PT, R28, UR8, !P2 ;  /* 0x000000081c007c0c */ /* 0x000fe2000d741270 */
[----:B------:R4:W-:Y:S01]  /*51dc0*/  @P5 STG.E.U8 desc[UR42][R4.64], R15 ;  /* 0x0000000f04005986 */ /* 0x0009e2000c10112a */
[----:B------:R-:W-:Y:S01]  /*51dd0*/  PRMT R19, R6, 0x7772, RZ ;  /* 0x0000777206137816 */ /* 0x000fe200000000ff */
[----:B------:R-:W0:Y:S01]  /*51de0*/  LDCU UR7, c[0x0][0x398] ;  /* 0x00007300ff0777ac */ /* 0x000e220008000800 */
[C---:B---3--:R-:W-:Y:S02]  /*51df0*/  IADD3 R8, P3, PT, R13.reuse, R22, RZ ;  /* 0x000000160d087210 */ /* 0x048fe40007f7e0ff */
[----:B----4-:R-:W-:-:S03]  /*51e00*/  IADD3 R4, P6, PT, R13, R24, RZ ;  /* 0x000000180d047210 */ /* 0x010fc60007fde0ff */
[----:B------:R-:W-:Y:S01]  /*51e10*/  IMAD.X R9, R12, 0x1, R3, P3 ;  /* 0x000000010c097824 */ /* 0x000fe200018e0603 */
[----:B------:R-:W-:Y:S02]  /*51e20*/  PRMT R17, R6, 0x7773, RZ ;  /* 0x0000777306117816 */ /* 0x000fe400000000ff */
[----:B------:R-:W-:Y:S01]  /*51e30*/  ISETP.GE.AND P0, PT, R14, UR15, PT ;  /* 0x0000000f0e007c0c */ /* 0x000fe2000bf06270 */
[----:B------:R-:W-:Y:S01]  /*51e40*/  IMAD.X R5, R12, 0x1, R23, P6 ;  /* 0x000000010c057824 */ /* 0x000fe200030e0617 */
[----:B------:R-:W-:Y:S01]  /*51e50*/  SHF.R.S32.HI R6, RZ, 0x1f, R11 ;  /* 0x0000001fff067819 */ /* 0x000fe2000001140b */
[----:B------:R2:W-:Y:S01]  /*51e60*/  @P4 STG.E.U8 desc[UR42][R8.64], R19 ;  /* 0x0000001308004986 */ /* 0x0005e2000c10112a */
[----:B------:R-:W-:Y:S02]  /*51e70*/  IADD3 R12, P6, PT, R11, R2, RZ ;  /* 0x000000020b0c7210 */ /* 0x000fe40007fde0ff */
[----:B------:R-:W-:Y:S01]  /*51e80*/  ISETP.LT.AND P5, PT, R18, UR4, !P0 ;  /* 0x0000000412007c0c */ /* 0x000fe2000c7a1270 */
[----:B------:R3:W-:Y:S01]  /*51e90*/  @P2 STG.E.U8 desc[UR42][R4.64], R17 ;  /* 0x0000001104002986 */ /* 0x0007e2000c10112a */
[----:B-1----:R-:W-:Y:S01]  /*51ea0*/  ISETP.LT.AND P2, PT, R27, UR5, !P0 ;  /* 0x000000051b007c0c */ /* 0x002fe2000c741270 */
[C---:B------:R-:W-:Y:S01]  /*51eb0*/  IMAD.X R13, R6.reuse, 0x1, R0, P6 ;  /* 0x00000001060d7824 */ /* 0x040fe200030e0600 */
[----:B------:R-:W-:Y:S01]  /*51ec0*/  IADD3 R14, P6, PT, R11, R20, RZ ;  /* 0x000000140b0e7210 */ /* 0x000fe20007fde0ff */
[----:B------:R-:W1:Y:S01]  /*51ed0*/  LDCU UR4, c[0x0][0x398] ;  /* 0x00007300ff0477ac */ /* 0x000e620008000800 */
[----:B0-----:R-:W-:Y:S01]  /*51ee0*/  ISETP.LT.AND P4, PT, R27, UR6, !P1 ;  /* 0x000000061b007c0c */ /* 0x001fe2000cf81270 */
[----:B------:R-:W0:Y:S02]  /*51ef0*/  LDCU UR5, c[0x0][0x398] ;  /* 0x00007300ff0577ac */ /* 0x000e240008000800 */
[----:B------:R-:W-:-:S02]  /*51f00*/  IMAD.X R15, R6, 0x1, R21, P6 ;  /* 0x00000001060f7824 */ /* 0x000fc400030e0615 */
[----:B------:R-:W-:Y:S01]  /*51f10*/  VIADD R25, R11, UR22 ;  /* 0x000000160b197c36 */ /* 0x000fe20008000000 */
[----:B------:R-:W4:Y:S04]  /*51f20*/  LDCU UR6, c[0x0][0x398] ;  /* 0x00007300ff0677ac */ /* 0x000f280008000800 */
[----:B------:R-:W-:Y:S02]  /*51f30*/  SHF.R.S32.HI R16, RZ, 0x1f, R25 ;  /* 0x0000001fff107819 */ /* 0x000fe40000011419 */
[----:B------:R-:W-:Y:S02]  /*51f40*/  IADD3 R10, P6, PT, R25, R2, RZ ;  /* 0x00000002190a7210 */ /* 0x000fe40007fde0ff */
[----:B------:R-:W-:Y:S02]  /*51f50*/  ISETP.LT.AND P3, PT, R18, UR9, !P1 ;  /* 0x0000000912007c0c */ /* 0x000fe4000cf61270 */
[----:B--2---:R-:W-:-:S02]  /*51f60*/  PRMT R19, R29, 0x7770, RZ ;  /* 0x000077701d137816 */ /* 0x004fc400000000ff */
[----:B---3--:R-:W-:-:S03]  /*51f70*/  PRMT R17, R29, 0x7771, RZ ;  /* 0x000077711d117816 */ /* 0x008fc600000000ff */
[----:B------:R-:W-:Y:S04]  /*51f80*/  @P5 STG.E.U8 desc[UR42][R12.64], R19 ;  /* 0x000000130c005986 */ /* 0x000fe8000c10112a */
[----:B------:R2:W-:Y:S01]  /*51f90*/  @P2 STG.E.U8 desc[UR42][R14.64], R17 ;  /* 0x000000110e002986 */ /* 0x0005e2000c10112a */
[C---:B------:R-:W-:Y:S02]  /*51fa0*/  IADD3 R8, P2, PT, R11.reuse, R22, RZ ;  /* 0x000000160b087210 */ /* 0x040fe40007f5e0ff */
[----:B------:R-:W-:Y:S01]  /*51fb0*/  IADD3 R4, P5, PT, R11, R24, RZ ;  /* 0x000000180b047210 */ /* 0x000fe20007fbe0ff */
[----:B------:R-:W-:Y:S02]  /*51fc0*/  IMAD.X R11, R16, 0x1, R0, P6 ;  /* 0x00000001100b7824 */ /* 0x000fe400030e0600 */
[C---:B------:R-:W-:Y:S01]  /*51fd0*/  IMAD.X R9, R6.reuse, 0x1, R3, P2 ;  /* 0x0000000106097824 */ /* 0x040fe200010e0603 */
[C---:B------:R-:W-:Y:S01]  /*51fe0*/  IADD3 R20, P2, PT, R25.reuse, R20, RZ ;  /* 0x0000001419147210 */ /* 0x040fe20007f5e0ff */
[----:B------:R-:W-:Y:S01]  /*51ff0*/  IMAD.X R5, R6, 0x1, R23, P5 ;  /* 0x0000000106057824 */ /* 0x000fe200028e0617 */
[----:B------:R-:W-:-:S02]  /*52000*/  IADD3 R2, P6, PT, R25, R22, RZ ;  /* 0x0000001619027210 */ /* 0x000fc40007fde0ff */
[----:B-1----:R-:W-:Y:S01]  /*52010*/  ISETP.LT.AND P5, PT, R26, UR4, !P0 ;  /* 0x000000041a007c0c */ /* 0x002fe2000c7a1270 */
[----:B------:R-:W-:Y:S01]  /*52020*/  IMAD.X R21, R16, 0x1, R21, P2 ;  /* 0x0000000110157824 */ /* 0x000fe200010e0615 */
[----:B0-----:R-:W-:Y:S01]  /*52030*/  ISETP.LT.AND P0, PT, R28, UR5, !P0 ;  /* 0x000000051c007c0c */ /* 0x001fe2000c701270 */
[----:B------:R-:W-:Y:S01]  /*52040*/  IMAD.X R3, R16, 0x1, R3, P6 ;  /* 0x0000000110037824 */ /* 0x000fe200030e0603 */
[----:B------:R-:W-:Y:S02]  /*52050*/  IADD3 R24, P2, PT, R25, R24, RZ ;  /* 0x0000001819187210 */ /* 0x000fe40007f5e0ff */
[----:B----4-:R-:W-:Y:S02]  /*52060*/  ISETP.LT.AND P6, PT, R26, UR6, !P1 ;  /* 0x000000061a007c0c */ /* 0x010fe4000cfc1270 */
[----:B------:R-:W-:Y:S01]  /*52070*/  ISETP.LT.AND P1, PT, R28, UR7, !P1 ;  /* 0x000000071c007c0c */ /* 0x000fe2000cf21270 */
[----:B------:R-:W-:Y:S01]  /*52080*/  IMAD.X R25, R16, 0x1, R23, P2 ;  /* 0x0000000110197824 */ /* 0x000fe200010e0617 */
[----:B--2---:R-:W-:-:S02]  /*52090*/  PRMT R15, R29, 0x7772, RZ ;  /* 0x000077721d0f7816 */ /* 0x004fc400000000ff */
[----:B------:R-:W-:Y:S02]  /*520a0*/  PRMT R13, R29, 0x7773, RZ ;  /* 0x000077731d0d7816 */ /* 0x000fe400000000ff */
[C---:B------:R-:W-:Y:S02]  /*520b0*/  PRMT R17, R7.reuse, 0x7773, RZ ;  /* 0x0000777307117816 */ /* 0x040fe400000000ff */
[C---:B------:R-:W-:Y:S02]  /*520c0*/  PRMT R19, R7.reuse, 0x7772, RZ ;  /* 0x0000777207137816 */ /* 0x040fe400000000ff */
[C---:B------:R-:W-:Y:S02]  /*520d0*/  PRMT R23, R7.reuse, 0x7771, RZ ;  /* 0x0000777107177816 */ /* 0x040fe400000000ff */
[----:B------:R-:W-:Y:S01]  /*520e0*/  PRMT R7, R7, 0x7770, RZ ;  /* 0x0000777007077816 */ /* 0x000fe200000000ff */
[----:B------:R0:W-:Y:S04]  /*520f0*/  @P5 STG.E.U8 desc[UR42][R8.64], R15 ;  /* 0x0000000f08005986 */ /* 0x0001e8000c10112a */
[----:B------:R0:W-:Y:S04]  /*52100*/  @P0 STG.E.U8 desc[UR42][R4.64], R13 ;  /* 0x0000000d04000986 */ /* 0x0001e8000c10112a */
[----:B------:R0:W-:Y:S04]  /*52110*/  @P3 STG.E.U8 desc[UR42][R10.64], R7 ;  /* 0x000000070a003986 */ /* 0x0001e8000c10112a */
[----:B------:R0:W-:Y:S04]  /*52120*/  @P4 STG.E.U8 desc[UR42][R20.64], R23 ;  /* 0x0000001714004986 */ /* 0x0001e8000c10112a */
[----:B------:R0:W-:Y:S01]  /*52130*/  @P6 STG.E.U8 desc[UR42][R2.64], R19 ;  /* 0x0000001302006986 */ /* 0x0001e2000c10112a */
[----:B------:R-:W-:Y:S05]  /*52140*/  @!P1 EXIT ;  /* 0x000000000000994d */ /* 0x000fea0003800000 */
[----:B------:R-:W-:Y:S01]  /*52150*/  STG.E.U8 desc[UR42][R24.64], R17 ;  /* 0x0000001118007986 */ /* 0x000fe2000c10112a */
[----:B------:R-:W-:Y:S05]  /*52160*/  EXIT ;  /* 0x000000000000794d */ /* 0x000fea0003800000 */
.L_x_2:
[----:B------:R-:W-:-:S00]  /*52170*/  BRA `(.L_x_2) ;  /* 0xfffffffc00fc7947 */ /* 0x000fc0000383ffff */
[----:B------:R-:W-:-:S00]  /*52180*/  NOP ;  /* 0x0000000000007918 */ /* 0x000fc00000000000 */
[----:B------:R-:W-:-:S00]  /*52190*/  NOP ;  /* 0x0000000000007918 */ /* 0x000fc00000000000 */
[----:B------:R-:W-:-:S00]  /*521a0*/  NOP ;  /* 0x0000000000007918 */ /* 0x000fc00000000000 */
[----:B------:R-:W-:-:S00]  /*521b0*/  NOP ;  /* 0x0000000000007918 */ /* 0x000fc00000000000 */
[----:B------:R-:W-:-:S00]  /*521c0*/  NOP ;  /* 0x0000000000007918 */ /* 0x000fc00000000000 */
[----:B------:R-:W-:-:S00]  /*521d0*/  NOP ;  /* 0x0000000000007918 */ /* 0x000fc00000000000 */
[----:B------:R-:W-:-:S00]  /*521e0*/  NOP ;  /* 0x0000000000007918 */ /* 0x000fc00000000000 */
[----:B------:R-:W-:-:S00]  /*521f0*/  NOP ;  /* 0x0000000000007918 */ /* 0x000fc00000000000 */
.L_x_3:


//--------------------- .nv.shared.matmul_kernel  --------------------------
	.section	.nv.shared.matmul_kernel,"aw",@nobits
	.sectionflags	@""
	.align	16
	.zero		1024


//--------------------- .nv.shared.reserved.0     --------------------------
	.section	.nv.shared.reserved.0,"aw",@nobits
	.weak		__nv_reservedSMEM_offset_0_alias
	.size		__nv_reservedSMEM_offset_0_alias, 0, 64
	.other		__nv_reservedSMEM_offset_0_alias,@"STO_CUDA_RESERVED_SHARED STV_DEFAULT"
__nv_reservedSMEM_offset_0_alias:
	.zero		0
	.zero		64


//--------------------- .nv.constant0.matmul_kernel --------------------------
	.section	.nv.constant0.matmul_kernel,"a",@progbits
	.sectionflags	@""
	.align	4
.nv.constant0.matmul_kernel:
	.zero		976


//--------------------- SYMBOLS --------------------------

	.type		.nv.reservedSmem.offset0,@object
	.size		.nv.reservedSmem.offset0,0x4
	.type		.nv.reservedSmem.cap,@object
	.size		.nv.reservedSmem.cap,0x4
